//
// Generated by NVIDIA NVVM Compiler
//
// Compiler Build ID: CL-36424714
// Cuda compilation tools, release 13.0, V13.0.88
// Based on NVVM 20.0.0
//

.version 9.0
.target sm_100
.address_size 64

	// .globl	_Z16prefix_sum_naivePKfPfi
// _ZZN3cub18CUB_300001_SM_10006detail4scan16DeviceScanKernelINS2_10policy_hubIfffjN4cuda3std3__44plusIvEEE10Policy1000EN6thrust24THRUST_300001_SM_1000_NS10device_ptrIfEESF_NS0_13ScanTileStateIfLb1EEES9_NS0_8NullTypeEjfLb0ESI_EEvT0_T1_T2_iT3_T4_T5_E12temp_storage has been demoted
// _ZZN3cub18CUB_300001_SM_10006detail4scan16DeviceScanKernelINS2_10policy_hubIfffmN4cuda3std3__44plusIvEEE10Policy1000EN6thrust24THRUST_300001_SM_1000_NS10device_ptrIfEESF_NS0_13ScanTileStateIfLb1EEES9_NS0_8NullTypeEmfLb0ESI_EEvT0_T1_T2_iT3_T4_T5_E12temp_storage has been demoted
.global .align 1 .b8 _ZN34_INTERNAL_f9c47f23_4_k_cu_aa88832f4cuda3std3__45__cpo5beginE[1];
.global .align 1 .b8 _ZN34_INTERNAL_f9c47f23_4_k_cu_aa88832f4cuda3std3__45__cpo3endE[1];
.global .align 1 .b8 _ZN34_INTERNAL_f9c47f23_4_k_cu_aa88832f4cuda3std3__45__cpo6cbeginE[1];
.global .align 1 .b8 _ZN34_INTERNAL_f9c47f23_4_k_cu_aa88832f4cuda3std3__45__cpo4cendE[1];
.global .align 1 .b8 _ZN34_INTERNAL_f9c47f23_4_k_cu_aa88832f4cuda3std3__45__cpo6rbeginE[1];
.global .align 1 .b8 _ZN34_INTERNAL_f9c47f23_4_k_cu_aa88832f4cuda3std3__45__cpo4rendE[1];
.global .align 1 .b8 _ZN34_INTERNAL_f9c47f23_4_k_cu_aa88832f4cuda3std3__45__cpo7crbeginE[1];
.global .align 1 .b8 _ZN34_INTERNAL_f9c47f23_4_k_cu_aa88832f4cuda3std3__45__cpo5crendE[1];
.global .align 1 .b8 _ZN34_INTERNAL_f9c47f23_4_k_cu_aa88832f4cuda3std3__436_GLOBAL__N__f9c47f23_4_k_cu_aa88832f6ignoreE[1];
.global .align 1 .b8 _ZN34_INTERNAL_f9c47f23_4_k_cu_aa88832f4cuda3std3__419piecewise_constructE[1];
.global .align 1 .b8 _ZN34_INTERNAL_f9c47f23_4_k_cu_aa88832f4cuda3std3__48in_placeE[1];
.global .align 1 .b8 _ZN34_INTERNAL_f9c47f23_4_k_cu_aa88832f4cuda3std3__420unreachable_sentinelE[1];
.global .align 1 .b8 _ZN34_INTERNAL_f9c47f23_4_k_cu_aa88832f4cuda3std3__47nulloptE[1];
.global .align 1 .b8 _ZN34_INTERNAL_f9c47f23_4_k_cu_aa88832f4cuda3std3__48unexpectE[1];
.global .align 1 .b8 _ZN34_INTERNAL_f9c47f23_4_k_cu_aa88832f4cuda3std6ranges3__45__cpo4swapE[1];
.global .align 1 .b8 _ZN34_INTERNAL_f9c47f23_4_k_cu_aa88832f4cuda3std6ranges3__45__cpo9iter_moveE[1];
.global .align 1 .b8 _ZN34_INTERNAL_f9c47f23_4_k_cu_aa88832f4cuda3std6ranges3__45__cpo5beginE[1];
.global .align 1 .b8 _ZN34_INTERNAL_f9c47f23_4_k_cu_aa88832f4cuda3std6ranges3__45__cpo3endE[1];
.global .align 1 .b8 _ZN34_INTERNAL_f9c47f23_4_k_cu_aa88832f4cuda3std6ranges3__45__cpo6cbeginE[1];
.global .align 1 .b8 _ZN34_INTERNAL_f9c47f23_4_k_cu_aa88832f4cuda3std6ranges3__45__cpo4cendE[1];
.global .align 1 .b8 _ZN34_INTERNAL_f9c47f23_4_k_cu_aa88832f4cuda3std6ranges3__45__cpo7advanceE[1];
.global .align 1 .b8 _ZN34_INTERNAL_f9c47f23_4_k_cu_aa88832f4cuda3std6ranges3__45__cpo9iter_swapE[1];
.global .align 1 .b8 _ZN34_INTERNAL_f9c47f23_4_k_cu_aa88832f4cuda3std6ranges3__45__cpo4nextE[1];
.global .align 1 .b8 _ZN34_INTERNAL_f9c47f23_4_k_cu_aa88832f4cuda3std6ranges3__45__cpo4prevE[1];
.global .align 1 .b8 _ZN34_INTERNAL_f9c47f23_4_k_cu_aa88832f4cuda3std6ranges3__45__cpo4dataE[1];
.global .align 1 .b8 _ZN34_INTERNAL_f9c47f23_4_k_cu_aa88832f4cuda3std6ranges3__45__cpo5cdataE[1];
.global .align 1 .b8 _ZN34_INTERNAL_f9c47f23_4_k_cu_aa88832f4cuda3std6ranges3__45__cpo4sizeE[1];
.global .align 1 .b8 _ZN34_INTERNAL_f9c47f23_4_k_cu_aa88832f4cuda3std6ranges3__45__cpo5ssizeE[1];
.global .align 1 .b8 _ZN34_INTERNAL_f9c47f23_4_k_cu_aa88832f4cuda3std6ranges3__45__cpo8distanceE[1];
.global .align 1 .b8 _ZN34_INTERNAL_f9c47f23_4_k_cu_aa88832f6thrust24THRUST_300001_SM_1000_NS8cuda_cub3parE[1];
.global .align 1 .b8 _ZN34_INTERNAL_f9c47f23_4_k_cu_aa88832f6thrust24THRUST_300001_SM_1000_NS8cuda_cub10par_nosyncE[1];
.global .align 1 .b8 _ZN34_INTERNAL_f9c47f23_4_k_cu_aa88832f6thrust24THRUST_300001_SM_1000_NS6system6detail10sequential3seqE[1];
.global .align 1 .b8 _ZN34_INTERNAL_f9c47f23_4_k_cu_aa88832f6thrust24THRUST_300001_SM_1000_NS12placeholders2_1E[1];
.global .align 1 .b8 _ZN34_INTERNAL_f9c47f23_4_k_cu_aa88832f6thrust24THRUST_300001_SM_1000_NS12placeholders2_2E[1];
.global .align 1 .b8 _ZN34_INTERNAL_f9c47f23_4_k_cu_aa88832f6thrust24THRUST_300001_SM_1000_NS12placeholders2_3E[1];
.global .align 1 .b8 _ZN34_INTERNAL_f9c47f23_4_k_cu_aa88832f6thrust24THRUST_300001_SM_1000_NS12placeholders2_4E[1];
.global .align 1 .b8 _ZN34_INTERNAL_f9c47f23_4_k_cu_aa88832f6thrust24THRUST_300001_SM_1000_NS12placeholders2_5E[1];
.global .align 1 .b8 _ZN34_INTERNAL_f9c47f23_4_k_cu_aa88832f6thrust24THRUST_300001_SM_1000_NS12placeholders2_6E[1];
.global .align 1 .b8 _ZN34_INTERNAL_f9c47f23_4_k_cu_aa88832f6thrust24THRUST_300001_SM_1000_NS12placeholders2_7E[1];
.global .align 1 .b8 _ZN34_INTERNAL_f9c47f23_4_k_cu_aa88832f6thrust24THRUST_300001_SM_1000_NS12placeholders2_8E[1];
.global .align 1 .b8 _ZN34_INTERNAL_f9c47f23_4_k_cu_aa88832f6thrust24THRUST_300001_SM_1000_NS12placeholders2_9E[1];
.global .align 1 .b8 _ZN34_INTERNAL_f9c47f23_4_k_cu_aa88832f6thrust24THRUST_300001_SM_1000_NS12placeholders3_10E[1];
.global .align 1 .b8 _ZN34_INTERNAL_f9c47f23_4_k_cu_aa88832f6thrust24THRUST_300001_SM_1000_NS3seqE[1];

.visible .entry _Z16prefix_sum_naivePKfPfi(
	.param .u64 .ptr .align 1 _Z16prefix_sum_naivePKfPfi_param_0,
	.param .u64 .ptr .align 1 _Z16prefix_sum_naivePKfPfi_param_1,
	.param .u32 _Z16prefix_sum_naivePKfPfi_param_2
)
{
	.reg .pred 	%p<12>;
	.reg .b32 	%r<26>;
	.reg .b32 	%f<71>;
	.reg .b64 	%rd<28>;

	ld.param.u64 	%rd15, [_Z16prefix_sum_naivePKfPfi_param_0];
	ld.param.u64 	%rd16, [_Z16prefix_sum_naivePKfPfi_param_1];
	ld.param.u32 	%r16, [_Z16prefix_sum_naivePKfPfi_param_2];
	cvta.to.global.u64 	%rd1, %rd16;
	cvta.to.global.u64 	%rd2, %rd15;
	mov.u32 	%r17, %tid.x;
	mov.u32 	%r18, %ctaid.x;
	or.b32  	%r19, %r17, %r18;
	setp.ne.s32 	%p1, %r19, 0;
	setp.lt.s32 	%p2, %r16, 1;
	or.pred  	%p3, %p1, %p2;
	@%p3 bra 	$L__BB0_13;
	and.b32  	%r1, %r16, 15;
	setp.lt.u32 	%p4, %r16, 16;
	mov.f32 	%f67, 0f00000000;
	mov.b32 	%r23, 0;
	@%p4 bra 	$L__BB0_4;
	and.b32  	%r23, %r16, 2147483632;
	neg.s32 	%r21, %r23;
	add.s64 	%rd25, %rd2, 32;
	add.s64 	%rd24, %rd1, 32;
	mov.f32 	%f67, 0f00000000;
$L__BB0_3:
	.pragma "nounroll";
	ld.global.f32 	%f12, [%rd25+-32];
	add.f32 	%f13, %f67, %f12;
	st.global.f32 	[%rd24+-32], %f13;
	ld.global.f32 	%f14, [%rd25+-28];
	add.f32 	%f15, %f13, %f14;
	st.global.f32 	[%rd24+-28], %f15;
	ld.global.f32 	%f16, [%rd25+-24];
	add.f32 	%f17, %f15, %f16;
	st.global.f32 	[%rd24+-24], %f17;
	ld.global.f32 	%f18, [%rd25+-20];
	add.f32 	%f19, %f17, %f18;
	st.global.f32 	[%rd24+-20], %f19;
	ld.global.f32 	%f20, [%rd25+-16];
	add.f32 	%f21, %f19, %f20;
	st.global.f32 	[%rd24+-16], %f21;
	ld.global.f32 	%f22, [%rd25+-12];
	add.f32 	%f23, %f21, %f22;
	st.global.f32 	[%rd24+-12], %f23;
	ld.global.f32 	%f24, [%rd25+-8];
	add.f32 	%f25, %f23, %f24;
	st.global.f32 	[%rd24+-8], %f25;
	ld.global.f32 	%f26, [%rd25+-4];
	add.f32 	%f27, %f25, %f26;
	st.global.f32 	[%rd24+-4], %f27;
	ld.global.f32 	%f28, [%rd25];
	add.f32 	%f29, %f27, %f28;
	st.global.f32 	[%rd24], %f29;
	ld.global.f32 	%f30, [%rd25+4];
	add.f32 	%f31, %f29, %f30;
	st.global.f32 	[%rd24+4], %f31;
	ld.global.f32 	%f32, [%rd25+8];
	add.f32 	%f33, %f31, %f32;
	st.global.f32 	[%rd24+8], %f33;
	ld.global.f32 	%f34, [%rd25+12];
	add.f32 	%f35, %f33, %f34;
	st.global.f32 	[%rd24+12], %f35;
	ld.global.f32 	%f36, [%rd25+16];
	add.f32 	%f37, %f35, %f36;
	st.global.f32 	[%rd24+16], %f37;
	ld.global.f32 	%f38, [%rd25+20];
	add.f32 	%f39, %f37, %f38;
	st.global.f32 	[%rd24+20], %f39;
	ld.global.f32 	%f40, [%rd25+24];
	add.f32 	%f41, %f39, %f40;
	st.global.f32 	[%rd24+24], %f41;
	ld.global.f32 	%f42, [%rd25+28];
	add.f32 	%f67, %f41, %f42;
	st.global.f32 	[%rd24+28], %f67;
	add.s32 	%r21, %r21, 16;
	add.s64 	%rd25, %rd25, 64;
	add.s64 	%rd24, %rd24, 64;
	setp.ne.s32 	%p5, %r21, 0;
	@%p5 bra 	$L__BB0_3;
$L__BB0_4:
	setp.eq.s32 	%p6, %r1, 0;
	@%p6 bra 	$L__BB0_13;
	and.b32  	%r7, %r16, 7;
	setp.lt.u32 	%p7, %r1, 8;
	@%p7 bra 	$L__BB0_7;
	mul.wide.u32 	%rd17, %r23, 4;
	add.s64 	%rd18, %rd2, %rd17;
	ld.global.f32 	%f43, [%rd18];
	add.f32 	%f44, %f67, %f43;
	add.s64 	%rd19, %rd1, %rd17;
	st.global.f32 	[%rd19], %f44;
	ld.global.f32 	%f45, [%rd18+4];
	add.f32 	%f46, %f44, %f45;
	st.global.f32 	[%rd19+4], %f46;
	ld.global.f32 	%f47, [%rd18+8];
	add.f32 	%f48, %f46, %f47;
	st.global.f32 	[%rd19+8], %f48;
	ld.global.f32 	%f49, [%rd18+12];
	add.f32 	%f50, %f48, %f49;
	st.global.f32 	[%rd19+12], %f50;
	ld.global.f32 	%f51, [%rd18+16];
	add.f32 	%f52, %f50, %f51;
	st.global.f32 	[%rd19+16], %f52;
	ld.global.f32 	%f53, [%rd18+20];
	add.f32 	%f54, %f52, %f53;
	st.global.f32 	[%rd19+20], %f54;
	ld.global.f32 	%f55, [%rd18+24];
	add.f32 	%f56, %f54, %f55;
	st.global.f32 	[%rd19+24], %f56;
	ld.global.f32 	%f57, [%rd18+28];
	add.f32 	%f67, %f56, %f57;
	st.global.f32 	[%rd19+28], %f67;
	add.s32 	%r23, %r23, 8;
$L__BB0_7:
	setp.eq.s32 	%p8, %r7, 0;
	@%p8 bra 	$L__BB0_13;
	and.b32  	%r10, %r16, 3;
	setp.lt.u32 	%p9, %r7, 4;
	@%p9 bra 	$L__BB0_10;
	mul.wide.u32 	%rd20, %r23, 4;
	add.s64 	%rd21, %rd2, %rd20;
	ld.global.f32 	%f58, [%rd21];
	add.f32 	%f59, %f67, %f58;
	add.s64 	%rd22, %rd1, %rd20;
	st.global.f32 	[%rd22], %f59;
	ld.global.f32 	%f60, [%rd21+4];
	add.f32 	%f61, %f59, %f60;
	st.global.f32 	[%rd22+4], %f61;
	ld.global.f32 	%f62, [%rd21+8];
	add.f32 	%f63, %f61, %f62;
	st.global.f32 	[%rd22+8], %f63;
	ld.global.f32 	%f64, [%rd21+12];
	add.f32 	%f67, %f63, %f64;
	st.global.f32 	[%rd22+12], %f67;
	add.s32 	%r23, %r23, 4;
$L__BB0_10:
	setp.eq.s32 	%p10, %r10, 0;
	@%p10 bra 	$L__BB0_13;
	mul.wide.u32 	%rd23, %r23, 4;
	add.s64 	%rd27, %rd1, %rd23;
	add.s64 	%rd26, %rd2, %rd23;
	neg.s32 	%r25, %r10;
$L__BB0_12:
	.pragma "nounroll";
	ld.global.f32 	%f65, [%rd26];
	add.f32 	%f67, %f67, %f65;
	st.global.f32 	[%rd27], %f67;
	add.s64 	%rd27, %rd27, 4;
	add.s64 	%rd26, %rd26, 4;
	add.s32 	%r25, %r25, 1;
	setp.ne.s32 	%p11, %r25, 0;
	@%p11 bra 	$L__BB0_12;
$L__BB0_13:
	ret;

}
	// .globl	_Z17moving_avg_kernelPKfPfii
.visible .entry _Z17moving_avg_kernelPKfPfii(
	.param .u64 .ptr .align 1 _Z17moving_avg_kernelPKfPfii_param_0,
	.param .u64 .ptr .align 1 _Z17moving_avg_kernelPKfPfii_param_1,
	.param .u32 _Z17moving_avg_kernelPKfPfii_param_2,
	.param .u32 _Z17moving_avg_kernelPKfPfii_param_3
)
{
	.reg .pred 	%p<3>;
	.reg .b32 	%r<8>;
	.reg .b32 	%f<9>;
	.reg .b64 	%rd<11>;

	ld.param.u64 	%rd3, [_Z17moving_avg_kernelPKfPfii_param_0];
	ld.param.u64 	%rd2, [_Z17moving_avg_kernelPKfPfii_param_1];
	ld.param.u32 	%r3, [_Z17moving_avg_kernelPKfPfii_param_2];
	ld.param.u32 	%r2, [_Z17moving_avg_kernelPKfPfii_param_3];
	cvta.to.global.u64 	%rd1, %rd3;
	mov.u32 	%r4, %ctaid.x;
	mov.u32 	%r5, %ntid.x;
	mov.u32 	%r6, %tid.x;
	mad.lo.s32 	%r1, %r4, %r5, %r6;
	setp.ge.s32 	%p1, %r1, %r3;
	@%p1 bra 	$L__BB1_4;
	mul.wide.s32 	%rd4, %r1, 4;
	add.s64 	%rd5, %rd1, %rd4;
	ld.global.f32 	%f1, [%rd5];
	setp.lt.s32 	%p2, %r1, %r2;
	mov.f32 	%f8, 0f00000000;
	@%p2 bra 	$L__BB1_3;
	sub.s32 	%r7, %r1, %r2;
	mul.wide.s32 	%rd6, %r7, 4;
	add.s64 	%rd7, %rd1, %rd6;
	ld.global.f32 	%f8, [%rd7];
$L__BB1_3:
	sub.f32 	%f5, %f1, %f8;
	cvt.rn.f32.s32 	%f6, %r2;
	div.rn.f32 	%f7, %f5, %f6;
	cvta.to.global.u64 	%rd8, %rd2;
	add.s64 	%rd10, %rd8, %rd4;
	st.global.f32 	[%rd10], %f7;
$L__BB1_4:
	ret;

}
	// .globl	_ZN3cub18CUB_300001_SM_10006detail11EmptyKernelIvEEvv
.visible .entry _ZN3cub18CUB_300001_SM_10006detail11EmptyKernelIvEEvv()
{


	ret;

}
	// .globl	_ZN3cub18CUB_300001_SM_10006detail4scan20DeviceScanInitKernelINS0_13ScanTileStateIfLb1EEEEEvT_i
.visible .entry _ZN3cub18CUB_300001_SM_10006detail4scan20DeviceScanInitKernelINS0_13ScanTileStateIfLb1EEEEEvT_i(
	.param .align 8 .b8 _ZN3cub18CUB_300001_SM_10006detail4scan20DeviceScanInitKernelINS0_13ScanTileStateIfLb1EEEEEvT_i_param_0[8],
	.param .u32 _ZN3cub18CUB_300001_SM_10006detail4scan20DeviceScanInitKernelINS0_13ScanTileStateIfLb1EEEEEvT_i_param_1
)
{
	.reg .pred 	%p<5>;
	.reg .b32 	%r<10>;
	.reg .b64 	%rd<7>;

	ld.param.u64 	%rd2, [_ZN3cub18CUB_300001_SM_10006detail4scan20DeviceScanInitKernelINS0_13ScanTileStateIfLb1EEEEEvT_i_param_0];
	ld.param.u32 	%r4, [_ZN3cub18CUB_300001_SM_10006detail4scan20DeviceScanInitKernelINS0_13ScanTileStateIfLb1EEEEEvT_i_param_1];
	cvta.to.global.u64 	%rd1, %rd2;
	mov.u32 	%r1, %ctaid.x;
	mov.u32 	%r5, %ntid.x;
	mov.u32 	%r2, %tid.x;
	mad.lo.s32 	%r3, %r1, %r5, %r2;
	setp.ge.s32 	%p1, %r3, %r4;
	@%p1 bra 	$L__BB3_2;
	mul.wide.s32 	%rd3, %r3, 8;
	add.s64 	%rd4, %rd1, %rd3;
	mov.b32 	%r6, 0;
	mov.b32 	%r7, 99;
	st.global.v2.u32 	[%rd4+256], {%r7, %r6};
$L__BB3_2:
	setp.ne.s32 	%p2, %r1, 0;
	setp.gt.u32 	%p3, %r2, 31;
	or.pred  	%p4, %p2, %p3;
	@%p4 bra 	$L__BB3_4;
	mul.wide.u32 	%rd5, %r2, 8;
	add.s64 	%rd6, %rd1, %rd5;
	mov.b32 	%r9, 0;
	st.global.v2.u32 	[%rd6], {%r9, %r9};
$L__BB3_4:
	ret;

}
	// .globl	_ZN3cub18CUB_300001_SM_10006detail4scan16DeviceScanKernelINS2_10policy_hubIfffjN4cuda3std3__44plusIvEEE10Policy1000EN6thrust24THRUST_300001_SM_1000_NS10device_ptrIfEESF_NS0_13ScanTileStateIfLb1EEES9_NS0_8NullTypeEjfLb0ESI_EEvT0_T1_T2_iT3_T4_T5_
.visible .entry _ZN3cub18CUB_300001_SM_10006detail4scan16DeviceScanKernelINS2_10policy_hubIfffjN4cuda3std3__44plusIvEEE10Policy1000EN6thrust24THRUST_300001_SM_1000_NS10device_ptrIfEESF_NS0_13ScanTileStateIfLb1EEES9_NS0_8NullTypeEjfLb0ESI_EEvT0_T1_T2_iT3_T4_T5_(
	.param .align 8 .b8 _ZN3cub18CUB_300001_SM_10006detail4scan16DeviceScanKernelINS2_10policy_hubIfffjN4cuda3std3__44plusIvEEE10Policy1000EN6thrust24THRUST_300001_SM_1000_NS10device_ptrIfEESF_NS0_13ScanTileStateIfLb1EEES9_NS0_8NullTypeEjfLb0ESI_EEvT0_T1_T2_iT3_T4_T5__param_0[8],
	.param .align 8 .b8 _ZN3cub18CUB_300001_SM_10006detail4scan16DeviceScanKernelINS2_10policy_hubIfffjN4cuda3std3__44plusIvEEE10Policy1000EN6thrust24THRUST_300001_SM_1000_NS10device_ptrIfEESF_NS0_13ScanTileStateIfLb1EEES9_NS0_8NullTypeEjfLb0ESI_EEvT0_T1_T2_iT3_T4_T5__param_1[8],
	.param .align 8 .b8 _ZN3cub18CUB_300001_SM_10006detail4scan16DeviceScanKernelINS2_10policy_hubIfffjN4cuda3std3__44plusIvEEE10Policy1000EN6thrust24THRUST_300001_SM_1000_NS10device_ptrIfEESF_NS0_13ScanTileStateIfLb1EEES9_NS0_8NullTypeEjfLb0ESI_EEvT0_T1_T2_iT3_T4_T5__param_2[8],
	.param .u32 _ZN3cub18CUB_300001_SM_10006detail4scan16DeviceScanKernelINS2_10policy_hubIfffjN4cuda3std3__44plusIvEEE10Policy1000EN6thrust24THRUST_300001_SM_1000_NS10device_ptrIfEESF_NS0_13ScanTileStateIfLb1EEES9_NS0_8NullTypeEjfLb0ESI_EEvT0_T1_T2_iT3_T4_T5__param_3,
	.param .align 1 .b8 _ZN3cub18CUB_300001_SM_10006detail4scan16DeviceScanKernelINS2_10policy_hubIfffjN4cuda3std3__44plusIvEEE10Policy1000EN6thrust24THRUST_300001_SM_1000_NS10device_ptrIfEESF_NS0_13ScanTileStateIfLb1EEES9_NS0_8NullTypeEjfLb0ESI_EEvT0_T1_T2_iT3_T4_T5__param_4[1],
	.param .align 1 .b8 _ZN3cub18CUB_300001_SM_10006detail4scan16DeviceScanKernelINS2_10policy_hubIfffjN4cuda3std3__44plusIvEEE10Policy1000EN6thrust24THRUST_300001_SM_1000_NS10device_ptrIfEESF_NS0_13ScanTileStateIfLb1EEES9_NS0_8NullTypeEjfLb0ESI_EEvT0_T1_T2_iT3_T4_T5__param_5[1],
	.param .u32 _ZN3cub18CUB_300001_SM_10006detail4scan16DeviceScanKernelINS2_10policy_hubIfffjN4cuda3std3__44plusIvEEE10Policy1000EN6thrust24THRUST_300001_SM_1000_NS10device_ptrIfEESF_NS0_13ScanTileStateIfLb1EEES9_NS0_8NullTypeEjfLb0ESI_EEvT0_T1_T2_iT3_T4_T5__param_6
)
.maxntid 384
{
	.reg .pred 	%p<160>;
	.reg .b32 	%r<512>;
	.reg .b32 	%f<602>;
	.reg .b64 	%rd<55>;
	// demoted variable
	.shared .align 16 .b8 _ZZN3cub18CUB_300001_SM_10006detail4scan16DeviceScanKernelINS2_10policy_hubIfffjN4cuda3std3__44plusIvEEE10Policy1000EN6thrust24THRUST_300001_SM_1000_NS10device_ptrIfEESF_NS0_13ScanTileStateIfLb1EEES9_NS0_8NullTypeEjfLb0ESI_EEvT0_T1_T2_iT3_T4_T5_E12temp_storage[33808];
	ld.param.u64 	%rd1, [_ZN3cub18CUB_300001_SM_10006detail4scan16DeviceScanKernelINS2_10policy_hubIfffjN4cuda3std3__44plusIvEEE10Policy1000EN6thrust24THRUST_300001_SM_1000_NS10device_ptrIfEESF_NS0_13ScanTileStateIfLb1EEES9_NS0_8NullTypeEjfLb0ESI_EEvT0_T1_T2_iT3_T4_T5__param_2];
	ld.param.u64 	%rd13, [_ZN3cub18CUB_300001_SM_10006detail4scan16DeviceScanKernelINS2_10policy_hubIfffjN4cuda3std3__44plusIvEEE10Policy1000EN6thrust24THRUST_300001_SM_1000_NS10device_ptrIfEESF_NS0_13ScanTileStateIfLb1EEES9_NS0_8NullTypeEjfLb0ESI_EEvT0_T1_T2_iT3_T4_T5__param_1];
	ld.param.u64 	%rd14, [_ZN3cub18CUB_300001_SM_10006detail4scan16DeviceScanKernelINS2_10policy_hubIfffjN4cuda3std3__44plusIvEEE10Policy1000EN6thrust24THRUST_300001_SM_1000_NS10device_ptrIfEESF_NS0_13ScanTileStateIfLb1EEES9_NS0_8NullTypeEjfLb0ESI_EEvT0_T1_T2_iT3_T4_T5__param_0];
	ld.param.u32 	%r97, [_ZN3cub18CUB_300001_SM_10006detail4scan16DeviceScanKernelINS2_10policy_hubIfffjN4cuda3std3__44plusIvEEE10Policy1000EN6thrust24THRUST_300001_SM_1000_NS10device_ptrIfEESF_NS0_13ScanTileStateIfLb1EEES9_NS0_8NullTypeEjfLb0ESI_EEvT0_T1_T2_iT3_T4_T5__param_3];
	ld.param.u32 	%r98, [_ZN3cub18CUB_300001_SM_10006detail4scan16DeviceScanKernelINS2_10policy_hubIfffjN4cuda3std3__44plusIvEEE10Policy1000EN6thrust24THRUST_300001_SM_1000_NS10device_ptrIfEESF_NS0_13ScanTileStateIfLb1EEES9_NS0_8NullTypeEjfLb0ESI_EEvT0_T1_T2_iT3_T4_T5__param_6];
	cvta.to.global.u64 	%rd2, %rd14;
	cvta.to.global.u64 	%rd3, %rd13;
	mov.u32 	%r99, %ctaid.x;
	add.s32 	%r488, %r97, %r99;
	mul.lo.s32 	%r2, %r488, 8448;
	sub.s32 	%r3, %r98, %r2;
	setp.lt.u32 	%p1, %r3, 8449;
	@%p1 bra 	$L__BB4_26;
	cvt.u64.u32 	%rd37, %r2;
	mov.u32 	%r4, %tid.x;
	and.b32  	%r341, %r4, 31;
	and.b32  	%r342, %r4, 992;
	mul.lo.s32 	%r343, %r342, 22;
	or.b32  	%r344, %r343, %r341;
	cvt.u64.u32 	%rd38, %r344;
	add.s64 	%rd4, %rd38, %rd37;
	shl.b64 	%rd39, %rd4, 2;
	add.s64 	%rd40, %rd2, %rd39;
	ld.global.f32 	%f334, [%rd40];
	ld.global.f32 	%f335, [%rd40+128];
	ld.global.f32 	%f336, [%rd40+256];
	ld.global.f32 	%f337, [%rd40+384];
	ld.global.f32 	%f338, [%rd40+512];
	ld.global.f32 	%f339, [%rd40+640];
	ld.global.f32 	%f340, [%rd40+768];
	ld.global.f32 	%f341, [%rd40+896];
	ld.global.f32 	%f342, [%rd40+1024];
	ld.global.f32 	%f343, [%rd40+1152];
	ld.global.f32 	%f344, [%rd40+1280];
	ld.global.f32 	%f345, [%rd40+1408];
	ld.global.f32 	%f346, [%rd40+1536];
	ld.global.f32 	%f347, [%rd40+1664];
	ld.global.f32 	%f348, [%rd40+1792];
	ld.global.f32 	%f349, [%rd40+1920];
	ld.global.f32 	%f350, [%rd40+2048];
	ld.global.f32 	%f351, [%rd40+2176];
	ld.global.f32 	%f352, [%rd40+2304];
	ld.global.f32 	%f353, [%rd40+2432];
	ld.global.f32 	%f354, [%rd40+2560];
	ld.global.f32 	%f355, [%rd40+2688];
	// begin inline asm
	mov.u32 %r340, %laneid;
	// end inline asm
	shr.u32 	%r6, %r4, 5;
	mad.lo.s32 	%r345, %r6, 704, %r340;
	shl.b32 	%r346, %r345, 2;
	mov.u32 	%r347, _ZZN3cub18CUB_300001_SM_10006detail4scan16DeviceScanKernelINS2_10policy_hubIfffjN4cuda3std3__44plusIvEEE10Policy1000EN6thrust24THRUST_300001_SM_1000_NS10device_ptrIfEESF_NS0_13ScanTileStateIfLb1EEES9_NS0_8NullTypeEjfLb0ESI_EEvT0_T1_T2_iT3_T4_T5_E12temp_storage;
	add.s32 	%r7, %r347, %r346;
	st.shared.f32 	[%r7], %f334;
	st.shared.f32 	[%r7+128], %f335;
	st.shared.f32 	[%r7+256], %f336;
	st.shared.f32 	[%r7+384], %f337;
	st.shared.f32 	[%r7+512], %f338;
	st.shared.f32 	[%r7+640], %f339;
	st.shared.f32 	[%r7+768], %f340;
	st.shared.f32 	[%r7+896], %f341;
	st.shared.f32 	[%r7+1024], %f342;
	st.shared.f32 	[%r7+1152], %f343;
	st.shared.f32 	[%r7+1280], %f344;
	st.shared.f32 	[%r7+1408], %f345;
	st.shared.f32 	[%r7+1536], %f346;
	st.shared.f32 	[%r7+1664], %f347;
	st.shared.f32 	[%r7+1792], %f348;
	st.shared.f32 	[%r7+1920], %f349;
	st.shared.f32 	[%r7+2048], %f350;
	st.shared.f32 	[%r7+2176], %f351;
	st.shared.f32 	[%r7+2304], %f352;
	st.shared.f32 	[%r7+2432], %f353;
	st.shared.f32 	[%r7+2560], %f354;
	st.shared.f32 	[%r7+2688], %f355;
	bar.warp.sync 	-1;
	mad.lo.s32 	%r8, %r340, 84, %r7;
	ld.shared.v2.f32 	{%f1, %f2}, [%r8];
	ld.shared.v2.f32 	{%f3, %f4}, [%r8+8];
	ld.shared.v2.f32 	{%f5, %f6}, [%r8+16];
	ld.shared.v2.f32 	{%f7, %f8}, [%r8+24];
	ld.shared.v2.f32 	{%f9, %f10}, [%r8+32];
	ld.shared.v2.f32 	{%f11, %f12}, [%r8+40];
	ld.shared.v2.f32 	{%f13, %f14}, [%r8+48];
	ld.shared.v2.f32 	{%f15, %f16}, [%r8+56];
	ld.shared.v2.f32 	{%f17, %f18}, [%r8+64];
	ld.shared.v2.f32 	{%f19, %f20}, [%r8+72];
	ld.shared.v2.f32 	{%f21, %f22}, [%r8+80];
	bar.sync 	0;
	setp.ne.s32 	%p104, %r488, 0;
	@%p104 bra 	$L__BB4_6;
	add.f32 	%f475, %f1, %f2;
	add.f32 	%f476, %f3, %f4;
	add.f32 	%f477, %f5, %f6;
	add.f32 	%f478, %f7, %f8;
	add.f32 	%f479, %f9, %f10;
	add.f32 	%f480, %f11, %f12;
	add.f32 	%f481, %f13, %f14;
	add.f32 	%f482, %f15, %f16;
	add.f32 	%f483, %f17, %f18;
	add.f32 	%f484, %f19, %f20;
	add.f32 	%f485, %f21, %f22;
	add.f32 	%f486, %f475, %f476;
	add.f32 	%f487, %f477, %f478;
	add.f32 	%f488, %f479, %f480;
	add.f32 	%f489, %f481, %f482;
	add.f32 	%f490, %f483, %f484;
	add.f32 	%f491, %f486, %f487;
	add.f32 	%f492, %f488, %f489;
	add.f32 	%f493, %f490, %f485;
	add.f32 	%f494, %f491, %f492;
	add.f32 	%f462, %f494, %f493;
	mov.b32 	%r479, 1;
	mov.b32 	%r480, 0;
	mov.b32 	%r481, -1;
	// begin inline asm
	{  .reg .f32 r0;  .reg .pred p;  shfl.sync.up.b32 r0|p, %f462, %r479, %r480, %r481;  @p add.f32 r0, r0, %f462;  mov.f32 %f460, r0;}
	// end inline asm
	mov.b32 	%r465, 2;
	// begin inline asm
	{  .reg .f32 r0;  .reg .pred p;  shfl.sync.up.b32 r0|p, %f460, %r465, %r480, %r481;  @p add.f32 r0, r0, %f460;  mov.f32 %f463, r0;}
	// end inline asm
	mov.b32 	%r468, 4;
	// begin inline asm
	{  .reg .f32 r0;  .reg .pred p;  shfl.sync.up.b32 r0|p, %f463, %r468, %r480, %r481;  @p add.f32 r0, r0, %f463;  mov.f32 %f466, r0;}
	// end inline asm
	mov.b32 	%r471, 8;
	// begin inline asm
	{  .reg .f32 r0;  .reg .pred p;  shfl.sync.up.b32 r0|p, %f466, %r471, %r480, %r481;  @p add.f32 r0, r0, %f466;  mov.f32 %f469, r0;}
	// end inline asm
	mov.b32 	%r474, 16;
	// begin inline asm
	{  .reg .f32 r0;  .reg .pred p;  shfl.sync.up.b32 r0|p, %f469, %r474, %r480, %r481;  @p add.f32 r0, r0, %f469;  mov.f32 %f472, r0;}
	// end inline asm
	mov.b32 	%r478, %f472;
	// begin inline asm
	shfl.sync.up.b32 %r477, %r478, %r479, %r480, %r481;
	// end inline asm
	setp.ne.s32 	%p146, %r340, 31;
	@%p146 bra 	$L__BB4_4;
	shl.b32 	%r482, %r6, 2;
	mov.u32 	%r483, _ZZN3cub18CUB_300001_SM_10006detail4scan16DeviceScanKernelINS2_10policy_hubIfffjN4cuda3std3__44plusIvEEE10Policy1000EN6thrust24THRUST_300001_SM_1000_NS10device_ptrIfEESF_NS0_13ScanTileStateIfLb1EEES9_NS0_8NullTypeEjfLb0ESI_EEvT0_T1_T2_iT3_T4_T5_E12temp_storage;
	add.s32 	%r484, %r483, %r482;
	st.shared.f32 	[%r484+16], %f472;
$L__BB4_4:
	mov.b32 	%f495, %r477;
	bar.sync 	0;
	ld.shared.v4.f32 	{%f496, %f497, %f498, %f499}, [_ZZN3cub18CUB_300001_SM_10006detail4scan16DeviceScanKernelINS2_10policy_hubIfffjN4cuda3std3__44plusIvEEE10Policy1000EN6thrust24THRUST_300001_SM_1000_NS10device_ptrIfEESF_NS0_13ScanTileStateIfLb1EEES9_NS0_8NullTypeEjfLb0ESI_EEvT0_T1_T2_iT3_T4_T5_E12temp_storage+16];
	add.f32 	%f500, %f496, %f497;
	setp.eq.s32 	%p147, %r6, 2;
	selp.f32 	%f501, %f500, %f496, %p147;
	add.f32 	%f502, %f500, %f498;
	setp.eq.s32 	%p148, %r6, 3;
	selp.f32 	%f503, %f502, %f501, %p148;
	add.f32 	%f504, %f502, %f499;
	setp.eq.s32 	%p149, %r6, 4;
	selp.f32 	%f505, %f504, %f503, %p149;
	ld.shared.v4.f32 	{%f506, %f507, %f508, %f509}, [_ZZN3cub18CUB_300001_SM_10006detail4scan16DeviceScanKernelINS2_10policy_hubIfffjN4cuda3std3__44plusIvEEE10Policy1000EN6thrust24THRUST_300001_SM_1000_NS10device_ptrIfEESF_NS0_13ScanTileStateIfLb1EEES9_NS0_8NullTypeEjfLb0ESI_EEvT0_T1_T2_iT3_T4_T5_E12temp_storage+32];
	add.f32 	%f510, %f504, %f506;
	setp.eq.s32 	%p150, %r6, 5;
	selp.f32 	%f511, %f510, %f505, %p150;
	add.f32 	%f512, %f510, %f507;
	setp.eq.s32 	%p151, %r6, 6;
	selp.f32 	%f513, %f512, %f511, %p151;
	add.f32 	%f514, %f512, %f508;
	setp.eq.s32 	%p152, %r6, 7;
	selp.f32 	%f515, %f514, %f513, %p152;
	add.f32 	%f516, %f514, %f509;
	setp.eq.s32 	%p153, %r6, 8;
	selp.f32 	%f517, %f516, %f515, %p153;
	ld.shared.v4.f32 	{%f518, %f519, %f520, %f521}, [_ZZN3cub18CUB_300001_SM_10006detail4scan16DeviceScanKernelINS2_10policy_hubIfffjN4cuda3std3__44plusIvEEE10Policy1000EN6thrust24THRUST_300001_SM_1000_NS10device_ptrIfEESF_NS0_13ScanTileStateIfLb1EEES9_NS0_8NullTypeEjfLb0ESI_EEvT0_T1_T2_iT3_T4_T5_E12temp_storage+48];
	add.f32 	%f522, %f516, %f518;
	setp.eq.s32 	%p154, %r6, 9;
	selp.f32 	%f523, %f522, %f517, %p154;
	add.f32 	%f524, %f522, %f519;
	setp.eq.s32 	%p155, %r6, 10;
	selp.f32 	%f525, %f524, %f523, %p155;
	add.f32 	%f526, %f524, %f520;
	setp.eq.s32 	%p156, %r6, 11;
	selp.f32 	%f527, %f526, %f525, %p156;
	add.f32 	%f24, %f526, %f521;
	setp.lt.u32 	%p157, %r4, 32;
	add.f32 	%f528, %f527, %f495;
	setp.eq.s32 	%p158, %r340, 0;
	selp.f32 	%f529, %f527, %f528, %p158;
	selp.f32 	%f530, %f495, %f529, %p157;
	setp.ne.s32 	%p159, %r4, 0;
	add.f32 	%f576, %f1, %f530;
	@%p159 bra 	$L__BB4_25;
	mov.b32 	%r486, %f24;
	add.s64 	%rd52, %rd1, 256;
	mov.b32 	%r485, 101;
	// begin inline asm
	st.relaxed.gpu.v2.u32 [%rd52], {%r485, %r486};
	// end inline asm
	mov.f32 	%f576, %f1;
	bra.uni 	$L__BB4_25;
$L__BB4_6:
	add.f32 	%f371, %f1, %f2;
	add.f32 	%f372, %f3, %f4;
	add.f32 	%f373, %f5, %f6;
	add.f32 	%f374, %f7, %f8;
	add.f32 	%f375, %f9, %f10;
	add.f32 	%f376, %f11, %f12;
	add.f32 	%f377, %f13, %f14;
	add.f32 	%f378, %f15, %f16;
	add.f32 	%f379, %f17, %f18;
	add.f32 	%f380, %f19, %f20;
	add.f32 	%f381, %f21, %f22;
	add.f32 	%f382, %f371, %f372;
	add.f32 	%f383, %f373, %f374;
	add.f32 	%f384, %f375, %f376;
	add.f32 	%f385, %f377, %f378;
	add.f32 	%f386, %f379, %f380;
	add.f32 	%f387, %f382, %f383;
	add.f32 	%f388, %f384, %f385;
	add.f32 	%f389, %f386, %f381;
	add.f32 	%f390, %f387, %f388;
	add.f32 	%f358, %f390, %f389;
	mov.b32 	%r365, 1;
	mov.b32 	%r366, 0;
	mov.b32 	%r367, -1;
	// begin inline asm
	{  .reg .f32 r0;  .reg .pred p;  shfl.sync.up.b32 r0|p, %f358, %r365, %r366, %r367;  @p add.f32 r0, r0, %f358;  mov.f32 %f356, r0;}
	// end inline asm
	mov.b32 	%r351, 2;
	// begin inline asm
	{  .reg .f32 r0;  .reg .pred p;  shfl.sync.up.b32 r0|p, %f356, %r351, %r366, %r367;  @p add.f32 r0, r0, %f356;  mov.f32 %f359, r0;}
	// end inline asm
	mov.b32 	%r354, 4;
	// begin inline asm
	{  .reg .f32 r0;  .reg .pred p;  shfl.sync.up.b32 r0|p, %f359, %r354, %r366, %r367;  @p add.f32 r0, r0, %f359;  mov.f32 %f362, r0;}
	// end inline asm
	mov.b32 	%r357, 8;
	// begin inline asm
	{  .reg .f32 r0;  .reg .pred p;  shfl.sync.up.b32 r0|p, %f362, %r357, %r366, %r367;  @p add.f32 r0, r0, %f362;  mov.f32 %f365, r0;}
	// end inline asm
	mov.b32 	%r360, 16;
	// begin inline asm
	{  .reg .f32 r0;  .reg .pred p;  shfl.sync.up.b32 r0|p, %f365, %r360, %r366, %r367;  @p add.f32 r0, r0, %f365;  mov.f32 %f368, r0;}
	// end inline asm
	mov.b32 	%r364, %f368;
	// begin inline asm
	shfl.sync.up.b32 %r363, %r364, %r365, %r366, %r367;
	// end inline asm
	setp.ne.s32 	%p105, %r340, 31;
	@%p105 bra 	$L__BB4_8;
	shl.b32 	%r368, %r6, 2;
	mov.u32 	%r369, _ZZN3cub18CUB_300001_SM_10006detail4scan16DeviceScanKernelINS2_10policy_hubIfffjN4cuda3std3__44plusIvEEE10Policy1000EN6thrust24THRUST_300001_SM_1000_NS10device_ptrIfEESF_NS0_13ScanTileStateIfLb1EEES9_NS0_8NullTypeEjfLb0ESI_EEvT0_T1_T2_iT3_T4_T5_E12temp_storage;
	add.s32 	%r370, %r369, %r368;
	st.shared.f32 	[%r370+16], %f368;
$L__BB4_8:
	mov.b32 	%f391, %r363;
	bar.sync 	0;
	ld.shared.v4.f32 	{%f392, %f393, %f394, %f395}, [_ZZN3cub18CUB_300001_SM_10006detail4scan16DeviceScanKernelINS2_10policy_hubIfffjN4cuda3std3__44plusIvEEE10Policy1000EN6thrust24THRUST_300001_SM_1000_NS10device_ptrIfEESF_NS0_13ScanTileStateIfLb1EEES9_NS0_8NullTypeEjfLb0ESI_EEvT0_T1_T2_iT3_T4_T5_E12temp_storage+16];
	add.f32 	%f396, %f392, %f393;
	setp.eq.s32 	%p106, %r6, 2;
	selp.f32 	%f397, %f396, %f392, %p106;
	add.f32 	%f398, %f396, %f394;
	setp.eq.s32 	%p107, %r6, 3;
	selp.f32 	%f399, %f398, %f397, %p107;
	add.f32 	%f400, %f398, %f395;
	setp.eq.s32 	%p108, %r6, 4;
	selp.f32 	%f401, %f400, %f399, %p108;
	ld.shared.v4.f32 	{%f402, %f403, %f404, %f405}, [_ZZN3cub18CUB_300001_SM_10006detail4scan16DeviceScanKernelINS2_10policy_hubIfffjN4cuda3std3__44plusIvEEE10Policy1000EN6thrust24THRUST_300001_SM_1000_NS10device_ptrIfEESF_NS0_13ScanTileStateIfLb1EEES9_NS0_8NullTypeEjfLb0ESI_EEvT0_T1_T2_iT3_T4_T5_E12temp_storage+32];
	add.f32 	%f406, %f400, %f402;
	setp.eq.s32 	%p109, %r6, 5;
	selp.f32 	%f407, %f406, %f401, %p109;
	add.f32 	%f408, %f406, %f403;
	setp.eq.s32 	%p110, %r6, 6;
	selp.f32 	%f409, %f408, %f407, %p110;
	add.f32 	%f410, %f408, %f404;
	setp.eq.s32 	%p111, %r6, 7;
	selp.f32 	%f411, %f410, %f409, %p111;
	add.f32 	%f412, %f410, %f405;
	setp.eq.s32 	%p112, %r6, 8;
	selp.f32 	%f413, %f412, %f411, %p112;
	ld.shared.v4.f32 	{%f414, %f415, %f416, %f417}, [_ZZN3cub18CUB_300001_SM_10006detail4scan16DeviceScanKernelINS2_10policy_hubIfffjN4cuda3std3__44plusIvEEE10Policy1000EN6thrust24THRUST_300001_SM_1000_NS10device_ptrIfEESF_NS0_13ScanTileStateIfLb1EEES9_NS0_8NullTypeEjfLb0ESI_EEvT0_T1_T2_iT3_T4_T5_E12temp_storage+48];
	add.f32 	%f418, %f412, %f414;
	setp.eq.s32 	%p113, %r6, 9;
	selp.f32 	%f419, %f418, %f413, %p113;
	add.f32 	%f420, %f418, %f415;
	setp.eq.s32 	%p114, %r6, 10;
	selp.f32 	%f421, %f420, %f419, %p114;
	add.f32 	%f422, %f420, %f416;
	setp.eq.s32 	%p115, %r6, 11;
	selp.f32 	%f423, %f422, %f421, %p115;
	add.f32 	%f27, %f422, %f417;
	setp.gt.u32 	%p116, %r4, 31;
	setp.lt.u32 	%p117, %r4, 32;
	add.f32 	%f424, %f423, %f391;
	setp.eq.s32 	%p118, %r340, 0;
	selp.f32 	%f575, %f423, %f424, %p118;
	selp.f32 	%f29, %f391, %f575, %p117;
	@%p116 bra 	$L__BB4_24;
	setp.ne.s32 	%p119, %r4, 0;
	mul.wide.s32 	%rd41, %r488, 8;
	add.s64 	%rd5, %rd1, %rd41;
	@%p119 bra 	$L__BB4_11;
	st.shared.f32 	[_ZZN3cub18CUB_300001_SM_10006detail4scan16DeviceScanKernelINS2_10policy_hubIfffjN4cuda3std3__44plusIvEEE10Policy1000EN6thrust24THRUST_300001_SM_1000_NS10device_ptrIfEESF_NS0_13ScanTileStateIfLb1EEES9_NS0_8NullTypeEjfLb0ESI_EEvT0_T1_T2_iT3_T4_T5_E12temp_storage+12], %f27;
	mov.b32 	%r372, %f27;
	add.s64 	%rd42, %rd5, 256;
	mov.b32 	%r371, 100;
	// begin inline asm
	st.relaxed.gpu.v2.u32 [%rd42], {%r371, %r372};
	// end inline asm
$L__BB4_11:
	not.b32 	%r377, %r4;
	add.s32 	%r495, %r488, %r377;
	mov.b32 	%r373, 830;
	// begin inline asm
	nanosleep.u32 %r373;
	// end inline asm
	mul.wide.s32 	%rd44, %r495, 8;
	add.s64 	%rd45, %rd1, %rd44;
	add.s64 	%rd43, %rd45, 256;
	// begin inline asm
	ld.relaxed.gpu.v2.u32 {%r497, %r490}, [%rd43];
	// end inline asm
	mov.b32 	%r491, 952;
$L__BB4_12:
	setp.eq.s32 	%p120, %r497, 99;
	mov.b32 	%r378, -1;
	vote.sync.any.pred 	%p121, %p120, %r378;
	not.pred 	%p122, %p121;
	@%p122 bra 	$L__BB4_14;
	mul.lo.s32 	%r460, %r488, 16807;
	and.b32  	%r488, %r460, 2147483647;
	add.s32 	%r461, %r491, 1;
	rem.u32 	%r457, %r488, %r461;
	// begin inline asm
	nanosleep.u32 %r457;
	// end inline asm
	shr.u32 	%r491, %r491, 1;
	// begin inline asm
	ld.relaxed.gpu.v2.u32 {%r497, %r490}, [%rd43];
	// end inline asm
	bra.uni 	$L__BB4_12;
$L__BB4_14:
	mov.b32 	%f425, %r490;
	setp.eq.s32 	%p123, %r497, 101;
	mov.b32 	%r405, -1;
	vote.sync.ballot.b32 	%r407, %p123, %r405;
	// begin inline asm
	mov.u32 %r380, %lanemask_ge;
	// end inline asm
	and.b32  	%r408, %r407, %r380;
	or.b32  	%r409, %r408, -2147483648;
	add.s32 	%r410, %r409, -1;
	not.b32 	%r411, %r409;
	and.b32  	%r412, %r411, %r410;
	popc.b32 	%r384, %r412;
	mov.b32 	%r383, 1;
	// begin inline asm
	shfl.sync.down.b32 %r381, %r490, %r383, %r384, %r405;
	// end inline asm
	setp.lt.s32 	%p125, %r340, %r384;
	mov.b32 	%f426, %r381;
	add.f32 	%f427, %f425, %f426;
	selp.f32 	%f428, %f427, %f425, %p125;
	mov.b32 	%r387, %f428;
	mov.b32 	%r388, 2;
	// begin inline asm
	shfl.sync.down.b32 %r386, %r387, %r388, %r384, %r405;
	// end inline asm
	add.s32 	%r25, %r340, 2;
	setp.gt.s32 	%p126, %r25, %r384;
	mov.b32 	%f429, %r386;
	add.f32 	%f430, %f428, %f429;
	selp.f32 	%f431, %f428, %f430, %p126;
	mov.b32 	%r392, %f431;
	mov.b32 	%r393, 4;
	// begin inline asm
	shfl.sync.down.b32 %r391, %r392, %r393, %r384, %r405;
	// end inline asm
	add.s32 	%r26, %r340, 4;
	setp.gt.s32 	%p127, %r26, %r384;
	mov.b32 	%f432, %r391;
	add.f32 	%f433, %f431, %f432;
	selp.f32 	%f434, %f431, %f433, %p127;
	mov.b32 	%r397, %f434;
	mov.b32 	%r398, 8;
	// begin inline asm
	shfl.sync.down.b32 %r396, %r397, %r398, %r384, %r405;
	// end inline asm
	add.s32 	%r27, %r340, 8;
	setp.gt.s32 	%p128, %r27, %r384;
	mov.b32 	%f435, %r396;
	add.f32 	%f436, %f434, %f435;
	selp.f32 	%f437, %f434, %f436, %p128;
	mov.b32 	%r402, %f437;
	mov.b32 	%r403, 16;
	// begin inline asm
	shfl.sync.down.b32 %r401, %r402, %r403, %r384, %r405;
	// end inline asm
	add.s32 	%r28, %r340, 16;
	setp.gt.s32 	%p129, %r28, %r384;
	mov.b32 	%f438, %r401;
	add.f32 	%f439, %f437, %f438;
	selp.f32 	%f574, %f437, %f439, %p129;
	add.s64 	%rd7, %rd1, 256;
	mov.b32 	%r492, 952;
$L__BB4_15:
	setp.ne.s32 	%p130, %r497, 101;
	mov.b32 	%r413, -1;
	vote.sync.all.pred 	%p131, %p130, %r413;
	not.pred 	%p132, %p131;
	@%p132 bra 	$L__BB4_20;
	shr.u32 	%r492, %r492, 1;
	mul.wide.s32 	%rd48, %r495, 8;
	add.s64 	%rd49, %rd7, %rd48;
	add.s64 	%rd47, %rd49, -256;
	// begin inline asm
	ld.relaxed.gpu.v2.u32 {%r497, %r498}, [%rd47];
	// end inline asm
	mov.u32 	%r499, %r492;
$L__BB4_17:
	setp.eq.s32 	%p136, %r497, 99;
	mov.b32 	%r419, -1;
	vote.sync.any.pred 	%p137, %p136, %r419;
	not.pred 	%p138, %p137;
	@%p138 bra 	$L__BB4_19;
	mul.lo.s32 	%r455, %r488, 16807;
	and.b32  	%r488, %r455, 2147483647;
	add.s32 	%r456, %r499, 1;
	rem.u32 	%r452, %r488, %r456;
	// begin inline asm
	nanosleep.u32 %r452;
	// end inline asm
	shr.u32 	%r499, %r499, 1;
	// begin inline asm
	ld.relaxed.gpu.v2.u32 {%r497, %r498}, [%rd47];
	// end inline asm
	bra.uni 	$L__BB4_17;
$L__BB4_19:
	mov.b32 	%f444, %r498;
	setp.eq.s32 	%p139, %r497, 101;
	mov.b32 	%r445, -1;
	vote.sync.ballot.b32 	%r446, %p139, %r445;
	and.b32  	%r447, %r446, %r380;
	or.b32  	%r448, %r447, -2147483648;
	add.s32 	%r449, %r448, -1;
	not.b32 	%r450, %r448;
	and.b32  	%r451, %r450, %r449;
	popc.b32 	%r424, %r451;
	mov.b32 	%r423, 1;
	// begin inline asm
	shfl.sync.down.b32 %r421, %r498, %r423, %r424, %r445;
	// end inline asm
	setp.lt.s32 	%p141, %r340, %r424;
	mov.b32 	%f445, %r421;
	add.f32 	%f446, %f444, %f445;
	selp.f32 	%f447, %f446, %f444, %p141;
	mov.b32 	%r427, %f447;
	mov.b32 	%r428, 2;
	// begin inline asm
	shfl.sync.down.b32 %r426, %r427, %r428, %r424, %r445;
	// end inline asm
	setp.gt.s32 	%p142, %r25, %r424;
	mov.b32 	%f448, %r426;
	add.f32 	%f449, %f447, %f448;
	selp.f32 	%f450, %f447, %f449, %p142;
	mov.b32 	%r432, %f450;
	mov.b32 	%r433, 4;
	// begin inline asm
	shfl.sync.down.b32 %r431, %r432, %r433, %r424, %r445;
	// end inline asm
	setp.gt.s32 	%p143, %r26, %r424;
	mov.b32 	%f451, %r431;
	add.f32 	%f452, %f450, %f451;
	selp.f32 	%f453, %f450, %f452, %p143;
	mov.b32 	%r437, %f453;
	mov.b32 	%r438, 8;
	// begin inline asm
	shfl.sync.down.b32 %r436, %r437, %r438, %r424, %r445;
	// end inline asm
	setp.gt.s32 	%p144, %r27, %r424;
	mov.b32 	%f454, %r436;
	add.f32 	%f455, %f453, %f454;
	selp.f32 	%f456, %f453, %f455, %p144;
	mov.b32 	%r442, %f456;
	mov.b32 	%r443, 16;
	// begin inline asm
	shfl.sync.down.b32 %r441, %r442, %r443, %r424, %r445;
	// end inline asm
	setp.gt.s32 	%p145, %r28, %r424;
	mov.b32 	%f457, %r441;
	add.f32 	%f458, %f456, %f457;
	selp.f32 	%f459, %f456, %f458, %p145;
	add.f32 	%f574, %f574, %f459;
	add.s32 	%r495, %r495, -32;
	bra.uni 	$L__BB4_15;
$L__BB4_20:
	@%p119 bra 	$L__BB4_22;
	add.f32 	%f440, %f27, %f574;
	mov.b32 	%r416, %f440;
	add.s64 	%rd46, %rd5, 256;
	mov.b32 	%r415, 101;
	// begin inline asm
	st.relaxed.gpu.v2.u32 [%rd46], {%r415, %r416};
	// end inline asm
	st.shared.f32 	[_ZZN3cub18CUB_300001_SM_10006detail4scan16DeviceScanKernelINS2_10policy_hubIfffjN4cuda3std3__44plusIvEEE10Policy1000EN6thrust24THRUST_300001_SM_1000_NS10device_ptrIfEESF_NS0_13ScanTileStateIfLb1EEES9_NS0_8NullTypeEjfLb0ESI_EEvT0_T1_T2_iT3_T4_T5_E12temp_storage+4], %f574;
	st.shared.f32 	[_ZZN3cub18CUB_300001_SM_10006detail4scan16DeviceScanKernelINS2_10policy_hubIfffjN4cuda3std3__44plusIvEEE10Policy1000EN6thrust24THRUST_300001_SM_1000_NS10device_ptrIfEESF_NS0_13ScanTileStateIfLb1EEES9_NS0_8NullTypeEjfLb0ESI_EEvT0_T1_T2_iT3_T4_T5_E12temp_storage+8], %f440;
$L__BB4_22:
	setp.ne.s32 	%p134, %r340, 0;
	mov.f32 	%f575, %f29;
	@%p134 bra 	$L__BB4_24;
	st.shared.f32 	[_ZZN3cub18CUB_300001_SM_10006detail4scan16DeviceScanKernelINS2_10policy_hubIfffjN4cuda3std3__44plusIvEEE10Policy1000EN6thrust24THRUST_300001_SM_1000_NS10device_ptrIfEESF_NS0_13ScanTileStateIfLb1EEES9_NS0_8NullTypeEjfLb0ESI_EEvT0_T1_T2_iT3_T4_T5_E12temp_storage+76], %f574;
	mov.f32 	%f575, %f574;
$L__BB4_24:
	bar.sync 	0;
	setp.eq.s32 	%p135, %r4, 0;
	ld.shared.f32 	%f441, [_ZZN3cub18CUB_300001_SM_10006detail4scan16DeviceScanKernelINS2_10policy_hubIfffjN4cuda3std3__44plusIvEEE10Policy1000EN6thrust24THRUST_300001_SM_1000_NS10device_ptrIfEESF_NS0_13ScanTileStateIfLb1EEES9_NS0_8NullTypeEjfLb0ESI_EEvT0_T1_T2_iT3_T4_T5_E12temp_storage+76];
	add.f32 	%f442, %f575, %f441;
	selp.f32 	%f443, %f575, %f442, %p135;
	add.f32 	%f576, %f1, %f443;
$L__BB4_25:
	add.f32 	%f531, %f576, %f2;
	add.f32 	%f532, %f531, %f3;
	add.f32 	%f533, %f532, %f4;
	add.f32 	%f534, %f533, %f5;
	add.f32 	%f535, %f534, %f6;
	add.f32 	%f536, %f535, %f7;
	add.f32 	%f537, %f536, %f8;
	add.f32 	%f538, %f537, %f9;
	add.f32 	%f539, %f538, %f10;
	add.f32 	%f540, %f539, %f11;
	add.f32 	%f541, %f540, %f12;
	add.f32 	%f542, %f541, %f13;
	add.f32 	%f543, %f542, %f14;
	add.f32 	%f544, %f543, %f15;
	add.f32 	%f545, %f544, %f16;
	add.f32 	%f546, %f545, %f17;
	add.f32 	%f547, %f546, %f18;
	add.f32 	%f548, %f547, %f19;
	add.f32 	%f549, %f548, %f20;
	add.f32 	%f550, %f549, %f21;
	add.f32 	%f551, %f550, %f22;
	bar.sync 	0;
	st.shared.v2.f32 	[%r8], {%f576, %f531};
	st.shared.v2.f32 	[%r8+8], {%f532, %f533};
	st.shared.v2.f32 	[%r8+16], {%f534, %f535};
	st.shared.v2.f32 	[%r8+24], {%f536, %f537};
	st.shared.v2.f32 	[%r8+32], {%f538, %f539};
	st.shared.v2.f32 	[%r8+40], {%f540, %f541};
	st.shared.v2.f32 	[%r8+48], {%f542, %f543};
	st.shared.v2.f32 	[%r8+56], {%f544, %f545};
	st.shared.v2.f32 	[%r8+64], {%f546, %f547};
	st.shared.v2.f32 	[%r8+72], {%f548, %f549};
	st.shared.v2.f32 	[%r8+80], {%f550, %f551};
	bar.warp.sync 	-1;
	ld.shared.f32 	%f552, [%r7];
	ld.shared.f32 	%f553, [%r7+128];
	ld.shared.f32 	%f554, [%r7+256];
	ld.shared.f32 	%f555, [%r7+384];
	ld.shared.f32 	%f556, [%r7+512];
	ld.shared.f32 	%f557, [%r7+640];
	ld.shared.f32 	%f558, [%r7+768];
	ld.shared.f32 	%f559, [%r7+896];
	ld.shared.f32 	%f560, [%r7+1024];
	ld.shared.f32 	%f561, [%r7+1152];
	ld.shared.f32 	%f562, [%r7+1280];
	ld.shared.f32 	%f563, [%r7+1408];
	ld.shared.f32 	%f564, [%r7+1536];
	ld.shared.f32 	%f565, [%r7+1664];
	ld.shared.f32 	%f566, [%r7+1792];
	ld.shared.f32 	%f567, [%r7+1920];
	ld.shared.f32 	%f568, [%r7+2048];
	ld.shared.f32 	%f569, [%r7+2176];
	ld.shared.f32 	%f570, [%r7+2304];
	ld.shared.f32 	%f571, [%r7+2432];
	ld.shared.f32 	%f572, [%r7+2560];
	ld.shared.f32 	%f573, [%r7+2688];
	add.s64 	%rd54, %rd3, %rd39;
	st.global.f32 	[%rd54], %f552;
	st.global.f32 	[%rd54+128], %f553;
	st.global.f32 	[%rd54+256], %f554;
	st.global.f32 	[%rd54+384], %f555;
	st.global.f32 	[%rd54+512], %f556;
	st.global.f32 	[%rd54+640], %f557;
	st.global.f32 	[%rd54+768], %f558;
	st.global.f32 	[%rd54+896], %f559;
	st.global.f32 	[%rd54+1024], %f560;
	st.global.f32 	[%rd54+1152], %f561;
	st.global.f32 	[%rd54+1280], %f562;
	st.global.f32 	[%rd54+1408], %f563;
	st.global.f32 	[%rd54+1536], %f564;
	st.global.f32 	[%rd54+1664], %f565;
	st.global.f32 	[%rd54+1792], %f566;
	st.global.f32 	[%rd54+1920], %f567;
	st.global.f32 	[%rd54+2048], %f568;
	st.global.f32 	[%rd54+2176], %f569;
	st.global.f32 	[%rd54+2304], %f570;
	st.global.f32 	[%rd54+2432], %f571;
	st.global.f32 	[%rd54+2560], %f572;
	st.global.f32 	[%rd54+2688], %f573;
	bra.uni 	$L__BB4_140;
$L__BB4_26:
	setp.eq.s32 	%p2, %r3, 0;
	@%p2 bra 	$L__BB4_140;
	mul.wide.u32 	%rd15, %r2, 4;
	add.s64 	%rd16, %rd2, %rd15;
	mov.u32 	%r47, %tid.x;
	ld.global.f32 	%f598, [%rd16];
	and.b32  	%r100, %r47, 31;
	and.b32  	%r101, %r47, 992;
	mul.lo.s32 	%r102, %r101, 22;
	or.b32  	%r48, %r102, %r100;
	setp.ge.u32 	%p3, %r48, %r3;
	shl.b32 	%r103, %r48, 2;
	cvt.u64.u32 	%rd17, %r103;
	add.s64 	%rd9, %rd16, %rd17;
	mov.f32 	%f577, %f598;
	@%p3 bra 	$L__BB4_29;
	ld.global.f32 	%f577, [%rd9];
$L__BB4_29:
	add.s32 	%r49, %r48, 32;
	setp.ge.u32 	%p4, %r49, %r3;
	mov.f32 	%f578, %f598;
	@%p4 bra 	$L__BB4_31;
	ld.global.f32 	%f578, [%rd9+128];
$L__BB4_31:
	add.s32 	%r104, %r48, 64;
	setp.ge.u32 	%p5, %r104, %r3;
	mov.f32 	%f579, %f598;
	@%p5 bra 	$L__BB4_33;
	ld.global.f32 	%f579, [%rd9+256];
$L__BB4_33:
	add.s32 	%r50, %r48, 96;
	setp.ge.u32 	%p6, %r50, %r3;
	mov.f32 	%f580, %f598;
	@%p6 bra 	$L__BB4_35;
	ld.global.f32 	%f580, [%rd9+384];
$L__BB4_35:
	add.s32 	%r105, %r48, 128;
	setp.ge.u32 	%p7, %r105, %r3;
	mov.f32 	%f581, %f598;
	@%p7 bra 	$L__BB4_37;
	ld.global.f32 	%f581, [%rd9+512];
$L__BB4_37:
	add.s32 	%r106, %r48, 160;
	setp.ge.u32 	%p8, %r106, %r3;
	mov.f32 	%f582, %f598;
	@%p8 bra 	$L__BB4_39;
	ld.global.f32 	%f582, [%rd9+640];
$L__BB4_39:
	add.s32 	%r107, %r48, 192;
	setp.ge.u32 	%p9, %r107, %r3;
	mov.f32 	%f583, %f598;
	@%p9 bra 	$L__BB4_41;
	ld.global.f32 	%f583, [%rd9+768];
$L__BB4_41:
	add.s32 	%r108, %r48, 224;
	setp.ge.u32 	%p10, %r108, %r3;
	mov.f32 	%f584, %f598;
	@%p10 bra 	$L__BB4_43;
	ld.global.f32 	%f584, [%rd9+896];
$L__BB4_43:
	add.s32 	%r109, %r48, 256;
	setp.ge.u32 	%p11, %r109, %r3;
	mov.f32 	%f585, %f598;
	@%p11 bra 	$L__BB4_45;
	ld.global.f32 	%f585, [%rd9+1024];
$L__BB4_45:
	add.s32 	%r51, %r48, 288;
	setp.ge.u32 	%p12, %r51, %r3;
	mov.f32 	%f586, %f598;
	@%p12 bra 	$L__BB4_47;
	ld.global.f32 	%f586, [%rd9+1152];
$L__BB4_47:
	add.s32 	%r110, %r48, 320;
	setp.ge.u32 	%p13, %r110, %r3;
	mov.f32 	%f587, %f598;
	@%p13 bra 	$L__BB4_49;
	ld.global.f32 	%f587, [%rd9+1280];
$L__BB4_49:
	add.s32 	%r52, %r48, 352;
	setp.ge.u32 	%p14, %r52, %r3;
	mov.f32 	%f588, %f598;
	@%p14 bra 	$L__BB4_51;
	ld.global.f32 	%f588, [%rd9+1408];
$L__BB4_51:
	add.s32 	%r53, %r48, 384;
	setp.ge.u32 	%p15, %r53, %r3;
	mov.f32 	%f589, %f598;
	@%p15 bra 	$L__BB4_53;
	ld.global.f32 	%f589, [%rd9+1536];
$L__BB4_53:
	add.s32 	%r111, %r48, 416;
	setp.ge.u32 	%p16, %r111, %r3;
	mov.f32 	%f590, %f598;
	@%p16 bra 	$L__BB4_55;
	ld.global.f32 	%f590, [%rd9+1664];
$L__BB4_55:
	add.s32 	%r54, %r48, 448;
	setp.ge.u32 	%p17, %r54, %r3;
	mov.f32 	%f591, %f598;
	@%p17 bra 	$L__BB4_57;
	ld.global.f32 	%f591, [%rd9+1792];
$L__BB4_57:
	add.s32 	%r112, %r48, 480;
	setp.ge.u32 	%p18, %r112, %r3;
	mov.f32 	%f592, %f598;
	@%p18 bra 	$L__BB4_59;
	ld.global.f32 	%f592, [%rd9+1920];
$L__BB4_59:
	add.s32 	%r113, %r48, 512;
	setp.ge.u32 	%p19, %r113, %r3;
	mov.f32 	%f593, %f598;
	@%p19 bra 	$L__BB4_61;
	ld.global.f32 	%f593, [%rd9+2048];
$L__BB4_61:
	add.s32 	%r55, %r48, 544;
	setp.ge.u32 	%p20, %r55, %r3;
	mov.f32 	%f594, %f598;
	@%p20 bra 	$L__BB4_63;
	ld.global.f32 	%f594, [%rd9+2176];
$L__BB4_63:
	add.s32 	%r114, %r48, 576;
	setp.ge.u32 	%p21, %r114, %r3;
	mov.f32 	%f595, %f598;
	@%p21 bra 	$L__BB4_65;
	ld.global.f32 	%f595, [%rd9+2304];
$L__BB4_65:
	add.s32 	%r115, %r48, 608;
	setp.ge.u32 	%p22, %r115, %r3;
	mov.f32 	%f596, %f598;
	@%p22 bra 	$L__BB4_67;
	ld.global.f32 	%f596, [%rd9+2432];
$L__BB4_67:
	add.s32 	%r56, %r48, 640;
	setp.ge.u32 	%p23, %r56, %r3;
	mov.f32 	%f597, %f598;
	@%p23 bra 	$L__BB4_69;
	ld.global.f32 	%f597, [%rd9+2560];
$L__BB4_69:
	add.s32 	%r57, %r48, 672;
	setp.ge.u32 	%p24, %r57, %r3;
	@%p24 bra 	$L__BB4_71;
	ld.global.f32 	%f598, [%rd9+2688];
$L__BB4_71:
	// begin inline asm
	mov.u32 %r116, %laneid;
	// end inline asm
	shr.u32 	%r59, %r47, 5;
	mad.lo.s32 	%r117, %r59, 704, %r116;
	shl.b32 	%r118, %r117, 2;
	mov.u32 	%r119, _ZZN3cub18CUB_300001_SM_10006detail4scan16DeviceScanKernelINS2_10policy_hubIfffjN4cuda3std3__44plusIvEEE10Policy1000EN6thrust24THRUST_300001_SM_1000_NS10device_ptrIfEESF_NS0_13ScanTileStateIfLb1EEES9_NS0_8NullTypeEjfLb0ESI_EEvT0_T1_T2_iT3_T4_T5_E12temp_storage;
	add.s32 	%r60, %r119, %r118;
	st.shared.f32 	[%r60], %f577;
	st.shared.f32 	[%r60+128], %f578;
	st.shared.f32 	[%r60+256], %f579;
	st.shared.f32 	[%r60+384], %f580;
	st.shared.f32 	[%r60+512], %f581;
	st.shared.f32 	[%r60+640], %f582;
	st.shared.f32 	[%r60+768], %f583;
	st.shared.f32 	[%r60+896], %f584;
	st.shared.f32 	[%r60+1024], %f585;
	st.shared.f32 	[%r60+1152], %f586;
	st.shared.f32 	[%r60+1280], %f587;
	st.shared.f32 	[%r60+1408], %f588;
	st.shared.f32 	[%r60+1536], %f589;
	st.shared.f32 	[%r60+1664], %f590;
	st.shared.f32 	[%r60+1792], %f591;
	st.shared.f32 	[%r60+1920], %f592;
	st.shared.f32 	[%r60+2048], %f593;
	st.shared.f32 	[%r60+2176], %f594;
	st.shared.f32 	[%r60+2304], %f595;
	st.shared.f32 	[%r60+2432], %f596;
	st.shared.f32 	[%r60+2560], %f597;
	st.shared.f32 	[%r60+2688], %f598;
	bar.warp.sync 	-1;
	mad.lo.s32 	%r61, %r116, 84, %r60;
	ld.shared.v2.f32 	{%f81, %f82}, [%r61];
	ld.shared.v2.f32 	{%f83, %f84}, [%r61+8];
	ld.shared.v2.f32 	{%f85, %f86}, [%r61+16];
	ld.shared.v2.f32 	{%f87, %f88}, [%r61+24];
	ld.shared.v2.f32 	{%f89, %f90}, [%r61+32];
	ld.shared.v2.f32 	{%f91, %f92}, [%r61+40];
	ld.shared.v2.f32 	{%f93, %f94}, [%r61+48];
	ld.shared.v2.f32 	{%f95, %f96}, [%r61+56];
	ld.shared.v2.f32 	{%f97, %f98}, [%r61+64];
	ld.shared.v2.f32 	{%f99, %f100}, [%r61+72];
	ld.shared.v2.f32 	{%f101, %f102}, [%r61+80];
	bar.sync 	0;
	setp.ne.s32 	%p25, %r488, 0;
	@%p25 bra 	$L__BB4_75;
	add.f32 	%f256, %f81, %f82;
	add.f32 	%f257, %f83, %f84;
	add.f32 	%f258, %f85, %f86;
	add.f32 	%f259, %f87, %f88;
	add.f32 	%f260, %f89, %f90;
	add.f32 	%f261, %f91, %f92;
	add.f32 	%f262, %f93, %f94;
	add.f32 	%f263, %f95, %f96;
	add.f32 	%f264, %f97, %f98;
	add.f32 	%f265, %f99, %f100;
	add.f32 	%f266, %f101, %f102;
	add.f32 	%f267, %f256, %f257;
	add.f32 	%f268, %f258, %f259;
	add.f32 	%f269, %f260, %f261;
	add.f32 	%f270, %f262, %f263;
	add.f32 	%f271, %f264, %f265;
	add.f32 	%f272, %f267, %f268;
	add.f32 	%f273, %f269, %f270;
	add.f32 	%f274, %f271, %f266;
	add.f32 	%f275, %f272, %f273;
	add.f32 	%f243, %f275, %f274;
	mov.b32 	%r259, 1;
	mov.b32 	%r260, 0;
	mov.b32 	%r261, -1;
	// begin inline asm
	{  .reg .f32 r0;  .reg .pred p;  shfl.sync.up.b32 r0|p, %f243, %r259, %r260, %r261;  @p add.f32 r0, r0, %f243;  mov.f32 %f241, r0;}
	// end inline asm
	mov.b32 	%r245, 2;
	// begin inline asm
	{  .reg .f32 r0;  .reg .pred p;  shfl.sync.up.b32 r0|p, %f241, %r245, %r260, %r261;  @p add.f32 r0, r0, %f241;  mov.f32 %f244, r0;}
	// end inline asm
	mov.b32 	%r248, 4;
	// begin inline asm
	{  .reg .f32 r0;  .reg .pred p;  shfl.sync.up.b32 r0|p, %f244, %r248, %r260, %r261;  @p add.f32 r0, r0, %f244;  mov.f32 %f247, r0;}
	// end inline asm
	mov.b32 	%r251, 8;
	// begin inline asm
	{  .reg .f32 r0;  .reg .pred p;  shfl.sync.up.b32 r0|p, %f247, %r251, %r260, %r261;  @p add.f32 r0, r0, %f247;  mov.f32 %f250, r0;}
	// end inline asm
	mov.b32 	%r254, 16;
	// begin inline asm
	{  .reg .f32 r0;  .reg .pred p;  shfl.sync.up.b32 r0|p, %f250, %r254, %r260, %r261;  @p add.f32 r0, r0, %f250;  mov.f32 %f253, r0;}
	// end inline asm
	mov.b32 	%r258, %f253;
	// begin inline asm
	shfl.sync.up.b32 %r257, %r258, %r259, %r260, %r261;
	// end inline asm
	setp.ne.s32 	%p67, %r116, 31;
	@%p67 bra 	$L__BB4_74;
	shl.b32 	%r262, %r59, 2;
	mov.u32 	%r263, _ZZN3cub18CUB_300001_SM_10006detail4scan16DeviceScanKernelINS2_10policy_hubIfffjN4cuda3std3__44plusIvEEE10Policy1000EN6thrust24THRUST_300001_SM_1000_NS10device_ptrIfEESF_NS0_13ScanTileStateIfLb1EEES9_NS0_8NullTypeEjfLb0ESI_EEvT0_T1_T2_iT3_T4_T5_E12temp_storage;
	add.s32 	%r264, %r263, %r262;
	st.shared.f32 	[%r264+16], %f253;
$L__BB4_74:
	mov.b32 	%f276, %r257;
	bar.sync 	0;
	ld.shared.v4.f32 	{%f277, %f278, %f279, %f280}, [_ZZN3cub18CUB_300001_SM_10006detail4scan16DeviceScanKernelINS2_10policy_hubIfffjN4cuda3std3__44plusIvEEE10Policy1000EN6thrust24THRUST_300001_SM_1000_NS10device_ptrIfEESF_NS0_13ScanTileStateIfLb1EEES9_NS0_8NullTypeEjfLb0ESI_EEvT0_T1_T2_iT3_T4_T5_E12temp_storage+16];
	add.f32 	%f281, %f277, %f278;
	setp.eq.s32 	%p68, %r59, 2;
	selp.f32 	%f282, %f281, %f277, %p68;
	add.f32 	%f283, %f281, %f279;
	setp.eq.s32 	%p69, %r59, 3;
	selp.f32 	%f284, %f283, %f282, %p69;
	add.f32 	%f285, %f283, %f280;
	setp.eq.s32 	%p70, %r59, 4;
	selp.f32 	%f286, %f285, %f284, %p70;
	ld.shared.v4.f32 	{%f287, %f288, %f289, %f290}, [_ZZN3cub18CUB_300001_SM_10006detail4scan16DeviceScanKernelINS2_10policy_hubIfffjN4cuda3std3__44plusIvEEE10Policy1000EN6thrust24THRUST_300001_SM_1000_NS10device_ptrIfEESF_NS0_13ScanTileStateIfLb1EEES9_NS0_8NullTypeEjfLb0ESI_EEvT0_T1_T2_iT3_T4_T5_E12temp_storage+32];
	add.f32 	%f291, %f285, %f287;
	setp.eq.s32 	%p71, %r59, 5;
	selp.f32 	%f292, %f291, %f286, %p71;
	add.f32 	%f293, %f291, %f288;
	setp.eq.s32 	%p72, %r59, 6;
	selp.f32 	%f294, %f293, %f292, %p72;
	add.f32 	%f295, %f293, %f289;
	setp.eq.s32 	%p73, %r59, 7;
	selp.f32 	%f296, %f295, %f294, %p73;
	add.f32 	%f297, %f295, %f290;
	setp.eq.s32 	%p74, %r59, 8;
	selp.f32 	%f298, %f297, %f296, %p74;
	.pragma "used_bytes_mask 4095";
	ld.shared.v4.f32 	{%f299, %f300, %f301, %f302}, [_ZZN3cub18CUB_300001_SM_10006detail4scan16DeviceScanKernelINS2_10policy_hubIfffjN4cuda3std3__44plusIvEEE10Policy1000EN6thrust24THRUST_300001_SM_1000_NS10device_ptrIfEESF_NS0_13ScanTileStateIfLb1EEES9_NS0_8NullTypeEjfLb0ESI_EEvT0_T1_T2_iT3_T4_T5_E12temp_storage+48];
	add.f32 	%f303, %f297, %f299;
	setp.eq.s32 	%p75, %r59, 9;
	selp.f32 	%f304, %f303, %f298, %p75;
	add.f32 	%f305, %f303, %f300;
	setp.eq.s32 	%p76, %r59, 10;
	selp.f32 	%f306, %f305, %f304, %p76;
	add.f32 	%f307, %f305, %f301;
	setp.eq.s32 	%p77, %r59, 11;
	selp.f32 	%f308, %f307, %f306, %p77;
	setp.lt.u32 	%p78, %r47, 32;
	add.f32 	%f309, %f308, %f276;
	setp.eq.s32 	%p79, %r116, 0;
	selp.f32 	%f310, %f308, %f309, %p79;
	selp.f32 	%f311, %f276, %f310, %p78;
	setp.eq.s32 	%p80, %r47, 0;
	add.f32 	%f312, %f81, %f311;
	selp.f32 	%f601, %f81, %f312, %p80;
	bra.uni 	$L__BB4_94;
$L__BB4_75:
	add.f32 	%f152, %f81, %f82;
	add.f32 	%f153, %f83, %f84;
	add.f32 	%f154, %f85, %f86;
	add.f32 	%f155, %f87, %f88;
	add.f32 	%f156, %f89, %f90;
	add.f32 	%f157, %f91, %f92;
	add.f32 	%f158, %f93, %f94;
	add.f32 	%f159, %f95, %f96;
	add.f32 	%f160, %f97, %f98;
	add.f32 	%f161, %f99, %f100;
	add.f32 	%f162, %f101, %f102;
	add.f32 	%f163, %f152, %f153;
	add.f32 	%f164, %f154, %f155;
	add.f32 	%f165, %f156, %f157;
	add.f32 	%f166, %f158, %f159;
	add.f32 	%f167, %f160, %f161;
	add.f32 	%f168, %f163, %f164;
	add.f32 	%f169, %f165, %f166;
	add.f32 	%f170, %f167, %f162;
	add.f32 	%f171, %f168, %f169;
	add.f32 	%f139, %f171, %f170;
	mov.b32 	%r137, 1;
	mov.b32 	%r138, 0;
	mov.b32 	%r139, -1;
	// begin inline asm
	{  .reg .f32 r0;  .reg .pred p;  shfl.sync.up.b32 r0|p, %f139, %r137, %r138, %r139;  @p add.f32 r0, r0, %f139;  mov.f32 %f137, r0;}
	// end inline asm
	mov.b32 	%r123, 2;
	// begin inline asm
	{  .reg .f32 r0;  .reg .pred p;  shfl.sync.up.b32 r0|p, %f137, %r123, %r138, %r139;  @p add.f32 r0, r0, %f137;  mov.f32 %f140, r0;}
	// end inline asm
	mov.b32 	%r126, 4;
	// begin inline asm
	{  .reg .f32 r0;  .reg .pred p;  shfl.sync.up.b32 r0|p, %f140, %r126, %r138, %r139;  @p add.f32 r0, r0, %f140;  mov.f32 %f143, r0;}
	// end inline asm
	mov.b32 	%r129, 8;
	// begin inline asm
	{  .reg .f32 r0;  .reg .pred p;  shfl.sync.up.b32 r0|p, %f143, %r129, %r138, %r139;  @p add.f32 r0, r0, %f143;  mov.f32 %f146, r0;}
	// end inline asm
	mov.b32 	%r132, 16;
	// begin inline asm
	{  .reg .f32 r0;  .reg .pred p;  shfl.sync.up.b32 r0|p, %f146, %r132, %r138, %r139;  @p add.f32 r0, r0, %f146;  mov.f32 %f149, r0;}
	// end inline asm
	mov.b32 	%r136, %f149;
	// begin inline asm
	shfl.sync.up.b32 %r135, %r136, %r137, %r138, %r139;
	// end inline asm
	setp.ne.s32 	%p26, %r116, 31;
	@%p26 bra 	$L__BB4_77;
	shl.b32 	%r140, %r59, 2;
	mov.u32 	%r141, _ZZN3cub18CUB_300001_SM_10006detail4scan16DeviceScanKernelINS2_10policy_hubIfffjN4cuda3std3__44plusIvEEE10Policy1000EN6thrust24THRUST_300001_SM_1000_NS10device_ptrIfEESF_NS0_13ScanTileStateIfLb1EEES9_NS0_8NullTypeEjfLb0ESI_EEvT0_T1_T2_iT3_T4_T5_E12temp_storage;
	add.s32 	%r142, %r141, %r140;
	st.shared.f32 	[%r142+16], %f149;
$L__BB4_77:
	mov.b32 	%f172, %r135;
	bar.sync 	0;
	ld.shared.v4.f32 	{%f173, %f174, %f175, %f176}, [_ZZN3cub18CUB_300001_SM_10006detail4scan16DeviceScanKernelINS2_10policy_hubIfffjN4cuda3std3__44plusIvEEE10Policy1000EN6thrust24THRUST_300001_SM_1000_NS10device_ptrIfEESF_NS0_13ScanTileStateIfLb1EEES9_NS0_8NullTypeEjfLb0ESI_EEvT0_T1_T2_iT3_T4_T5_E12temp_storage+16];
	add.f32 	%f177, %f173, %f174;
	setp.eq.s32 	%p27, %r59, 2;
	selp.f32 	%f178, %f177, %f173, %p27;
	add.f32 	%f179, %f177, %f175;
	setp.eq.s32 	%p28, %r59, 3;
	selp.f32 	%f180, %f179, %f178, %p28;
	add.f32 	%f181, %f179, %f176;
	setp.eq.s32 	%p29, %r59, 4;
	selp.f32 	%f182, %f181, %f180, %p29;
	ld.shared.v4.f32 	{%f183, %f184, %f185, %f186}, [_ZZN3cub18CUB_300001_SM_10006detail4scan16DeviceScanKernelINS2_10policy_hubIfffjN4cuda3std3__44plusIvEEE10Policy1000EN6thrust24THRUST_300001_SM_1000_NS10device_ptrIfEESF_NS0_13ScanTileStateIfLb1EEES9_NS0_8NullTypeEjfLb0ESI_EEvT0_T1_T2_iT3_T4_T5_E12temp_storage+32];
	add.f32 	%f187, %f181, %f183;
	setp.eq.s32 	%p30, %r59, 5;
	selp.f32 	%f188, %f187, %f182, %p30;
	add.f32 	%f189, %f187, %f184;
	setp.eq.s32 	%p31, %r59, 6;
	selp.f32 	%f190, %f189, %f188, %p31;
	add.f32 	%f191, %f189, %f185;
	setp.eq.s32 	%p32, %r59, 7;
	selp.f32 	%f192, %f191, %f190, %p32;
	add.f32 	%f193, %f191, %f186;
	setp.eq.s32 	%p33, %r59, 8;
	selp.f32 	%f194, %f193, %f192, %p33;
	ld.shared.v4.f32 	{%f195, %f196, %f197, %f198}, [_ZZN3cub18CUB_300001_SM_10006detail4scan16DeviceScanKernelINS2_10policy_hubIfffjN4cuda3std3__44plusIvEEE10Policy1000EN6thrust24THRUST_300001_SM_1000_NS10device_ptrIfEESF_NS0_13ScanTileStateIfLb1EEES9_NS0_8NullTypeEjfLb0ESI_EEvT0_T1_T2_iT3_T4_T5_E12temp_storage+48];
	add.f32 	%f199, %f193, %f195;
	setp.eq.s32 	%p34, %r59, 9;
	selp.f32 	%f200, %f199, %f194, %p34;
	add.f32 	%f201, %f199, %f196;
	setp.eq.s32 	%p35, %r59, 10;
	selp.f32 	%f202, %f201, %f200, %p35;
	add.f32 	%f203, %f201, %f197;
	setp.eq.s32 	%p36, %r59, 11;
	selp.f32 	%f204, %f203, %f202, %p36;
	add.f32 	%f106, %f203, %f198;
	setp.gt.u32 	%p37, %r47, 31;
	setp.lt.u32 	%p38, %r47, 32;
	add.f32 	%f205, %f204, %f172;
	setp.eq.s32 	%p39, %r116, 0;
	selp.f32 	%f600, %f204, %f205, %p39;
	selp.f32 	%f108, %f172, %f600, %p38;
	@%p37 bra 	$L__BB4_93;
	setp.ne.s32 	%p40, %r47, 0;
	mul.wide.s32 	%rd18, %r488, 8;
	add.s64 	%rd10, %rd1, %rd18;
	@%p40 bra 	$L__BB4_80;
	st.shared.f32 	[_ZZN3cub18CUB_300001_SM_10006detail4scan16DeviceScanKernelINS2_10policy_hubIfffjN4cuda3std3__44plusIvEEE10Policy1000EN6thrust24THRUST_300001_SM_1000_NS10device_ptrIfEESF_NS0_13ScanTileStateIfLb1EEES9_NS0_8NullTypeEjfLb0ESI_EEvT0_T1_T2_iT3_T4_T5_E12temp_storage+12], %f106;
	mov.b32 	%r144, %f106;
	add.s64 	%rd19, %rd10, 256;
	mov.b32 	%r143, 100;
	// begin inline asm
	st.relaxed.gpu.v2.u32 [%rd19], {%r143, %r144};
	// end inline asm
$L__BB4_80:
	not.b32 	%r149, %r47;
	add.s32 	%r507, %r488, %r149;
	mov.b32 	%r145, 830;
	// begin inline asm
	nanosleep.u32 %r145;
	// end inline asm
	mul.wide.s32 	%rd21, %r507, 8;
	add.s64 	%rd22, %rd1, %rd21;
	add.s64 	%rd20, %rd22, 256;
	// begin inline asm
	ld.relaxed.gpu.v2.u32 {%r509, %r502}, [%rd20];
	// end inline asm
	mov.b32 	%r503, 952;
$L__BB4_81:
	setp.eq.s32 	%p41, %r509, 99;
	mov.b32 	%r150, -1;
	vote.sync.any.pred 	%p42, %p41, %r150;
	not.pred 	%p43, %p42;
	@%p43 bra 	$L__BB4_83;
	mul.lo.s32 	%r240, %r488, 16807;
	and.b32  	%r488, %r240, 2147483647;
	add.s32 	%r241, %r503, 1;
	rem.u32 	%r237, %r488, %r241;
	// begin inline asm
	nanosleep.u32 %r237;
	// end inline asm
	shr.u32 	%r503, %r503, 1;
	// begin inline asm
	ld.relaxed.gpu.v2.u32 {%r509, %r502}, [%rd20];
	// end inline asm
	bra.uni 	$L__BB4_81;
$L__BB4_83:
	mov.b32 	%f206, %r502;
	setp.eq.s32 	%p44, %r509, 101;
	mov.b32 	%r177, -1;
	vote.sync.ballot.b32 	%r179, %p44, %r177;
	// begin inline asm
	mov.u32 %r152, %lanemask_ge;
	// end inline asm
	and.b32  	%r180, %r179, %r152;
	or.b32  	%r181, %r180, -2147483648;
	add.s32 	%r182, %r181, -1;
	not.b32 	%r183, %r181;
	and.b32  	%r184, %r183, %r182;
	popc.b32 	%r156, %r184;
	mov.b32 	%r155, 1;
	// begin inline asm
	shfl.sync.down.b32 %r153, %r502, %r155, %r156, %r177;
	// end inline asm
	setp.lt.s32 	%p46, %r116, %r156;
	mov.b32 	%f207, %r153;
	add.f32 	%f208, %f206, %f207;
	selp.f32 	%f209, %f208, %f206, %p46;
	mov.b32 	%r159, %f209;
	mov.b32 	%r160, 2;
	// begin inline asm
	shfl.sync.down.b32 %r158, %r159, %r160, %r156, %r177;
	// end inline asm
	add.s32 	%r185, %r116, 2;
	setp.gt.s32 	%p47, %r185, %r156;
	mov.b32 	%f210, %r158;
	add.f32 	%f211, %f209, %f210;
	selp.f32 	%f212, %f209, %f211, %p47;
	mov.b32 	%r164, %f212;
	mov.b32 	%r165, 4;
	// begin inline asm
	shfl.sync.down.b32 %r163, %r164, %r165, %r156, %r177;
	// end inline asm
	add.s32 	%r186, %r116, 4;
	setp.gt.s32 	%p48, %r186, %r156;
	mov.b32 	%f213, %r163;
	add.f32 	%f214, %f212, %f213;
	selp.f32 	%f215, %f212, %f214, %p48;
	mov.b32 	%r169, %f215;
	mov.b32 	%r170, 8;
	// begin inline asm
	shfl.sync.down.b32 %r168, %r169, %r170, %r156, %r177;
	// end inline asm
	add.s32 	%r187, %r116, 8;
	setp.gt.s32 	%p49, %r187, %r156;
	mov.b32 	%f216, %r168;
	add.f32 	%f217, %f215, %f216;
	selp.f32 	%f218, %f215, %f217, %p49;
	mov.b32 	%r174, %f218;
	mov.b32 	%r175, 16;
	// begin inline asm
	shfl.sync.down.b32 %r173, %r174, %r175, %r156, %r177;
	// end inline asm
	add.s32 	%r188, %r116, 16;
	setp.gt.s32 	%p50, %r188, %r156;
	mov.b32 	%f219, %r173;
	add.f32 	%f220, %f218, %f219;
	selp.f32 	%f599, %f218, %f220, %p50;
	add.s64 	%rd11, %rd1, 256;
	mov.b32 	%r504, 952;
$L__BB4_84:
	setp.ne.s32 	%p51, %r509, 101;
	mov.b32 	%r189, -1;
	vote.sync.all.pred 	%p52, %p51, %r189;
	not.pred 	%p53, %p52;
	@%p53 bra 	$L__BB4_89;
	shr.u32 	%r504, %r504, 1;
	mul.wide.s32 	%rd25, %r507, 8;
	add.s64 	%rd26, %rd11, %rd25;
	add.s64 	%rd24, %rd26, -256;
	// begin inline asm
	ld.relaxed.gpu.v2.u32 {%r509, %r510}, [%rd24];
	// end inline asm
	mov.u32 	%r511, %r504;
$L__BB4_86:
	setp.eq.s32 	%p57, %r509, 99;
	mov.b32 	%r195, -1;
	vote.sync.any.pred 	%p58, %p57, %r195;
	not.pred 	%p59, %p58;
	@%p59 bra 	$L__BB4_88;
	mul.lo.s32 	%r235, %r488, 16807;
	and.b32  	%r488, %r235, 2147483647;
	add.s32 	%r236, %r511, 1;
	rem.u32 	%r232, %r488, %r236;
	// begin inline asm
	nanosleep.u32 %r232;
	// end inline asm
	shr.u32 	%r511, %r511, 1;
	// begin inline asm
	ld.relaxed.gpu.v2.u32 {%r509, %r510}, [%rd24];
	// end inline asm
	bra.uni 	$L__BB4_86;
$L__BB4_88:
	mov.b32 	%f225, %r510;
	setp.eq.s32 	%p60, %r509, 101;
	mov.b32 	%r221, -1;
	vote.sync.ballot.b32 	%r222, %p60, %r221;
	and.b32  	%r223, %r222, %r152;
	or.b32  	%r224, %r223, -2147483648;
	add.s32 	%r225, %r224, -1;
	not.b32 	%r226, %r224;
	and.b32  	%r227, %r226, %r225;
	popc.b32 	%r200, %r227;
	mov.b32 	%r199, 1;
	// begin inline asm
	shfl.sync.down.b32 %r197, %r510, %r199, %r200, %r221;
	// end inline asm
	setp.lt.s32 	%p62, %r116, %r200;
	mov.b32 	%f226, %r197;
	add.f32 	%f227, %f225, %f226;
	selp.f32 	%f228, %f227, %f225, %p62;
	mov.b32 	%r203, %f228;
	mov.b32 	%r204, 2;
	// begin inline asm
	shfl.sync.down.b32 %r202, %r203, %r204, %r200, %r221;
	// end inline asm
	add.s32 	%r228, %r116, 2;
	setp.gt.s32 	%p63, %r228, %r200;
	mov.b32 	%f229, %r202;
	add.f32 	%f230, %f228, %f229;
	selp.f32 	%f231, %f228, %f230, %p63;
	mov.b32 	%r208, %f231;
	mov.b32 	%r209, 4;
	// begin inline asm
	shfl.sync.down.b32 %r207, %r208, %r209, %r200, %r221;
	// end inline asm
	add.s32 	%r229, %r116, 4;
	setp.gt.s32 	%p64, %r229, %r200;
	mov.b32 	%f232, %r207;
	add.f32 	%f233, %f231, %f232;
	selp.f32 	%f234, %f231, %f233, %p64;
	mov.b32 	%r213, %f234;
	mov.b32 	%r214, 8;
	// begin inline asm
	shfl.sync.down.b32 %r212, %r213, %r214, %r200, %r221;
	// end inline asm
	add.s32 	%r230, %r116, 8;
	setp.gt.s32 	%p65, %r230, %r200;
	mov.b32 	%f235, %r212;
	add.f32 	%f236, %f234, %f235;
	selp.f32 	%f237, %f234, %f236, %p65;
	mov.b32 	%r218, %f237;
	mov.b32 	%r219, 16;
	// begin inline asm
	shfl.sync.down.b32 %r217, %r218, %r219, %r200, %r221;
	// end inline asm
	add.s32 	%r231, %r116, 16;
	setp.gt.s32 	%p66, %r231, %r200;
	mov.b32 	%f238, %r217;
	add.f32 	%f239, %f237, %f238;
	selp.f32 	%f240, %f237, %f239, %p66;
	add.f32 	%f599, %f599, %f240;
	add.s32 	%r507, %r507, -32;
	bra.uni 	$L__BB4_84;
$L__BB4_89:
	@%p40 bra 	$L__BB4_91;
	add.f32 	%f221, %f106, %f599;
	mov.b32 	%r192, %f221;
	add.s64 	%rd23, %rd10, 256;
	mov.b32 	%r191, 101;
	// begin inline asm
	st.relaxed.gpu.v2.u32 [%rd23], {%r191, %r192};
	// end inline asm
	st.shared.f32 	[_ZZN3cub18CUB_300001_SM_10006detail4scan16DeviceScanKernelINS2_10policy_hubIfffjN4cuda3std3__44plusIvEEE10Policy1000EN6thrust24THRUST_300001_SM_1000_NS10device_ptrIfEESF_NS0_13ScanTileStateIfLb1EEES9_NS0_8NullTypeEjfLb0ESI_EEvT0_T1_T2_iT3_T4_T5_E12temp_storage+4], %f599;
	st.shared.f32 	[_ZZN3cub18CUB_300001_SM_10006detail4scan16DeviceScanKernelINS2_10policy_hubIfffjN4cuda3std3__44plusIvEEE10Policy1000EN6thrust24THRUST_300001_SM_1000_NS10device_ptrIfEESF_NS0_13ScanTileStateIfLb1EEES9_NS0_8NullTypeEjfLb0ESI_EEvT0_T1_T2_iT3_T4_T5_E12temp_storage+8], %f221;
$L__BB4_91:
	setp.ne.s32 	%p55, %r116, 0;
	mov.f32 	%f600, %f108;
	@%p55 bra 	$L__BB4_93;
	st.shared.f32 	[_ZZN3cub18CUB_300001_SM_10006detail4scan16DeviceScanKernelINS2_10policy_hubIfffjN4cuda3std3__44plusIvEEE10Policy1000EN6thrust24THRUST_300001_SM_1000_NS10device_ptrIfEESF_NS0_13ScanTileStateIfLb1EEES9_NS0_8NullTypeEjfLb0ESI_EEvT0_T1_T2_iT3_T4_T5_E12temp_storage+76], %f599;
	mov.f32 	%f600, %f599;
$L__BB4_93:
	bar.sync 	0;
	setp.eq.s32 	%p56, %r47, 0;
	ld.shared.f32 	%f222, [_ZZN3cub18CUB_300001_SM_10006detail4scan16DeviceScanKernelINS2_10policy_hubIfffjN4cuda3std3__44plusIvEEE10Policy1000EN6thrust24THRUST_300001_SM_1000_NS10device_ptrIfEESF_NS0_13ScanTileStateIfLb1EEES9_NS0_8NullTypeEjfLb0ESI_EEvT0_T1_T2_iT3_T4_T5_E12temp_storage+76];
	add.f32 	%f223, %f600, %f222;
	selp.f32 	%f224, %f600, %f223, %p56;
	add.f32 	%f601, %f81, %f224;
$L__BB4_94:
	add.f32 	%f313, %f601, %f82;
	add.f32 	%f314, %f313, %f83;
	add.f32 	%f315, %f314, %f84;
	add.f32 	%f316, %f315, %f85;
	add.f32 	%f317, %f316, %f86;
	add.f32 	%f318, %f317, %f87;
	add.f32 	%f319, %f318, %f88;
	add.f32 	%f320, %f319, %f89;
	add.f32 	%f321, %f320, %f90;
	add.f32 	%f322, %f321, %f91;
	add.f32 	%f323, %f322, %f92;
	add.f32 	%f324, %f323, %f93;
	add.f32 	%f325, %f324, %f94;
	add.f32 	%f326, %f325, %f95;
	add.f32 	%f327, %f326, %f96;
	add.f32 	%f328, %f327, %f97;
	add.f32 	%f329, %f328, %f98;
	add.f32 	%f330, %f329, %f99;
	add.f32 	%f331, %f330, %f100;
	add.f32 	%f332, %f331, %f101;
	add.f32 	%f333, %f332, %f102;
	bar.sync 	0;
	st.shared.v2.f32 	[%r61], {%f601, %f313};
	st.shared.v2.f32 	[%r61+8], {%f314, %f315};
	st.shared.v2.f32 	[%r61+16], {%f316, %f317};
	st.shared.v2.f32 	[%r61+24], {%f318, %f319};
	st.shared.v2.f32 	[%r61+32], {%f320, %f321};
	st.shared.v2.f32 	[%r61+40], {%f322, %f323};
	st.shared.v2.f32 	[%r61+48], {%f324, %f325};
	st.shared.v2.f32 	[%r61+56], {%f326, %f327};
	st.shared.v2.f32 	[%r61+64], {%f328, %f329};
	st.shared.v2.f32 	[%r61+72], {%f330, %f331};
	st.shared.v2.f32 	[%r61+80], {%f332, %f333};
	bar.warp.sync 	-1;
	ld.shared.f32 	%f115, [%r60];
	ld.shared.f32 	%f116, [%r60+128];
	ld.shared.f32 	%f117, [%r60+256];
	ld.shared.f32 	%f118, [%r60+384];
	ld.shared.f32 	%f119, [%r60+512];
	ld.shared.f32 	%f120, [%r60+640];
	ld.shared.f32 	%f121, [%r60+768];
	ld.shared.f32 	%f122, [%r60+896];
	ld.shared.f32 	%f123, [%r60+1024];
	ld.shared.f32 	%f124, [%r60+1152];
	ld.shared.f32 	%f125, [%r60+1280];
	ld.shared.f32 	%f126, [%r60+1408];
	ld.shared.f32 	%f127, [%r60+1536];
	ld.shared.f32 	%f128, [%r60+1664];
	ld.shared.f32 	%f129, [%r60+1792];
	ld.shared.f32 	%f130, [%r60+1920];
	ld.shared.f32 	%f131, [%r60+2048];
	ld.shared.f32 	%f132, [%r60+2176];
	ld.shared.f32 	%f133, [%r60+2304];
	ld.shared.f32 	%f134, [%r60+2432];
	ld.shared.f32 	%f135, [%r60+2560];
	ld.shared.f32 	%f136, [%r60+2688];
	setp.ne.s32 	%p81, %r47, 0;
	@%p81 bra 	$L__BB4_96;
	st.volatile.shared.u32 	[_ZZN3cub18CUB_300001_SM_10006detail4scan16DeviceScanKernelINS2_10policy_hubIfffjN4cuda3std3__44plusIvEEE10Policy1000EN6thrust24THRUST_300001_SM_1000_NS10device_ptrIfEESF_NS0_13ScanTileStateIfLb1EEES9_NS0_8NullTypeEjfLb0ESI_EEvT0_T1_T2_iT3_T4_T5_E12temp_storage+33792], %r3;
$L__BB4_96:
	ld.param.u32 	%r487, [_ZN3cub18CUB_300001_SM_10006detail4scan16DeviceScanKernelINS2_10policy_hubIfffjN4cuda3std3__44plusIvEEE10Policy1000EN6thrust24THRUST_300001_SM_1000_NS10device_ptrIfEESF_NS0_13ScanTileStateIfLb1EEES9_NS0_8NullTypeEjfLb0ESI_EEvT0_T1_T2_iT3_T4_T5__param_3];
	bar.sync 	0;
	ld.volatile.shared.u32 	%r96, [_ZZN3cub18CUB_300001_SM_10006detail4scan16DeviceScanKernelINS2_10policy_hubIfffjN4cuda3std3__44plusIvEEE10Policy1000EN6thrust24THRUST_300001_SM_1000_NS10device_ptrIfEESF_NS0_13ScanTileStateIfLb1EEES9_NS0_8NullTypeEjfLb0ESI_EEvT0_T1_T2_iT3_T4_T5_E12temp_storage+33792];
	cvt.u64.u32 	%rd33, %r48;
	mov.u32 	%r265, %ctaid.x;
	add.s32 	%r266, %r487, %r265;
	mul.lo.s32 	%r267, %r266, 8448;
	cvt.u64.u32 	%rd34, %r267;
	add.s64 	%rd35, %rd33, %rd34;
	setp.ge.s32 	%p82, %r48, %r96;
	shl.b64 	%rd36, %rd35, 2;
	add.s64 	%rd12, %rd3, %rd36;
	@%p82 bra 	$L__BB4_98;
	st.global.f32 	[%rd12], %f115;
$L__BB4_98:
	setp.ge.s32 	%p83, %r49, %r96;
	@%p83 bra 	$L__BB4_100;
	st.global.f32 	[%rd12+128], %f116;
$L__BB4_100:
	mov.u32 	%r268, %tid.x;
	and.b32  	%r269, %r268, 992;
	mul.lo.s32 	%r270, %r269, 22;
	and.b32  	%r271, %r268, 31;
	or.b32  	%r272, %r270, %r271;
	add.s32 	%r273, %r272, 64;
	setp.ge.s32 	%p84, %r273, %r96;
	@%p84 bra 	$L__BB4_102;
	st.global.f32 	[%rd12+256], %f117;
$L__BB4_102:
	setp.ge.s32 	%p85, %r50, %r96;
	@%p85 bra 	$L__BB4_104;
	st.global.f32 	[%rd12+384], %f118;
$L__BB4_104:
	add.s32 	%r279, %r272, 128;
	setp.ge.s32 	%p86, %r279, %r96;
	@%p86 bra 	$L__BB4_106;
	st.global.f32 	[%rd12+512], %f119;
$L__BB4_106:
	add.s32 	%r285, %r272, 160;
	setp.ge.s32 	%p87, %r285, %r96;
	@%p87 bra 	$L__BB4_108;
	st.global.f32 	[%rd12+640], %f120;
$L__BB4_108:
	add.s32 	%r291, %r272, 192;
	setp.ge.s32 	%p88, %r291, %r96;
	@%p88 bra 	$L__BB4_110;
	st.global.f32 	[%rd12+768], %f121;
$L__BB4_110:
	add.s32 	%r297, %r272, 224;
	setp.ge.s32 	%p89, %r297, %r96;
	@%p89 bra 	$L__BB4_112;
	st.global.f32 	[%rd12+896], %f122;
$L__BB4_112:
	add.s32 	%r303, %r272, 256;
	setp.ge.s32 	%p90, %r303, %r96;
	@%p90 bra 	$L__BB4_114;
	st.global.f32 	[%rd12+1024], %f123;
$L__BB4_114:
	setp.ge.s32 	%p91, %r51, %r96;
	@%p91 bra 	$L__BB4_116;
	st.global.f32 	[%rd12+1152], %f124;
$L__BB4_116:
	add.s32 	%r309, %r272, 320;
	setp.ge.s32 	%p92, %r309, %r96;
	@%p92 bra 	$L__BB4_118;
	st.global.f32 	[%rd12+1280], %f125;
$L__BB4_118:
	setp.ge.s32 	%p93, %r52, %r96;
	@%p93 bra 	$L__BB4_120;
	st.global.f32 	[%rd12+1408], %f126;
$L__BB4_120:
	setp.ge.s32 	%p94, %r53, %r96;
	@%p94 bra 	$L__BB4_122;
	st.global.f32 	[%rd12+1536], %f127;
$L__BB4_122:
	add.s32 	%r315, %r272, 416;
	setp.ge.s32 	%p95, %r315, %r96;
	@%p95 bra 	$L__BB4_124;
	st.global.f32 	[%rd12+1664], %f128;
$L__BB4_124:
	setp.ge.s32 	%p96, %r54, %r96;
	@%p96 bra 	$L__BB4_126;
	st.global.f32 	[%rd12+1792], %f129;
$L__BB4_126:
	add.s32 	%r321, %r272, 480;
	setp.ge.s32 	%p97, %r321, %r96;
	@%p97 bra 	$L__BB4_128;
	st.global.f32 	[%rd12+1920], %f130;
$L__BB4_128:
	add.s32 	%r327, %r272, 512;
	setp.ge.s32 	%p98, %r327, %r96;
	@%p98 bra 	$L__BB4_130;
	st.global.f32 	[%rd12+2048], %f131;
$L__BB4_130:
	setp.ge.s32 	%p99, %r55, %r96;
	@%p99 bra 	$L__BB4_132;
	st.global.f32 	[%rd12+2176], %f132;
$L__BB4_132:
	add.s32 	%r333, %r272, 576;
	setp.ge.s32 	%p100, %r333, %r96;
	@%p100 bra 	$L__BB4_134;
	st.global.f32 	[%rd12+2304], %f133;
$L__BB4_134:
	add.s32 	%r339, %r272, 608;
	setp.ge.s32 	%p101, %r339, %r96;
	@%p101 bra 	$L__BB4_136;
	st.global.f32 	[%rd12+2432], %f134;
$L__BB4_136:
	setp.ge.s32 	%p102, %r56, %r96;
	@%p102 bra 	$L__BB4_138;
	st.global.f32 	[%rd12+2560], %f135;
$L__BB4_138:
	setp.ge.s32 	%p103, %r57, %r96;
	@%p103 bra 	$L__BB4_140;
	st.global.f32 	[%rd12+2688], %f136;
$L__BB4_140:
	ret;

}
	// .globl	_ZN3cub18CUB_300001_SM_10006detail4scan16DeviceScanKernelINS2_10policy_hubIfffmN4cuda3std3__44plusIvEEE10Policy1000EN6thrust24THRUST_300001_SM_1000_NS10device_ptrIfEESF_NS0_13ScanTileStateIfLb1EEES9_NS0_8NullTypeEmfLb0ESI_EEvT0_T1_T2_iT3_T4_T5_
.visible .entry _ZN3cub18CUB_300001_SM_10006detail4scan16DeviceScanKernelINS2_10policy_hubIfffmN4cuda3std3__44plusIvEEE10Policy1000EN6thrust24THRUST_300001_SM_1000_NS10device_ptrIfEESF_NS0_13ScanTileStateIfLb1EEES9_NS0_8NullTypeEmfLb0ESI_EEvT0_T1_T2_iT3_T4_T5_(
	.param .align 8 .b8 _ZN3cub18CUB_300001_SM_10006detail4scan16DeviceScanKernelINS2_10policy_hubIfffmN4cuda3std3__44plusIvEEE10Policy1000EN6thrust24THRUST_300001_SM_1000_NS10device_ptrIfEESF_NS0_13ScanTileStateIfLb1EEES9_NS0_8NullTypeEmfLb0ESI_EEvT0_T1_T2_iT3_T4_T5__param_0[8],
	.param .align 8 .b8 _ZN3cub18CUB_300001_SM_10006detail4scan16DeviceScanKernelINS2_10policy_hubIfffmN4cuda3std3__44plusIvEEE10Policy1000EN6thrust24THRUST_300001_SM_1000_NS10device_ptrIfEESF_NS0_13ScanTileStateIfLb1EEES9_NS0_8NullTypeEmfLb0ESI_EEvT0_T1_T2_iT3_T4_T5__param_1[8],
	.param .align 8 .b8 _ZN3cub18CUB_300001_SM_10006detail4scan16DeviceScanKernelINS2_10policy_hubIfffmN4cuda3std3__44plusIvEEE10Policy1000EN6thrust24THRUST_300001_SM_1000_NS10device_ptrIfEESF_NS0_13ScanTileStateIfLb1EEES9_NS0_8NullTypeEmfLb0ESI_EEvT0_T1_T2_iT3_T4_T5__param_2[8],
	.param .u32 _ZN3cub18CUB_300001_SM_10006detail4scan16DeviceScanKernelINS2_10policy_hubIfffmN4cuda3std3__44plusIvEEE10Policy1000EN6thrust24THRUST_300001_SM_1000_NS10device_ptrIfEESF_NS0_13ScanTileStateIfLb1EEES9_NS0_8NullTypeEmfLb0ESI_EEvT0_T1_T2_iT3_T4_T5__param_3,
	.param .align 1 .b8 _ZN3cub18CUB_300001_SM_10006detail4scan16DeviceScanKernelINS2_10policy_hubIfffmN4cuda3std3__44plusIvEEE10Policy1000EN6thrust24THRUST_300001_SM_1000_NS10device_ptrIfEESF_NS0_13ScanTileStateIfLb1EEES9_NS0_8NullTypeEmfLb0ESI_EEvT0_T1_T2_iT3_T4_T5__param_4[1],
	.param .align 1 .b8 _ZN3cub18CUB_300001_SM_10006detail4scan16DeviceScanKernelINS2_10policy_hubIfffmN4cuda3std3__44plusIvEEE10Policy1000EN6thrust24THRUST_300001_SM_1000_NS10device_ptrIfEESF_NS0_13ScanTileStateIfLb1EEES9_NS0_8NullTypeEmfLb0ESI_EEvT0_T1_T2_iT3_T4_T5__param_5[1],
	.param .u64 _ZN3cub18CUB_300001_SM_10006detail4scan16DeviceScanKernelINS2_10policy_hubIfffmN4cuda3std3__44plusIvEEE10Policy1000EN6thrust24THRUST_300001_SM_1000_NS10device_ptrIfEESF_NS0_13ScanTileStateIfLb1EEES9_NS0_8NullTypeEmfLb0ESI_EEvT0_T1_T2_iT3_T4_T5__param_6
)
.maxntid 416
{
	.reg .pred 	%p<158>;
	.reg .b32 	%r<503>;
	.reg .b32 	%f<571>;
	.reg .b64 	%rd<55>;
	// demoted variable
	.shared .align 16 .b8 _ZZN3cub18CUB_300001_SM_10006detail4scan16DeviceScanKernelINS2_10policy_hubIfffmN4cuda3std3__44plusIvEEE10Policy1000EN6thrust24THRUST_300001_SM_1000_NS10device_ptrIfEESF_NS0_13ScanTileStateIfLb1EEES9_NS0_8NullTypeEmfLb0ESI_EEvT0_T1_T2_iT3_T4_T5_E12temp_storage[31632];
	ld.param.u64 	%rd1, [_ZN3cub18CUB_300001_SM_10006detail4scan16DeviceScanKernelINS2_10policy_hubIfffmN4cuda3std3__44plusIvEEE10Policy1000EN6thrust24THRUST_300001_SM_1000_NS10device_ptrIfEESF_NS0_13ScanTileStateIfLb1EEES9_NS0_8NullTypeEmfLb0ESI_EEvT0_T1_T2_iT3_T4_T5__param_2];
	ld.param.u64 	%rd16, [_ZN3cub18CUB_300001_SM_10006detail4scan16DeviceScanKernelINS2_10policy_hubIfffmN4cuda3std3__44plusIvEEE10Policy1000EN6thrust24THRUST_300001_SM_1000_NS10device_ptrIfEESF_NS0_13ScanTileStateIfLb1EEES9_NS0_8NullTypeEmfLb0ESI_EEvT0_T1_T2_iT3_T4_T5__param_1];
	ld.param.u64 	%rd17, [_ZN3cub18CUB_300001_SM_10006detail4scan16DeviceScanKernelINS2_10policy_hubIfffmN4cuda3std3__44plusIvEEE10Policy1000EN6thrust24THRUST_300001_SM_1000_NS10device_ptrIfEESF_NS0_13ScanTileStateIfLb1EEES9_NS0_8NullTypeEmfLb0ESI_EEvT0_T1_T2_iT3_T4_T5__param_0];
	ld.param.u32 	%r79, [_ZN3cub18CUB_300001_SM_10006detail4scan16DeviceScanKernelINS2_10policy_hubIfffmN4cuda3std3__44plusIvEEE10Policy1000EN6thrust24THRUST_300001_SM_1000_NS10device_ptrIfEESF_NS0_13ScanTileStateIfLb1EEES9_NS0_8NullTypeEmfLb0ESI_EEvT0_T1_T2_iT3_T4_T5__param_3];
	ld.param.u64 	%rd18, [_ZN3cub18CUB_300001_SM_10006detail4scan16DeviceScanKernelINS2_10policy_hubIfffmN4cuda3std3__44plusIvEEE10Policy1000EN6thrust24THRUST_300001_SM_1000_NS10device_ptrIfEESF_NS0_13ScanTileStateIfLb1EEES9_NS0_8NullTypeEmfLb0ESI_EEvT0_T1_T2_iT3_T4_T5__param_6];
	cvta.to.global.u64 	%rd2, %rd17;
	cvta.to.global.u64 	%rd3, %rd16;
	mov.u32 	%r80, %ctaid.x;
	add.s32 	%r1, %r79, %r80;
	mul.wide.s32 	%rd4, %r1, 7904;
	sub.s64 	%rd5, %rd18, %rd4;
	setp.lt.u64 	%p1, %rd5, 7905;
	@%p1 bra 	$L__BB5_26;
	mov.u32 	%r2, %tid.x;
	and.b32  	%r343, %r2, 31;
	and.b32  	%r344, %r2, 992;
	mul.lo.s32 	%r345, %r344, 19;
	or.b32  	%r346, %r345, %r343;
	cvt.u64.u32 	%rd38, %r346;
	add.s64 	%rd6, %rd4, %rd38;
	shl.b64 	%rd39, %rd6, 2;
	add.s64 	%rd40, %rd2, %rd39;
	ld.global.f32 	%f315, [%rd40];
	ld.global.f32 	%f316, [%rd40+128];
	ld.global.f32 	%f317, [%rd40+256];
	ld.global.f32 	%f318, [%rd40+384];
	ld.global.f32 	%f319, [%rd40+512];
	ld.global.f32 	%f320, [%rd40+640];
	ld.global.f32 	%f321, [%rd40+768];
	ld.global.f32 	%f322, [%rd40+896];
	ld.global.f32 	%f323, [%rd40+1024];
	ld.global.f32 	%f324, [%rd40+1152];
	ld.global.f32 	%f325, [%rd40+1280];
	ld.global.f32 	%f326, [%rd40+1408];
	ld.global.f32 	%f327, [%rd40+1536];
	ld.global.f32 	%f328, [%rd40+1664];
	ld.global.f32 	%f329, [%rd40+1792];
	ld.global.f32 	%f330, [%rd40+1920];
	ld.global.f32 	%f331, [%rd40+2048];
	ld.global.f32 	%f332, [%rd40+2176];
	ld.global.f32 	%f333, [%rd40+2304];
	// begin inline asm
	mov.u32 %r342, %laneid;
	// end inline asm
	shr.u32 	%r4, %r2, 5;
	mad.lo.s32 	%r347, %r4, 608, %r342;
	shl.b32 	%r348, %r347, 2;
	mov.u32 	%r349, _ZZN3cub18CUB_300001_SM_10006detail4scan16DeviceScanKernelINS2_10policy_hubIfffmN4cuda3std3__44plusIvEEE10Policy1000EN6thrust24THRUST_300001_SM_1000_NS10device_ptrIfEESF_NS0_13ScanTileStateIfLb1EEES9_NS0_8NullTypeEmfLb0ESI_EEvT0_T1_T2_iT3_T4_T5_E12temp_storage;
	add.s32 	%r5, %r349, %r348;
	st.shared.f32 	[%r5], %f315;
	st.shared.f32 	[%r5+128], %f316;
	st.shared.f32 	[%r5+256], %f317;
	st.shared.f32 	[%r5+384], %f318;
	st.shared.f32 	[%r5+512], %f319;
	st.shared.f32 	[%r5+640], %f320;
	st.shared.f32 	[%r5+768], %f321;
	st.shared.f32 	[%r5+896], %f322;
	st.shared.f32 	[%r5+1024], %f323;
	st.shared.f32 	[%r5+1152], %f324;
	st.shared.f32 	[%r5+1280], %f325;
	st.shared.f32 	[%r5+1408], %f326;
	st.shared.f32 	[%r5+1536], %f327;
	st.shared.f32 	[%r5+1664], %f328;
	st.shared.f32 	[%r5+1792], %f329;
	st.shared.f32 	[%r5+1920], %f330;
	st.shared.f32 	[%r5+2048], %f331;
	st.shared.f32 	[%r5+2176], %f332;
	st.shared.f32 	[%r5+2304], %f333;
	bar.warp.sync 	-1;
	mad.lo.s32 	%r6, %r342, 72, %r5;
	ld.shared.f32 	%f1, [%r6];
	ld.shared.f32 	%f2, [%r6+4];
	ld.shared.f32 	%f3, [%r6+8];
	ld.shared.f32 	%f4, [%r6+12];
	ld.shared.f32 	%f5, [%r6+16];
	ld.shared.f32 	%f6, [%r6+20];
	ld.shared.f32 	%f7, [%r6+24];
	ld.shared.f32 	%f8, [%r6+28];
	ld.shared.f32 	%f9, [%r6+32];
	ld.shared.f32 	%f10, [%r6+36];
	ld.shared.f32 	%f11, [%r6+40];
	ld.shared.f32 	%f12, [%r6+44];
	ld.shared.f32 	%f13, [%r6+48];
	ld.shared.f32 	%f14, [%r6+52];
	ld.shared.f32 	%f15, [%r6+56];
	ld.shared.f32 	%f16, [%r6+60];
	ld.shared.f32 	%f17, [%r6+64];
	ld.shared.f32 	%f18, [%r6+68];
	ld.shared.f32 	%f19, [%r6+72];
	bar.sync 	0;
	setp.ne.s32 	%p100, %r1, 0;
	@%p100 bra 	$L__BB5_6;
	add.f32 	%f453, %f1, %f2;
	add.f32 	%f454, %f3, %f4;
	add.f32 	%f455, %f5, %f6;
	add.f32 	%f456, %f7, %f8;
	add.f32 	%f457, %f9, %f10;
	add.f32 	%f458, %f11, %f12;
	add.f32 	%f459, %f13, %f14;
	add.f32 	%f460, %f15, %f16;
	add.f32 	%f461, %f17, %f18;
	add.f32 	%f462, %f453, %f454;
	add.f32 	%f463, %f455, %f456;
	add.f32 	%f464, %f457, %f458;
	add.f32 	%f465, %f459, %f460;
	add.f32 	%f466, %f461, %f19;
	add.f32 	%f467, %f462, %f463;
	add.f32 	%f468, %f464, %f465;
	add.f32 	%f469, %f467, %f468;
	add.f32 	%f440, %f469, %f466;
	mov.b32 	%r477, 1;
	mov.b32 	%r478, 0;
	mov.b32 	%r479, -1;
	// begin inline asm
	{  .reg .f32 r0;  .reg .pred p;  shfl.sync.up.b32 r0|p, %f440, %r477, %r478, %r479;  @p add.f32 r0, r0, %f440;  mov.f32 %f438, r0;}
	// end inline asm
	mov.b32 	%r463, 2;
	// begin inline asm
	{  .reg .f32 r0;  .reg .pred p;  shfl.sync.up.b32 r0|p, %f438, %r463, %r478, %r479;  @p add.f32 r0, r0, %f438;  mov.f32 %f441, r0;}
	// end inline asm
	mov.b32 	%r466, 4;
	// begin inline asm
	{  .reg .f32 r0;  .reg .pred p;  shfl.sync.up.b32 r0|p, %f441, %r466, %r478, %r479;  @p add.f32 r0, r0, %f441;  mov.f32 %f444, r0;}
	// end inline asm
	mov.b32 	%r469, 8;
	// begin inline asm
	{  .reg .f32 r0;  .reg .pred p;  shfl.sync.up.b32 r0|p, %f444, %r469, %r478, %r479;  @p add.f32 r0, r0, %f444;  mov.f32 %f447, r0;}
	// end inline asm
	mov.b32 	%r472, 16;
	// begin inline asm
	{  .reg .f32 r0;  .reg .pred p;  shfl.sync.up.b32 r0|p, %f447, %r472, %r478, %r479;  @p add.f32 r0, r0, %f447;  mov.f32 %f450, r0;}
	// end inline asm
	mov.b32 	%r476, %f450;
	// begin inline asm
	shfl.sync.up.b32 %r475, %r476, %r477, %r478, %r479;
	// end inline asm
	setp.ne.s32 	%p143, %r342, 31;
	@%p143 bra 	$L__BB5_4;
	shl.b32 	%r480, %r4, 2;
	mov.u32 	%r481, _ZZN3cub18CUB_300001_SM_10006detail4scan16DeviceScanKernelINS2_10policy_hubIfffmN4cuda3std3__44plusIvEEE10Policy1000EN6thrust24THRUST_300001_SM_1000_NS10device_ptrIfEESF_NS0_13ScanTileStateIfLb1EEES9_NS0_8NullTypeEmfLb0ESI_EEvT0_T1_T2_iT3_T4_T5_E12temp_storage;
	add.s32 	%r482, %r481, %r480;
	st.shared.f32 	[%r482+16], %f450;
$L__BB5_4:
	mov.b32 	%f470, %r475;
	bar.sync 	0;
	ld.shared.v4.f32 	{%f471, %f472, %f473, %f474}, [_ZZN3cub18CUB_300001_SM_10006detail4scan16DeviceScanKernelINS2_10policy_hubIfffmN4cuda3std3__44plusIvEEE10Policy1000EN6thrust24THRUST_300001_SM_1000_NS10device_ptrIfEESF_NS0_13ScanTileStateIfLb1EEES9_NS0_8NullTypeEmfLb0ESI_EEvT0_T1_T2_iT3_T4_T5_E12temp_storage+16];
	add.f32 	%f475, %f471, %f472;
	setp.eq.s32 	%p144, %r4, 2;
	selp.f32 	%f476, %f475, %f471, %p144;
	add.f32 	%f477, %f475, %f473;
	setp.eq.s32 	%p145, %r4, 3;
	selp.f32 	%f478, %f477, %f476, %p145;
	add.f32 	%f479, %f477, %f474;
	setp.eq.s32 	%p146, %r4, 4;
	selp.f32 	%f480, %f479, %f478, %p146;
	ld.shared.v4.f32 	{%f481, %f482, %f483, %f484}, [_ZZN3cub18CUB_300001_SM_10006detail4scan16DeviceScanKernelINS2_10policy_hubIfffmN4cuda3std3__44plusIvEEE10Policy1000EN6thrust24THRUST_300001_SM_1000_NS10device_ptrIfEESF_NS0_13ScanTileStateIfLb1EEES9_NS0_8NullTypeEmfLb0ESI_EEvT0_T1_T2_iT3_T4_T5_E12temp_storage+32];
	add.f32 	%f485, %f479, %f481;
	setp.eq.s32 	%p147, %r4, 5;
	selp.f32 	%f486, %f485, %f480, %p147;
	add.f32 	%f487, %f485, %f482;
	setp.eq.s32 	%p148, %r4, 6;
	selp.f32 	%f488, %f487, %f486, %p148;
	add.f32 	%f489, %f487, %f483;
	setp.eq.s32 	%p149, %r4, 7;
	selp.f32 	%f490, %f489, %f488, %p149;
	add.f32 	%f491, %f489, %f484;
	setp.eq.s32 	%p150, %r4, 8;
	selp.f32 	%f492, %f491, %f490, %p150;
	ld.shared.v4.f32 	{%f493, %f494, %f495, %f496}, [_ZZN3cub18CUB_300001_SM_10006detail4scan16DeviceScanKernelINS2_10policy_hubIfffmN4cuda3std3__44plusIvEEE10Policy1000EN6thrust24THRUST_300001_SM_1000_NS10device_ptrIfEESF_NS0_13ScanTileStateIfLb1EEES9_NS0_8NullTypeEmfLb0ESI_EEvT0_T1_T2_iT3_T4_T5_E12temp_storage+48];
	add.f32 	%f497, %f491, %f493;
	setp.eq.s32 	%p151, %r4, 9;
	selp.f32 	%f498, %f497, %f492, %p151;
	add.f32 	%f499, %f497, %f494;
	setp.eq.s32 	%p152, %r4, 10;
	selp.f32 	%f500, %f499, %f498, %p152;
	add.f32 	%f501, %f499, %f495;
	setp.eq.s32 	%p153, %r4, 11;
	selp.f32 	%f502, %f501, %f500, %p153;
	add.f32 	%f21, %f501, %f496;
	setp.eq.s32 	%p154, %r4, 12;
	selp.f32 	%f503, %f21, %f502, %p154;
	setp.lt.u32 	%p155, %r2, 32;
	add.f32 	%f504, %f503, %f470;
	setp.eq.s32 	%p156, %r342, 0;
	selp.f32 	%f505, %f503, %f504, %p156;
	selp.f32 	%f506, %f470, %f505, %p155;
	setp.ne.s32 	%p157, %r2, 0;
	add.f32 	%f548, %f1, %f506;
	@%p157 bra 	$L__BB5_25;
	ld.shared.f32 	%f507, [_ZZN3cub18CUB_300001_SM_10006detail4scan16DeviceScanKernelINS2_10policy_hubIfffmN4cuda3std3__44plusIvEEE10Policy1000EN6thrust24THRUST_300001_SM_1000_NS10device_ptrIfEESF_NS0_13ScanTileStateIfLb1EEES9_NS0_8NullTypeEmfLb0ESI_EEvT0_T1_T2_iT3_T4_T5_E12temp_storage+64];
	add.f32 	%f508, %f21, %f507;
	mov.b32 	%r484, %f508;
	add.s64 	%rd52, %rd1, 256;
	mov.b32 	%r483, 101;
	// begin inline asm
	st.relaxed.gpu.v2.u32 [%rd52], {%r483, %r484};
	// end inline asm
	mov.f32 	%f548, %f1;
	bra.uni 	$L__BB5_25;
$L__BB5_6:
	add.f32 	%f349, %f1, %f2;
	add.f32 	%f350, %f3, %f4;
	add.f32 	%f351, %f5, %f6;
	add.f32 	%f352, %f7, %f8;
	add.f32 	%f353, %f9, %f10;
	add.f32 	%f354, %f11, %f12;
	add.f32 	%f355, %f13, %f14;
	add.f32 	%f356, %f15, %f16;
	add.f32 	%f357, %f17, %f18;
	add.f32 	%f358, %f349, %f350;
	add.f32 	%f359, %f351, %f352;
	add.f32 	%f360, %f353, %f354;
	add.f32 	%f361, %f355, %f356;
	add.f32 	%f362, %f357, %f19;
	add.f32 	%f363, %f358, %f359;
	add.f32 	%f364, %f360, %f361;
	add.f32 	%f365, %f363, %f364;
	add.f32 	%f336, %f365, %f362;
	mov.b32 	%r367, 1;
	mov.b32 	%r368, 0;
	mov.b32 	%r369, -1;
	// begin inline asm
	{  .reg .f32 r0;  .reg .pred p;  shfl.sync.up.b32 r0|p, %f336, %r367, %r368, %r369;  @p add.f32 r0, r0, %f336;  mov.f32 %f334, r0;}
	// end inline asm
	mov.b32 	%r353, 2;
	// begin inline asm
	{  .reg .f32 r0;  .reg .pred p;  shfl.sync.up.b32 r0|p, %f334, %r353, %r368, %r369;  @p add.f32 r0, r0, %f334;  mov.f32 %f337, r0;}
	// end inline asm
	mov.b32 	%r356, 4;
	// begin inline asm
	{  .reg .f32 r0;  .reg .pred p;  shfl.sync.up.b32 r0|p, %f337, %r356, %r368, %r369;  @p add.f32 r0, r0, %f337;  mov.f32 %f340, r0;}
	// end inline asm
	mov.b32 	%r359, 8;
	// begin inline asm
	{  .reg .f32 r0;  .reg .pred p;  shfl.sync.up.b32 r0|p, %f340, %r359, %r368, %r369;  @p add.f32 r0, r0, %f340;  mov.f32 %f343, r0;}
	// end inline asm
	mov.b32 	%r362, 16;
	// begin inline asm
	{  .reg .f32 r0;  .reg .pred p;  shfl.sync.up.b32 r0|p, %f343, %r362, %r368, %r369;  @p add.f32 r0, r0, %f343;  mov.f32 %f346, r0;}
	// end inline asm
	mov.b32 	%r366, %f346;
	// begin inline asm
	shfl.sync.up.b32 %r365, %r366, %r367, %r368, %r369;
	// end inline asm
	setp.ne.s32 	%p101, %r342, 31;
	@%p101 bra 	$L__BB5_8;
	shl.b32 	%r370, %r4, 2;
	mov.u32 	%r371, _ZZN3cub18CUB_300001_SM_10006detail4scan16DeviceScanKernelINS2_10policy_hubIfffmN4cuda3std3__44plusIvEEE10Policy1000EN6thrust24THRUST_300001_SM_1000_NS10device_ptrIfEESF_NS0_13ScanTileStateIfLb1EEES9_NS0_8NullTypeEmfLb0ESI_EEvT0_T1_T2_iT3_T4_T5_E12temp_storage;
	add.s32 	%r372, %r371, %r370;
	st.shared.f32 	[%r372+16], %f346;
$L__BB5_8:
	mov.b32 	%f366, %r365;
	bar.sync 	0;
	ld.shared.v4.f32 	{%f367, %f368, %f369, %f370}, [_ZZN3cub18CUB_300001_SM_10006detail4scan16DeviceScanKernelINS2_10policy_hubIfffmN4cuda3std3__44plusIvEEE10Policy1000EN6thrust24THRUST_300001_SM_1000_NS10device_ptrIfEESF_NS0_13ScanTileStateIfLb1EEES9_NS0_8NullTypeEmfLb0ESI_EEvT0_T1_T2_iT3_T4_T5_E12temp_storage+16];
	add.f32 	%f371, %f367, %f368;
	setp.eq.s32 	%p102, %r4, 2;
	selp.f32 	%f372, %f371, %f367, %p102;
	add.f32 	%f373, %f371, %f369;
	setp.eq.s32 	%p103, %r4, 3;
	selp.f32 	%f374, %f373, %f372, %p103;
	add.f32 	%f375, %f373, %f370;
	setp.eq.s32 	%p104, %r4, 4;
	selp.f32 	%f376, %f375, %f374, %p104;
	ld.shared.v4.f32 	{%f377, %f378, %f379, %f380}, [_ZZN3cub18CUB_300001_SM_10006detail4scan16DeviceScanKernelINS2_10policy_hubIfffmN4cuda3std3__44plusIvEEE10Policy1000EN6thrust24THRUST_300001_SM_1000_NS10device_ptrIfEESF_NS0_13ScanTileStateIfLb1EEES9_NS0_8NullTypeEmfLb0ESI_EEvT0_T1_T2_iT3_T4_T5_E12temp_storage+32];
	add.f32 	%f381, %f375, %f377;
	setp.eq.s32 	%p105, %r4, 5;
	selp.f32 	%f382, %f381, %f376, %p105;
	add.f32 	%f383, %f381, %f378;
	setp.eq.s32 	%p106, %r4, 6;
	selp.f32 	%f384, %f383, %f382, %p106;
	add.f32 	%f385, %f383, %f379;
	setp.eq.s32 	%p107, %r4, 7;
	selp.f32 	%f386, %f385, %f384, %p107;
	add.f32 	%f387, %f385, %f380;
	setp.eq.s32 	%p108, %r4, 8;
	selp.f32 	%f388, %f387, %f386, %p108;
	ld.shared.v4.f32 	{%f389, %f390, %f391, %f392}, [_ZZN3cub18CUB_300001_SM_10006detail4scan16DeviceScanKernelINS2_10policy_hubIfffmN4cuda3std3__44plusIvEEE10Policy1000EN6thrust24THRUST_300001_SM_1000_NS10device_ptrIfEESF_NS0_13ScanTileStateIfLb1EEES9_NS0_8NullTypeEmfLb0ESI_EEvT0_T1_T2_iT3_T4_T5_E12temp_storage+48];
	add.f32 	%f393, %f387, %f389;
	setp.eq.s32 	%p109, %r4, 9;
	selp.f32 	%f394, %f393, %f388, %p109;
	add.f32 	%f395, %f393, %f390;
	setp.eq.s32 	%p110, %r4, 10;
	selp.f32 	%f396, %f395, %f394, %p110;
	add.f32 	%f397, %f395, %f391;
	setp.eq.s32 	%p111, %r4, 11;
	selp.f32 	%f398, %f397, %f396, %p111;
	add.f32 	%f399, %f397, %f392;
	setp.eq.s32 	%p112, %r4, 12;
	selp.f32 	%f400, %f399, %f398, %p112;
	ld.shared.f32 	%f401, [_ZZN3cub18CUB_300001_SM_10006detail4scan16DeviceScanKernelINS2_10policy_hubIfffmN4cuda3std3__44plusIvEEE10Policy1000EN6thrust24THRUST_300001_SM_1000_NS10device_ptrIfEESF_NS0_13ScanTileStateIfLb1EEES9_NS0_8NullTypeEmfLb0ESI_EEvT0_T1_T2_iT3_T4_T5_E12temp_storage+64];
	add.f32 	%f24, %f399, %f401;
	setp.gt.u32 	%p113, %r2, 31;
	setp.lt.u32 	%p114, %r2, 32;
	add.f32 	%f402, %f400, %f366;
	setp.eq.s32 	%p115, %r342, 0;
	selp.f32 	%f547, %f400, %f402, %p115;
	selp.f32 	%f26, %f366, %f547, %p114;
	@%p113 bra 	$L__BB5_24;
	setp.ne.s32 	%p116, %r2, 0;
	mul.wide.s32 	%rd41, %r1, 8;
	add.s64 	%rd7, %rd1, %rd41;
	@%p116 bra 	$L__BB5_11;
	st.shared.f32 	[_ZZN3cub18CUB_300001_SM_10006detail4scan16DeviceScanKernelINS2_10policy_hubIfffmN4cuda3std3__44plusIvEEE10Policy1000EN6thrust24THRUST_300001_SM_1000_NS10device_ptrIfEESF_NS0_13ScanTileStateIfLb1EEES9_NS0_8NullTypeEmfLb0ESI_EEvT0_T1_T2_iT3_T4_T5_E12temp_storage+12], %f24;
	mov.b32 	%r374, %f24;
	add.s64 	%rd42, %rd7, 256;
	mov.b32 	%r373, 100;
	// begin inline asm
	st.relaxed.gpu.v2.u32 [%rd42], {%r373, %r374};
	// end inline asm
$L__BB5_11:
	not.b32 	%r379, %r2;
	add.s32 	%r490, %r1, %r379;
	mov.b32 	%r375, 550;
	// begin inline asm
	nanosleep.u32 %r375;
	// end inline asm
	mul.wide.s32 	%rd44, %r490, 8;
	add.s64 	%rd45, %rd1, %rd44;
	add.s64 	%rd43, %rd45, 256;
	// begin inline asm
	ld.relaxed.gpu.v2.u32 {%r491, %r486}, [%rd43];
	// end inline asm
	mov.b32 	%r487, 478;
$L__BB5_12:
	setp.eq.s32 	%p117, %r491, 99;
	mov.b32 	%r380, -1;
	vote.sync.any.pred 	%p118, %p117, %r380;
	not.pred 	%p119, %p118;
	@%p119 bra 	$L__BB5_14;
	// begin inline asm
	nanosleep.u32 %r487;
	// end inline asm
	shr.u32 	%r487, %r487, 1;
	// begin inline asm
	ld.relaxed.gpu.v2.u32 {%r491, %r486}, [%rd43];
	// end inline asm
	bra.uni 	$L__BB5_12;
$L__BB5_14:
	mov.b32 	%f403, %r486;
	setp.eq.s32 	%p120, %r491, 101;
	mov.b32 	%r407, -1;
	vote.sync.ballot.b32 	%r409, %p120, %r407;
	// begin inline asm
	mov.u32 %r382, %lanemask_ge;
	// end inline asm
	and.b32  	%r410, %r409, %r382;
	or.b32  	%r411, %r410, -2147483648;
	add.s32 	%r412, %r411, -1;
	not.b32 	%r413, %r411;
	and.b32  	%r414, %r413, %r412;
	popc.b32 	%r386, %r414;
	mov.b32 	%r385, 1;
	// begin inline asm
	shfl.sync.down.b32 %r383, %r486, %r385, %r386, %r407;
	// end inline asm
	setp.lt.s32 	%p122, %r342, %r386;
	mov.b32 	%f404, %r383;
	add.f32 	%f405, %f403, %f404;
	selp.f32 	%f406, %f405, %f403, %p122;
	mov.b32 	%r389, %f406;
	mov.b32 	%r390, 2;
	// begin inline asm
	shfl.sync.down.b32 %r388, %r389, %r390, %r386, %r407;
	// end inline asm
	add.s32 	%r21, %r342, 2;
	setp.gt.s32 	%p123, %r21, %r386;
	mov.b32 	%f407, %r388;
	add.f32 	%f408, %f406, %f407;
	selp.f32 	%f409, %f406, %f408, %p123;
	mov.b32 	%r394, %f409;
	mov.b32 	%r395, 4;
	// begin inline asm
	shfl.sync.down.b32 %r393, %r394, %r395, %r386, %r407;
	// end inline asm
	add.s32 	%r22, %r342, 4;
	setp.gt.s32 	%p124, %r22, %r386;
	mov.b32 	%f410, %r393;
	add.f32 	%f411, %f409, %f410;
	selp.f32 	%f412, %f409, %f411, %p124;
	mov.b32 	%r399, %f412;
	mov.b32 	%r400, 8;
	// begin inline asm
	shfl.sync.down.b32 %r398, %r399, %r400, %r386, %r407;
	// end inline asm
	add.s32 	%r23, %r342, 8;
	setp.gt.s32 	%p125, %r23, %r386;
	mov.b32 	%f413, %r398;
	add.f32 	%f414, %f412, %f413;
	selp.f32 	%f415, %f412, %f414, %p125;
	mov.b32 	%r404, %f415;
	mov.b32 	%r405, 16;
	// begin inline asm
	shfl.sync.down.b32 %r403, %r404, %r405, %r386, %r407;
	// end inline asm
	add.s32 	%r24, %r342, 16;
	setp.gt.s32 	%p126, %r24, %r386;
	mov.b32 	%f416, %r403;
	add.f32 	%f417, %f415, %f416;
	selp.f32 	%f546, %f415, %f417, %p126;
	add.s64 	%rd9, %rd1, 256;
	mov.b32 	%r488, 478;
$L__BB5_15:
	setp.ne.s32 	%p127, %r491, 101;
	mov.b32 	%r415, -1;
	vote.sync.all.pred 	%p128, %p127, %r415;
	not.pred 	%p129, %p128;
	@%p129 bra 	$L__BB5_20;
	shr.u32 	%r488, %r488, 1;
	mul.wide.s32 	%rd48, %r490, 8;
	add.s64 	%rd49, %rd9, %rd48;
	add.s64 	%rd47, %rd49, -256;
	// begin inline asm
	ld.relaxed.gpu.v2.u32 {%r491, %r492}, [%rd47];
	// end inline asm
	mov.u32 	%r493, %r488;
$L__BB5_17:
	setp.eq.s32 	%p133, %r491, 99;
	mov.b32 	%r421, -1;
	vote.sync.any.pred 	%p134, %p133, %r421;
	not.pred 	%p135, %p134;
	@%p135 bra 	$L__BB5_19;
	// begin inline asm
	nanosleep.u32 %r493;
	// end inline asm
	shr.u32 	%r493, %r493, 1;
	// begin inline asm
	ld.relaxed.gpu.v2.u32 {%r491, %r492}, [%rd47];
	// end inline asm
	bra.uni 	$L__BB5_17;
$L__BB5_19:
	mov.b32 	%f422, %r492;
	setp.eq.s32 	%p136, %r491, 101;
	mov.b32 	%r447, -1;
	vote.sync.ballot.b32 	%r448, %p136, %r447;
	and.b32  	%r449, %r448, %r382;
	or.b32  	%r450, %r449, -2147483648;
	add.s32 	%r451, %r450, -1;
	not.b32 	%r452, %r450;
	and.b32  	%r453, %r452, %r451;
	popc.b32 	%r426, %r453;
	mov.b32 	%r425, 1;
	// begin inline asm
	shfl.sync.down.b32 %r423, %r492, %r425, %r426, %r447;
	// end inline asm
	setp.lt.s32 	%p138, %r342, %r426;
	mov.b32 	%f423, %r423;
	add.f32 	%f424, %f422, %f423;
	selp.f32 	%f425, %f424, %f422, %p138;
	mov.b32 	%r429, %f425;
	mov.b32 	%r430, 2;
	// begin inline asm
	shfl.sync.down.b32 %r428, %r429, %r430, %r426, %r447;
	// end inline asm
	setp.gt.s32 	%p139, %r21, %r426;
	mov.b32 	%f426, %r428;
	add.f32 	%f427, %f425, %f426;
	selp.f32 	%f428, %f425, %f427, %p139;
	mov.b32 	%r434, %f428;
	mov.b32 	%r435, 4;
	// begin inline asm
	shfl.sync.down.b32 %r433, %r434, %r435, %r426, %r447;
	// end inline asm
	setp.gt.s32 	%p140, %r22, %r426;
	mov.b32 	%f429, %r433;
	add.f32 	%f430, %f428, %f429;
	selp.f32 	%f431, %f428, %f430, %p140;
	mov.b32 	%r439, %f431;
	mov.b32 	%r440, 8;
	// begin inline asm
	shfl.sync.down.b32 %r438, %r439, %r440, %r426, %r447;
	// end inline asm
	setp.gt.s32 	%p141, %r23, %r426;
	mov.b32 	%f432, %r438;
	add.f32 	%f433, %f431, %f432;
	selp.f32 	%f434, %f431, %f433, %p141;
	mov.b32 	%r444, %f434;
	mov.b32 	%r445, 16;
	// begin inline asm
	shfl.sync.down.b32 %r443, %r444, %r445, %r426, %r447;
	// end inline asm
	setp.gt.s32 	%p142, %r24, %r426;
	mov.b32 	%f435, %r443;
	add.f32 	%f436, %f434, %f435;
	selp.f32 	%f437, %f434, %f436, %p142;
	add.f32 	%f546, %f546, %f437;
	add.s32 	%r490, %r490, -32;
	bra.uni 	$L__BB5_15;
$L__BB5_20:
	@%p116 bra 	$L__BB5_22;
	add.f32 	%f418, %f24, %f546;
	mov.b32 	%r418, %f418;
	add.s64 	%rd46, %rd7, 256;
	mov.b32 	%r417, 101;
	// begin inline asm
	st.relaxed.gpu.v2.u32 [%rd46], {%r417, %r418};
	// end inline asm
	st.shared.f32 	[_ZZN3cub18CUB_300001_SM_10006detail4scan16DeviceScanKernelINS2_10policy_hubIfffmN4cuda3std3__44plusIvEEE10Policy1000EN6thrust24THRUST_300001_SM_1000_NS10device_ptrIfEESF_NS0_13ScanTileStateIfLb1EEES9_NS0_8NullTypeEmfLb0ESI_EEvT0_T1_T2_iT3_T4_T5_E12temp_storage+4], %f546;
	st.shared.f32 	[_ZZN3cub18CUB_300001_SM_10006detail4scan16DeviceScanKernelINS2_10policy_hubIfffmN4cuda3std3__44plusIvEEE10Policy1000EN6thrust24THRUST_300001_SM_1000_NS10device_ptrIfEESF_NS0_13ScanTileStateIfLb1EEES9_NS0_8NullTypeEmfLb0ESI_EEvT0_T1_T2_iT3_T4_T5_E12temp_storage+8], %f418;
$L__BB5_22:
	setp.ne.s32 	%p131, %r342, 0;
	mov.f32 	%f547, %f26;
	@%p131 bra 	$L__BB5_24;
	st.shared.f32 	[_ZZN3cub18CUB_300001_SM_10006detail4scan16DeviceScanKernelINS2_10policy_hubIfffmN4cuda3std3__44plusIvEEE10Policy1000EN6thrust24THRUST_300001_SM_1000_NS10device_ptrIfEESF_NS0_13ScanTileStateIfLb1EEES9_NS0_8NullTypeEmfLb0ESI_EEvT0_T1_T2_iT3_T4_T5_E12temp_storage+84], %f546;
	mov.f32 	%f547, %f546;
$L__BB5_24:
	bar.sync 	0;
	setp.eq.s32 	%p132, %r2, 0;
	ld.shared.f32 	%f419, [_ZZN3cub18CUB_300001_SM_10006detail4scan16DeviceScanKernelINS2_10policy_hubIfffmN4cuda3std3__44plusIvEEE10Policy1000EN6thrust24THRUST_300001_SM_1000_NS10device_ptrIfEESF_NS0_13ScanTileStateIfLb1EEES9_NS0_8NullTypeEmfLb0ESI_EEvT0_T1_T2_iT3_T4_T5_E12temp_storage+84];
	add.f32 	%f420, %f547, %f419;
	selp.f32 	%f421, %f547, %f420, %p132;
	add.f32 	%f548, %f1, %f421;
$L__BB5_25:
	add.f32 	%f509, %f548, %f2;
	add.f32 	%f510, %f509, %f3;
	add.f32 	%f511, %f510, %f4;
	add.f32 	%f512, %f511, %f5;
	add.f32 	%f513, %f512, %f6;
	add.f32 	%f514, %f513, %f7;
	add.f32 	%f515, %f514, %f8;
	add.f32 	%f516, %f515, %f9;
	add.f32 	%f517, %f516, %f10;
	add.f32 	%f518, %f517, %f11;
	add.f32 	%f519, %f518, %f12;
	add.f32 	%f520, %f519, %f13;
	add.f32 	%f521, %f520, %f14;
	add.f32 	%f522, %f521, %f15;
	add.f32 	%f523, %f522, %f16;
	add.f32 	%f524, %f523, %f17;
	add.f32 	%f525, %f524, %f18;
	add.f32 	%f526, %f525, %f19;
	bar.sync 	0;
	st.shared.f32 	[%r6], %f548;
	st.shared.f32 	[%r6+4], %f509;
	st.shared.f32 	[%r6+8], %f510;
	st.shared.f32 	[%r6+12], %f511;
	st.shared.f32 	[%r6+16], %f512;
	st.shared.f32 	[%r6+20], %f513;
	st.shared.f32 	[%r6+24], %f514;
	st.shared.f32 	[%r6+28], %f515;
	st.shared.f32 	[%r6+32], %f516;
	st.shared.f32 	[%r6+36], %f517;
	st.shared.f32 	[%r6+40], %f518;
	st.shared.f32 	[%r6+44], %f519;
	st.shared.f32 	[%r6+48], %f520;
	st.shared.f32 	[%r6+52], %f521;
	st.shared.f32 	[%r6+56], %f522;
	st.shared.f32 	[%r6+60], %f523;
	st.shared.f32 	[%r6+64], %f524;
	st.shared.f32 	[%r6+68], %f525;
	st.shared.f32 	[%r6+72], %f526;
	bar.warp.sync 	-1;
	ld.shared.f32 	%f527, [%r5];
	ld.shared.f32 	%f528, [%r5+128];
	ld.shared.f32 	%f529, [%r5+256];
	ld.shared.f32 	%f530, [%r5+384];
	ld.shared.f32 	%f531, [%r5+512];
	ld.shared.f32 	%f532, [%r5+640];
	ld.shared.f32 	%f533, [%r5+768];
	ld.shared.f32 	%f534, [%r5+896];
	ld.shared.f32 	%f535, [%r5+1024];
	ld.shared.f32 	%f536, [%r5+1152];
	ld.shared.f32 	%f537, [%r5+1280];
	ld.shared.f32 	%f538, [%r5+1408];
	ld.shared.f32 	%f539, [%r5+1536];
	ld.shared.f32 	%f540, [%r5+1664];
	ld.shared.f32 	%f541, [%r5+1792];
	ld.shared.f32 	%f542, [%r5+1920];
	ld.shared.f32 	%f543, [%r5+2048];
	ld.shared.f32 	%f544, [%r5+2176];
	ld.shared.f32 	%f545, [%r5+2304];
	add.s64 	%rd54, %rd3, %rd39;
	st.global.f32 	[%rd54], %f527;
	st.global.f32 	[%rd54+128], %f528;
	st.global.f32 	[%rd54+256], %f529;
	st.global.f32 	[%rd54+384], %f530;
	st.global.f32 	[%rd54+512], %f531;
	st.global.f32 	[%rd54+640], %f532;
	st.global.f32 	[%rd54+768], %f533;
	st.global.f32 	[%rd54+896], %f534;
	st.global.f32 	[%rd54+1024], %f535;
	st.global.f32 	[%rd54+1152], %f536;
	st.global.f32 	[%rd54+1280], %f537;
	st.global.f32 	[%rd54+1408], %f538;
	st.global.f32 	[%rd54+1536], %f539;
	st.global.f32 	[%rd54+1664], %f540;
	st.global.f32 	[%rd54+1792], %f541;
	st.global.f32 	[%rd54+1920], %f542;
	st.global.f32 	[%rd54+2048], %f543;
	st.global.f32 	[%rd54+2176], %f544;
	st.global.f32 	[%rd54+2304], %f545;
	bra.uni 	$L__BB5_128;
$L__BB5_26:
	setp.eq.s64 	%p2, %rd5, 0;
	@%p2 bra 	$L__BB5_128;
	cvt.u32.u64 	%r40, %rd5;
	shl.b64 	%rd19, %rd4, 2;
	add.s64 	%rd20, %rd2, %rd19;
	mov.u32 	%r41, %tid.x;
	ld.global.f32 	%f567, [%rd20];
	and.b32  	%r81, %r41, 31;
	and.b32  	%r82, %r41, 992;
	mul.lo.s32 	%r83, %r82, 19;
	or.b32  	%r42, %r83, %r81;
	setp.ge.u32 	%p3, %r42, %r40;
	shl.b32 	%r84, %r42, 2;
	cvt.u64.u32 	%rd21, %r84;
	add.s64 	%rd11, %rd20, %rd21;
	mov.f32 	%f549, %f567;
	@%p3 bra 	$L__BB5_29;
	ld.global.f32 	%f549, [%rd11];
$L__BB5_29:
	add.s32 	%r43, %r42, 32;
	setp.ge.u32 	%p4, %r43, %r40;
	mov.f32 	%f550, %f567;
	@%p4 bra 	$L__BB5_31;
	ld.global.f32 	%f550, [%rd11+128];
$L__BB5_31:
	add.s32 	%r85, %r42, 64;
	setp.ge.u32 	%p5, %r85, %r40;
	mov.f32 	%f551, %f567;
	@%p5 bra 	$L__BB5_33;
	ld.global.f32 	%f551, [%rd11+256];
$L__BB5_33:
	add.s32 	%r86, %r42, 96;
	setp.ge.u32 	%p6, %r86, %r40;
	mov.f32 	%f552, %f567;
	@%p6 bra 	$L__BB5_35;
	ld.global.f32 	%f552, [%rd11+384];
$L__BB5_35:
	add.s32 	%r87, %r42, 128;
	setp.ge.u32 	%p7, %r87, %r40;
	mov.f32 	%f553, %f567;
	@%p7 bra 	$L__BB5_37;
	ld.global.f32 	%f553, [%rd11+512];
$L__BB5_37:
	add.s32 	%r88, %r42, 160;
	setp.ge.u32 	%p8, %r88, %r40;
	mov.f32 	%f554, %f567;
	@%p8 bra 	$L__BB5_39;
	ld.global.f32 	%f554, [%rd11+640];
$L__BB5_39:
	add.s32 	%r89, %r42, 192;
	setp.ge.u32 	%p9, %r89, %r40;
	mov.f32 	%f555, %f567;
	@%p9 bra 	$L__BB5_41;
	ld.global.f32 	%f555, [%rd11+768];
$L__BB5_41:
	add.s32 	%r90, %r42, 224;
	setp.ge.u32 	%p10, %r90, %r40;
	mov.f32 	%f556, %f567;
	@%p10 bra 	$L__BB5_43;
	ld.global.f32 	%f556, [%rd11+896];
$L__BB5_43:
	add.s32 	%r91, %r42, 256;
	setp.ge.u32 	%p11, %r91, %r40;
	mov.f32 	%f557, %f567;
	@%p11 bra 	$L__BB5_45;
	ld.global.f32 	%f557, [%rd11+1024];
$L__BB5_45:
	add.s32 	%r92, %r42, 288;
	setp.ge.u32 	%p12, %r92, %r40;
	mov.f32 	%f558, %f567;
	@%p12 bra 	$L__BB5_47;
	ld.global.f32 	%f558, [%rd11+1152];
$L__BB5_47:
	add.s32 	%r93, %r42, 320;
	setp.ge.u32 	%p13, %r93, %r40;
	mov.f32 	%f559, %f567;
	@%p13 bra 	$L__BB5_49;
	ld.global.f32 	%f559, [%rd11+1280];
$L__BB5_49:
	add.s32 	%r94, %r42, 352;
	setp.ge.u32 	%p14, %r94, %r40;
	mov.f32 	%f560, %f567;
	@%p14 bra 	$L__BB5_51;
	ld.global.f32 	%f560, [%rd11+1408];
$L__BB5_51:
	add.s32 	%r95, %r42, 384;
	setp.ge.u32 	%p15, %r95, %r40;
	mov.f32 	%f561, %f567;
	@%p15 bra 	$L__BB5_53;
	ld.global.f32 	%f561, [%rd11+1536];
$L__BB5_53:
	add.s32 	%r96, %r42, 416;
	setp.ge.u32 	%p16, %r96, %r40;
	mov.f32 	%f562, %f567;
	@%p16 bra 	$L__BB5_55;
	ld.global.f32 	%f562, [%rd11+1664];
$L__BB5_55:
	add.s32 	%r97, %r42, 448;
	setp.ge.u32 	%p17, %r97, %r40;
	mov.f32 	%f563, %f567;
	@%p17 bra 	$L__BB5_57;
	ld.global.f32 	%f563, [%rd11+1792];
$L__BB5_57:
	add.s32 	%r98, %r42, 480;
	setp.ge.u32 	%p18, %r98, %r40;
	mov.f32 	%f564, %f567;
	@%p18 bra 	$L__BB5_59;
	ld.global.f32 	%f564, [%rd11+1920];
$L__BB5_59:
	add.s32 	%r99, %r42, 512;
	setp.ge.u32 	%p19, %r99, %r40;
	mov.f32 	%f565, %f567;
	@%p19 bra 	$L__BB5_61;
	ld.global.f32 	%f565, [%rd11+2048];
$L__BB5_61:
	add.s32 	%r100, %r42, 544;
	setp.ge.u32 	%p20, %r100, %r40;
	mov.f32 	%f566, %f567;
	@%p20 bra 	$L__BB5_63;
	ld.global.f32 	%f566, [%rd11+2176];
$L__BB5_63:
	add.s32 	%r44, %r42, 576;
	setp.ge.u32 	%p21, %r44, %r40;
	@%p21 bra 	$L__BB5_65;
	ld.global.f32 	%f567, [%rd11+2304];
$L__BB5_65:
	// begin inline asm
	mov.u32 %r101, %laneid;
	// end inline asm
	shr.u32 	%r46, %r41, 5;
	mad.lo.s32 	%r102, %r46, 608, %r101;
	shl.b32 	%r103, %r102, 2;
	mov.u32 	%r104, _ZZN3cub18CUB_300001_SM_10006detail4scan16DeviceScanKernelINS2_10policy_hubIfffmN4cuda3std3__44plusIvEEE10Policy1000EN6thrust24THRUST_300001_SM_1000_NS10device_ptrIfEESF_NS0_13ScanTileStateIfLb1EEES9_NS0_8NullTypeEmfLb0ESI_EEvT0_T1_T2_iT3_T4_T5_E12temp_storage;
	add.s32 	%r47, %r104, %r103;
	st.shared.f32 	[%r47], %f549;
	st.shared.f32 	[%r47+128], %f550;
	st.shared.f32 	[%r47+256], %f551;
	st.shared.f32 	[%r47+384], %f552;
	st.shared.f32 	[%r47+512], %f553;
	st.shared.f32 	[%r47+640], %f554;
	st.shared.f32 	[%r47+768], %f555;
	st.shared.f32 	[%r47+896], %f556;
	st.shared.f32 	[%r47+1024], %f557;
	st.shared.f32 	[%r47+1152], %f558;
	st.shared.f32 	[%r47+1280], %f559;
	st.shared.f32 	[%r47+1408], %f560;
	st.shared.f32 	[%r47+1536], %f561;
	st.shared.f32 	[%r47+1664], %f562;
	st.shared.f32 	[%r47+1792], %f563;
	st.shared.f32 	[%r47+1920], %f564;
	st.shared.f32 	[%r47+2048], %f565;
	st.shared.f32 	[%r47+2176], %f566;
	st.shared.f32 	[%r47+2304], %f567;
	bar.warp.sync 	-1;
	mad.lo.s32 	%r48, %r101, 72, %r47;
	ld.shared.f32 	%f72, [%r48];
	ld.shared.f32 	%f73, [%r48+4];
	ld.shared.f32 	%f74, [%r48+8];
	ld.shared.f32 	%f75, [%r48+12];
	ld.shared.f32 	%f76, [%r48+16];
	ld.shared.f32 	%f77, [%r48+20];
	ld.shared.f32 	%f78, [%r48+24];
	ld.shared.f32 	%f79, [%r48+28];
	ld.shared.f32 	%f80, [%r48+32];
	ld.shared.f32 	%f81, [%r48+36];
	ld.shared.f32 	%f82, [%r48+40];
	ld.shared.f32 	%f83, [%r48+44];
	ld.shared.f32 	%f84, [%r48+48];
	ld.shared.f32 	%f85, [%r48+52];
	ld.shared.f32 	%f86, [%r48+56];
	ld.shared.f32 	%f87, [%r48+60];
	ld.shared.f32 	%f88, [%r48+64];
	ld.shared.f32 	%f89, [%r48+68];
	ld.shared.f32 	%f90, [%r48+72];
	bar.sync 	0;
	setp.ne.s32 	%p22, %r1, 0;
	@%p22 bra 	$L__BB5_69;
	add.f32 	%f241, %f72, %f73;
	add.f32 	%f242, %f74, %f75;
	add.f32 	%f243, %f76, %f77;
	add.f32 	%f244, %f78, %f79;
	add.f32 	%f245, %f80, %f81;
	add.f32 	%f246, %f82, %f83;
	add.f32 	%f247, %f84, %f85;
	add.f32 	%f248, %f86, %f87;
	add.f32 	%f249, %f88, %f89;
	add.f32 	%f250, %f241, %f242;
	add.f32 	%f251, %f243, %f244;
	add.f32 	%f252, %f245, %f246;
	add.f32 	%f253, %f247, %f248;
	add.f32 	%f254, %f249, %f90;
	add.f32 	%f255, %f250, %f251;
	add.f32 	%f256, %f252, %f253;
	add.f32 	%f257, %f255, %f256;
	add.f32 	%f228, %f257, %f254;
	mov.b32 	%r240, 1;
	mov.b32 	%r241, 0;
	mov.b32 	%r242, -1;
	// begin inline asm
	{  .reg .f32 r0;  .reg .pred p;  shfl.sync.up.b32 r0|p, %f228, %r240, %r241, %r242;  @p add.f32 r0, r0, %f228;  mov.f32 %f226, r0;}
	// end inline asm
	mov.b32 	%r226, 2;
	// begin inline asm
	{  .reg .f32 r0;  .reg .pred p;  shfl.sync.up.b32 r0|p, %f226, %r226, %r241, %r242;  @p add.f32 r0, r0, %f226;  mov.f32 %f229, r0;}
	// end inline asm
	mov.b32 	%r229, 4;
	// begin inline asm
	{  .reg .f32 r0;  .reg .pred p;  shfl.sync.up.b32 r0|p, %f229, %r229, %r241, %r242;  @p add.f32 r0, r0, %f229;  mov.f32 %f232, r0;}
	// end inline asm
	mov.b32 	%r232, 8;
	// begin inline asm
	{  .reg .f32 r0;  .reg .pred p;  shfl.sync.up.b32 r0|p, %f232, %r232, %r241, %r242;  @p add.f32 r0, r0, %f232;  mov.f32 %f235, r0;}
	// end inline asm
	mov.b32 	%r235, 16;
	// begin inline asm
	{  .reg .f32 r0;  .reg .pred p;  shfl.sync.up.b32 r0|p, %f235, %r235, %r241, %r242;  @p add.f32 r0, r0, %f235;  mov.f32 %f238, r0;}
	// end inline asm
	mov.b32 	%r239, %f238;
	// begin inline asm
	shfl.sync.up.b32 %r238, %r239, %r240, %r241, %r242;
	// end inline asm
	setp.ne.s32 	%p65, %r101, 31;
	@%p65 bra 	$L__BB5_68;
	shl.b32 	%r243, %r46, 2;
	mov.u32 	%r244, _ZZN3cub18CUB_300001_SM_10006detail4scan16DeviceScanKernelINS2_10policy_hubIfffmN4cuda3std3__44plusIvEEE10Policy1000EN6thrust24THRUST_300001_SM_1000_NS10device_ptrIfEESF_NS0_13ScanTileStateIfLb1EEES9_NS0_8NullTypeEmfLb0ESI_EEvT0_T1_T2_iT3_T4_T5_E12temp_storage;
	add.s32 	%r245, %r244, %r243;
	st.shared.f32 	[%r245+16], %f238;
$L__BB5_68:
	mov.b32 	%f258, %r238;
	bar.sync 	0;
	ld.shared.v4.f32 	{%f259, %f260, %f261, %f262}, [_ZZN3cub18CUB_300001_SM_10006detail4scan16DeviceScanKernelINS2_10policy_hubIfffmN4cuda3std3__44plusIvEEE10Policy1000EN6thrust24THRUST_300001_SM_1000_NS10device_ptrIfEESF_NS0_13ScanTileStateIfLb1EEES9_NS0_8NullTypeEmfLb0ESI_EEvT0_T1_T2_iT3_T4_T5_E12temp_storage+16];
	add.f32 	%f263, %f259, %f260;
	setp.eq.s32 	%p66, %r46, 2;
	selp.f32 	%f264, %f263, %f259, %p66;
	add.f32 	%f265, %f263, %f261;
	setp.eq.s32 	%p67, %r46, 3;
	selp.f32 	%f266, %f265, %f264, %p67;
	add.f32 	%f267, %f265, %f262;
	setp.eq.s32 	%p68, %r46, 4;
	selp.f32 	%f268, %f267, %f266, %p68;
	ld.shared.v4.f32 	{%f269, %f270, %f271, %f272}, [_ZZN3cub18CUB_300001_SM_10006detail4scan16DeviceScanKernelINS2_10policy_hubIfffmN4cuda3std3__44plusIvEEE10Policy1000EN6thrust24THRUST_300001_SM_1000_NS10device_ptrIfEESF_NS0_13ScanTileStateIfLb1EEES9_NS0_8NullTypeEmfLb0ESI_EEvT0_T1_T2_iT3_T4_T5_E12temp_storage+32];
	add.f32 	%f273, %f267, %f269;
	setp.eq.s32 	%p69, %r46, 5;
	selp.f32 	%f274, %f273, %f268, %p69;
	add.f32 	%f275, %f273, %f270;
	setp.eq.s32 	%p70, %r46, 6;
	selp.f32 	%f276, %f275, %f274, %p70;
	add.f32 	%f277, %f275, %f271;
	setp.eq.s32 	%p71, %r46, 7;
	selp.f32 	%f278, %f277, %f276, %p71;
	add.f32 	%f279, %f277, %f272;
	setp.eq.s32 	%p72, %r46, 8;
	selp.f32 	%f280, %f279, %f278, %p72;
	ld.shared.v4.f32 	{%f281, %f282, %f283, %f284}, [_ZZN3cub18CUB_300001_SM_10006detail4scan16DeviceScanKernelINS2_10policy_hubIfffmN4cuda3std3__44plusIvEEE10Policy1000EN6thrust24THRUST_300001_SM_1000_NS10device_ptrIfEESF_NS0_13ScanTileStateIfLb1EEES9_NS0_8NullTypeEmfLb0ESI_EEvT0_T1_T2_iT3_T4_T5_E12temp_storage+48];
	add.f32 	%f285, %f279, %f281;
	setp.eq.s32 	%p73, %r46, 9;
	selp.f32 	%f286, %f285, %f280, %p73;
	add.f32 	%f287, %f285, %f282;
	setp.eq.s32 	%p74, %r46, 10;
	selp.f32 	%f288, %f287, %f286, %p74;
	add.f32 	%f289, %f287, %f283;
	setp.eq.s32 	%p75, %r46, 11;
	selp.f32 	%f290, %f289, %f288, %p75;
	add.f32 	%f291, %f289, %f284;
	setp.eq.s32 	%p76, %r46, 12;
	selp.f32 	%f292, %f291, %f290, %p76;
	setp.lt.u32 	%p77, %r41, 32;
	add.f32 	%f293, %f292, %f258;
	setp.eq.s32 	%p78, %r101, 0;
	selp.f32 	%f294, %f292, %f293, %p78;
	selp.f32 	%f295, %f258, %f294, %p77;
	setp.eq.s32 	%p79, %r41, 0;
	add.f32 	%f296, %f72, %f295;
	selp.f32 	%f570, %f72, %f296, %p79;
	bra.uni 	$L__BB5_88;
$L__BB5_69:
	add.f32 	%f137, %f72, %f73;
	add.f32 	%f138, %f74, %f75;
	add.f32 	%f139, %f76, %f77;
	add.f32 	%f140, %f78, %f79;
	add.f32 	%f141, %f80, %f81;
	add.f32 	%f142, %f82, %f83;
	add.f32 	%f143, %f84, %f85;
	add.f32 	%f144, %f86, %f87;
	add.f32 	%f145, %f88, %f89;
	add.f32 	%f146, %f137, %f138;
	add.f32 	%f147, %f139, %f140;
	add.f32 	%f148, %f141, %f142;
	add.f32 	%f149, %f143, %f144;
	add.f32 	%f150, %f145, %f90;
	add.f32 	%f151, %f146, %f147;
	add.f32 	%f152, %f148, %f149;
	add.f32 	%f153, %f151, %f152;
	add.f32 	%f124, %f153, %f150;
	mov.b32 	%r122, 1;
	mov.b32 	%r123, 0;
	mov.b32 	%r124, -1;
	// begin inline asm
	{  .reg .f32 r0;  .reg .pred p;  shfl.sync.up.b32 r0|p, %f124, %r122, %r123, %r124;  @p add.f32 r0, r0, %f124;  mov.f32 %f122, r0;}
	// end inline asm
	mov.b32 	%r108, 2;
	// begin inline asm
	{  .reg .f32 r0;  .reg .pred p;  shfl.sync.up.b32 r0|p, %f122, %r108, %r123, %r124;  @p add.f32 r0, r0, %f122;  mov.f32 %f125, r0;}
	// end inline asm
	mov.b32 	%r111, 4;
	// begin inline asm
	{  .reg .f32 r0;  .reg .pred p;  shfl.sync.up.b32 r0|p, %f125, %r111, %r123, %r124;  @p add.f32 r0, r0, %f125;  mov.f32 %f128, r0;}
	// end inline asm
	mov.b32 	%r114, 8;
	// begin inline asm
	{  .reg .f32 r0;  .reg .pred p;  shfl.sync.up.b32 r0|p, %f128, %r114, %r123, %r124;  @p add.f32 r0, r0, %f128;  mov.f32 %f131, r0;}
	// end inline asm
	mov.b32 	%r117, 16;
	// begin inline asm
	{  .reg .f32 r0;  .reg .pred p;  shfl.sync.up.b32 r0|p, %f131, %r117, %r123, %r124;  @p add.f32 r0, r0, %f131;  mov.f32 %f134, r0;}
	// end inline asm
	mov.b32 	%r121, %f134;
	// begin inline asm
	shfl.sync.up.b32 %r120, %r121, %r122, %r123, %r124;
	// end inline asm
	setp.ne.s32 	%p23, %r101, 31;
	@%p23 bra 	$L__BB5_71;
	shl.b32 	%r125, %r46, 2;
	mov.u32 	%r126, _ZZN3cub18CUB_300001_SM_10006detail4scan16DeviceScanKernelINS2_10policy_hubIfffmN4cuda3std3__44plusIvEEE10Policy1000EN6thrust24THRUST_300001_SM_1000_NS10device_ptrIfEESF_NS0_13ScanTileStateIfLb1EEES9_NS0_8NullTypeEmfLb0ESI_EEvT0_T1_T2_iT3_T4_T5_E12temp_storage;
	add.s32 	%r127, %r126, %r125;
	st.shared.f32 	[%r127+16], %f134;
$L__BB5_71:
	mov.b32 	%f154, %r120;
	bar.sync 	0;
	ld.shared.v4.f32 	{%f155, %f156, %f157, %f158}, [_ZZN3cub18CUB_300001_SM_10006detail4scan16DeviceScanKernelINS2_10policy_hubIfffmN4cuda3std3__44plusIvEEE10Policy1000EN6thrust24THRUST_300001_SM_1000_NS10device_ptrIfEESF_NS0_13ScanTileStateIfLb1EEES9_NS0_8NullTypeEmfLb0ESI_EEvT0_T1_T2_iT3_T4_T5_E12temp_storage+16];
	add.f32 	%f159, %f155, %f156;
	setp.eq.s32 	%p24, %r46, 2;
	selp.f32 	%f160, %f159, %f155, %p24;
	add.f32 	%f161, %f159, %f157;
	setp.eq.s32 	%p25, %r46, 3;
	selp.f32 	%f162, %f161, %f160, %p25;
	add.f32 	%f163, %f161, %f158;
	setp.eq.s32 	%p26, %r46, 4;
	selp.f32 	%f164, %f163, %f162, %p26;
	ld.shared.v4.f32 	{%f165, %f166, %f167, %f168}, [_ZZN3cub18CUB_300001_SM_10006detail4scan16DeviceScanKernelINS2_10policy_hubIfffmN4cuda3std3__44plusIvEEE10Policy1000EN6thrust24THRUST_300001_SM_1000_NS10device_ptrIfEESF_NS0_13ScanTileStateIfLb1EEES9_NS0_8NullTypeEmfLb0ESI_EEvT0_T1_T2_iT3_T4_T5_E12temp_storage+32];
	add.f32 	%f169, %f163, %f165;
	setp.eq.s32 	%p27, %r46, 5;
	selp.f32 	%f170, %f169, %f164, %p27;
	add.f32 	%f171, %f169, %f166;
	setp.eq.s32 	%p28, %r46, 6;
	selp.f32 	%f172, %f171, %f170, %p28;
	add.f32 	%f173, %f171, %f167;
	setp.eq.s32 	%p29, %r46, 7;
	selp.f32 	%f174, %f173, %f172, %p29;
	add.f32 	%f175, %f173, %f168;
	setp.eq.s32 	%p30, %r46, 8;
	selp.f32 	%f176, %f175, %f174, %p30;
	ld.shared.v4.f32 	{%f177, %f178, %f179, %f180}, [_ZZN3cub18CUB_300001_SM_10006detail4scan16DeviceScanKernelINS2_10policy_hubIfffmN4cuda3std3__44plusIvEEE10Policy1000EN6thrust24THRUST_300001_SM_1000_NS10device_ptrIfEESF_NS0_13ScanTileStateIfLb1EEES9_NS0_8NullTypeEmfLb0ESI_EEvT0_T1_T2_iT3_T4_T5_E12temp_storage+48];
	add.f32 	%f181, %f175, %f177;
	setp.eq.s32 	%p31, %r46, 9;
	selp.f32 	%f182, %f181, %f176, %p31;
	add.f32 	%f183, %f181, %f178;
	setp.eq.s32 	%p32, %r46, 10;
	selp.f32 	%f184, %f183, %f182, %p32;
	add.f32 	%f185, %f183, %f179;
	setp.eq.s32 	%p33, %r46, 11;
	selp.f32 	%f186, %f185, %f184, %p33;
	add.f32 	%f187, %f185, %f180;
	setp.eq.s32 	%p34, %r46, 12;
	selp.f32 	%f188, %f187, %f186, %p34;
	ld.shared.f32 	%f189, [_ZZN3cub18CUB_300001_SM_10006detail4scan16DeviceScanKernelINS2_10policy_hubIfffmN4cuda3std3__44plusIvEEE10Policy1000EN6thrust24THRUST_300001_SM_1000_NS10device_ptrIfEESF_NS0_13ScanTileStateIfLb1EEES9_NS0_8NullTypeEmfLb0ESI_EEvT0_T1_T2_iT3_T4_T5_E12temp_storage+64];
	add.f32 	%f94, %f187, %f189;
	setp.gt.u32 	%p35, %r41, 31;
	setp.lt.u32 	%p36, %r41, 32;
	add.f32 	%f190, %f188, %f154;
	setp.eq.s32 	%p37, %r101, 0;
	selp.f32 	%f569, %f188, %f190, %p37;
	selp.f32 	%f96, %f154, %f569, %p36;
	@%p35 bra 	$L__BB5_87;
	setp.ne.s32 	%p38, %r41, 0;
	mul.wide.s32 	%rd22, %r1, 8;
	add.s64 	%rd12, %rd1, %rd22;
	@%p38 bra 	$L__BB5_74;
	st.shared.f32 	[_ZZN3cub18CUB_300001_SM_10006detail4scan16DeviceScanKernelINS2_10policy_hubIfffmN4cuda3std3__44plusIvEEE10Policy1000EN6thrust24THRUST_300001_SM_1000_NS10device_ptrIfEESF_NS0_13ScanTileStateIfLb1EEES9_NS0_8NullTypeEmfLb0ESI_EEvT0_T1_T2_iT3_T4_T5_E12temp_storage+12], %f94;
	mov.b32 	%r129, %f94;
	add.s64 	%rd23, %rd12, 256;
	mov.b32 	%r128, 100;
	// begin inline asm
	st.relaxed.gpu.v2.u32 [%rd23], {%r128, %r129};
	// end inline asm
$L__BB5_74:
	not.b32 	%r134, %r41;
	add.s32 	%r499, %r1, %r134;
	mov.b32 	%r130, 550;
	// begin inline asm
	nanosleep.u32 %r130;
	// end inline asm
	mul.wide.s32 	%rd25, %r499, 8;
	add.s64 	%rd26, %rd1, %rd25;
	add.s64 	%rd24, %rd26, 256;
	// begin inline asm
	ld.relaxed.gpu.v2.u32 {%r500, %r495}, [%rd24];
	// end inline asm
	mov.b32 	%r496, 478;
$L__BB5_75:
	setp.eq.s32 	%p39, %r500, 99;
	mov.b32 	%r135, -1;
	vote.sync.any.pred 	%p40, %p39, %r135;
	not.pred 	%p41, %p40;
	@%p41 bra 	$L__BB5_77;
	// begin inline asm
	nanosleep.u32 %r496;
	// end inline asm
	shr.u32 	%r496, %r496, 1;
	// begin inline asm
	ld.relaxed.gpu.v2.u32 {%r500, %r495}, [%rd24];
	// end inline asm
	bra.uni 	$L__BB5_75;
$L__BB5_77:
	mov.b32 	%f191, %r495;
	setp.eq.s32 	%p42, %r500, 101;
	mov.b32 	%r162, -1;
	vote.sync.ballot.b32 	%r164, %p42, %r162;
	// begin inline asm
	mov.u32 %r137, %lanemask_ge;
	// end inline asm
	and.b32  	%r165, %r164, %r137;
	or.b32  	%r166, %r165, -2147483648;
	add.s32 	%r167, %r166, -1;
	not.b32 	%r168, %r166;
	and.b32  	%r169, %r168, %r167;
	popc.b32 	%r141, %r169;
	mov.b32 	%r140, 1;
	// begin inline asm
	shfl.sync.down.b32 %r138, %r495, %r140, %r141, %r162;
	// end inline asm
	setp.lt.s32 	%p44, %r101, %r141;
	mov.b32 	%f192, %r138;
	add.f32 	%f193, %f191, %f192;
	selp.f32 	%f194, %f193, %f191, %p44;
	mov.b32 	%r144, %f194;
	mov.b32 	%r145, 2;
	// begin inline asm
	shfl.sync.down.b32 %r143, %r144, %r145, %r141, %r162;
	// end inline asm
	add.s32 	%r170, %r101, 2;
	setp.gt.s32 	%p45, %r170, %r141;
	mov.b32 	%f195, %r143;
	add.f32 	%f196, %f194, %f195;
	selp.f32 	%f197, %f194, %f196, %p45;
	mov.b32 	%r149, %f197;
	mov.b32 	%r150, 4;
	// begin inline asm
	shfl.sync.down.b32 %r148, %r149, %r150, %r141, %r162;
	// end inline asm
	add.s32 	%r171, %r101, 4;
	setp.gt.s32 	%p46, %r171, %r141;
	mov.b32 	%f198, %r148;
	add.f32 	%f199, %f197, %f198;
	selp.f32 	%f200, %f197, %f199, %p46;
	mov.b32 	%r154, %f200;
	mov.b32 	%r155, 8;
	// begin inline asm
	shfl.sync.down.b32 %r153, %r154, %r155, %r141, %r162;
	// end inline asm
	add.s32 	%r172, %r101, 8;
	setp.gt.s32 	%p47, %r172, %r141;
	mov.b32 	%f201, %r153;
	add.f32 	%f202, %f200, %f201;
	selp.f32 	%f203, %f200, %f202, %p47;
	mov.b32 	%r159, %f203;
	mov.b32 	%r160, 16;
	// begin inline asm
	shfl.sync.down.b32 %r158, %r159, %r160, %r141, %r162;
	// end inline asm
	add.s32 	%r173, %r101, 16;
	setp.gt.s32 	%p48, %r173, %r141;
	mov.b32 	%f204, %r158;
	add.f32 	%f205, %f203, %f204;
	selp.f32 	%f568, %f203, %f205, %p48;
	add.s64 	%rd13, %rd1, 256;
	mov.b32 	%r497, 478;
$L__BB5_78:
	setp.ne.s32 	%p49, %r500, 101;
	mov.b32 	%r174, -1;
	vote.sync.all.pred 	%p50, %p49, %r174;
	not.pred 	%p51, %p50;
	@%p51 bra 	$L__BB5_83;
	shr.u32 	%r497, %r497, 1;
	mul.wide.s32 	%rd29, %r499, 8;
	add.s64 	%rd30, %rd13, %rd29;
	add.s64 	%rd28, %rd30, -256;
	// begin inline asm
	ld.relaxed.gpu.v2.u32 {%r500, %r501}, [%rd28];
	// end inline asm
	mov.u32 	%r502, %r497;
$L__BB5_80:
	setp.eq.s32 	%p55, %r500, 99;
	mov.b32 	%r180, -1;
	vote.sync.any.pred 	%p56, %p55, %r180;
	not.pred 	%p57, %p56;
	@%p57 bra 	$L__BB5_82;
	// begin inline asm
	nanosleep.u32 %r502;
	// end inline asm
	shr.u32 	%r502, %r502, 1;
	// begin inline asm
	ld.relaxed.gpu.v2.u32 {%r500, %r501}, [%rd28];
	// end inline asm
	bra.uni 	$L__BB5_80;
$L__BB5_82:
	mov.b32 	%f210, %r501;
	setp.eq.s32 	%p58, %r500, 101;
	mov.b32 	%r206, -1;
	vote.sync.ballot.b32 	%r207, %p58, %r206;
	and.b32  	%r208, %r207, %r137;
	or.b32  	%r209, %r208, -2147483648;
	add.s32 	%r210, %r209, -1;
	not.b32 	%r211, %r209;
	and.b32  	%r212, %r211, %r210;
	popc.b32 	%r185, %r212;
	mov.b32 	%r184, 1;
	// begin inline asm
	shfl.sync.down.b32 %r182, %r501, %r184, %r185, %r206;
	// end inline asm
	setp.lt.s32 	%p60, %r101, %r185;
	mov.b32 	%f211, %r182;
	add.f32 	%f212, %f210, %f211;
	selp.f32 	%f213, %f212, %f210, %p60;
	mov.b32 	%r188, %f213;
	mov.b32 	%r189, 2;
	// begin inline asm
	shfl.sync.down.b32 %r187, %r188, %r189, %r185, %r206;
	// end inline asm
	add.s32 	%r213, %r101, 2;
	setp.gt.s32 	%p61, %r213, %r185;
	mov.b32 	%f214, %r187;
	add.f32 	%f215, %f213, %f214;
	selp.f32 	%f216, %f213, %f215, %p61;
	mov.b32 	%r193, %f216;
	mov.b32 	%r194, 4;
	// begin inline asm
	shfl.sync.down.b32 %r192, %r193, %r194, %r185, %r206;
	// end inline asm
	add.s32 	%r214, %r101, 4;
	setp.gt.s32 	%p62, %r214, %r185;
	mov.b32 	%f217, %r192;
	add.f32 	%f218, %f216, %f217;
	selp.f32 	%f219, %f216, %f218, %p62;
	mov.b32 	%r198, %f219;
	mov.b32 	%r199, 8;
	// begin inline asm
	shfl.sync.down.b32 %r197, %r198, %r199, %r185, %r206;
	// end inline asm
	add.s32 	%r215, %r101, 8;
	setp.gt.s32 	%p63, %r215, %r185;
	mov.b32 	%f220, %r197;
	add.f32 	%f221, %f219, %f220;
	selp.f32 	%f222, %f219, %f221, %p63;
	mov.b32 	%r203, %f222;
	mov.b32 	%r204, 16;
	// begin inline asm
	shfl.sync.down.b32 %r202, %r203, %r204, %r185, %r206;
	// end inline asm
	add.s32 	%r216, %r101, 16;
	setp.gt.s32 	%p64, %r216, %r185;
	mov.b32 	%f223, %r202;
	add.f32 	%f224, %f222, %f223;
	selp.f32 	%f225, %f222, %f224, %p64;
	add.f32 	%f568, %f568, %f225;
	add.s32 	%r499, %r499, -32;
	bra.uni 	$L__BB5_78;
$L__BB5_83:
	@%p38 bra 	$L__BB5_85;
	add.f32 	%f206, %f94, %f568;
	mov.b32 	%r177, %f206;
	add.s64 	%rd27, %rd12, 256;
	mov.b32 	%r176, 101;
	// begin inline asm
	st.relaxed.gpu.v2.u32 [%rd27], {%r176, %r177};
	// end inline asm
	st.shared.f32 	[_ZZN3cub18CUB_300001_SM_10006detail4scan16DeviceScanKernelINS2_10policy_hubIfffmN4cuda3std3__44plusIvEEE10Policy1000EN6thrust24THRUST_300001_SM_1000_NS10device_ptrIfEESF_NS0_13ScanTileStateIfLb1EEES9_NS0_8NullTypeEmfLb0ESI_EEvT0_T1_T2_iT3_T4_T5_E12temp_storage+4], %f568;
	st.shared.f32 	[_ZZN3cub18CUB_300001_SM_10006detail4scan16DeviceScanKernelINS2_10policy_hubIfffmN4cuda3std3__44plusIvEEE10Policy1000EN6thrust24THRUST_300001_SM_1000_NS10device_ptrIfEESF_NS0_13ScanTileStateIfLb1EEES9_NS0_8NullTypeEmfLb0ESI_EEvT0_T1_T2_iT3_T4_T5_E12temp_storage+8], %f206;
$L__BB5_85:
	setp.ne.s32 	%p53, %r101, 0;
	mov.f32 	%f569, %f96;
	@%p53 bra 	$L__BB5_87;
	st.shared.f32 	[_ZZN3cub18CUB_300001_SM_10006detail4scan16DeviceScanKernelINS2_10policy_hubIfffmN4cuda3std3__44plusIvEEE10Policy1000EN6thrust24THRUST_300001_SM_1000_NS10device_ptrIfEESF_NS0_13ScanTileStateIfLb1EEES9_NS0_8NullTypeEmfLb0ESI_EEvT0_T1_T2_iT3_T4_T5_E12temp_storage+84], %f568;
	mov.f32 	%f569, %f568;
$L__BB5_87:
	bar.sync 	0;
	setp.eq.s32 	%p54, %r41, 0;
	ld.shared.f32 	%f207, [_ZZN3cub18CUB_300001_SM_10006detail4scan16DeviceScanKernelINS2_10policy_hubIfffmN4cuda3std3__44plusIvEEE10Policy1000EN6thrust24THRUST_300001_SM_1000_NS10device_ptrIfEESF_NS0_13ScanTileStateIfLb1EEES9_NS0_8NullTypeEmfLb0ESI_EEvT0_T1_T2_iT3_T4_T5_E12temp_storage+84];
	add.f32 	%f208, %f569, %f207;
	selp.f32 	%f209, %f569, %f208, %p54;
	add.f32 	%f570, %f72, %f209;
$L__BB5_88:
	add.f32 	%f297, %f570, %f73;
	add.f32 	%f298, %f297, %f74;
	add.f32 	%f299, %f298, %f75;
	add.f32 	%f300, %f299, %f76;
	add.f32 	%f301, %f300, %f77;
	add.f32 	%f302, %f301, %f78;
	add.f32 	%f303, %f302, %f79;
	add.f32 	%f304, %f303, %f80;
	add.f32 	%f305, %f304, %f81;
	add.f32 	%f306, %f305, %f82;
	add.f32 	%f307, %f306, %f83;
	add.f32 	%f308, %f307, %f84;
	add.f32 	%f309, %f308, %f85;
	add.f32 	%f310, %f309, %f86;
	add.f32 	%f311, %f310, %f87;
	add.f32 	%f312, %f311, %f88;
	add.f32 	%f313, %f312, %f89;
	add.f32 	%f314, %f313, %f90;
	bar.sync 	0;
	st.shared.f32 	[%r48], %f570;
	st.shared.f32 	[%r48+4], %f297;
	st.shared.f32 	[%r48+8], %f298;
	st.shared.f32 	[%r48+12], %f299;
	st.shared.f32 	[%r48+16], %f300;
	st.shared.f32 	[%r48+20], %f301;
	st.shared.f32 	[%r48+24], %f302;
	st.shared.f32 	[%r48+28], %f303;
	st.shared.f32 	[%r48+32], %f304;
	st.shared.f32 	[%r48+36], %f305;
	st.shared.f32 	[%r48+40], %f306;
	st.shared.f32 	[%r48+44], %f307;
	st.shared.f32 	[%r48+48], %f308;
	st.shared.f32 	[%r48+52], %f309;
	st.shared.f32 	[%r48+56], %f310;
	st.shared.f32 	[%r48+60], %f311;
	st.shared.f32 	[%r48+64], %f312;
	st.shared.f32 	[%r48+68], %f313;
	st.shared.f32 	[%r48+72], %f314;
	bar.warp.sync 	-1;
	ld.shared.f32 	%f103, [%r47];
	ld.shared.f32 	%f104, [%r47+128];
	ld.shared.f32 	%f105, [%r47+256];
	ld.shared.f32 	%f106, [%r47+384];
	ld.shared.f32 	%f107, [%r47+512];
	ld.shared.f32 	%f108, [%r47+640];
	ld.shared.f32 	%f109, [%r47+768];
	ld.shared.f32 	%f110, [%r47+896];
	ld.shared.f32 	%f111, [%r47+1024];
	ld.shared.f32 	%f112, [%r47+1152];
	ld.shared.f32 	%f113, [%r47+1280];
	ld.shared.f32 	%f114, [%r47+1408];
	ld.shared.f32 	%f115, [%r47+1536];
	ld.shared.f32 	%f116, [%r47+1664];
	ld.shared.f32 	%f117, [%r47+1792];
	ld.shared.f32 	%f118, [%r47+1920];
	ld.shared.f32 	%f119, [%r47+2048];
	ld.shared.f32 	%f120, [%r47+2176];
	ld.shared.f32 	%f121, [%r47+2304];
	setp.ne.s32 	%p80, %r41, 0;
	@%p80 bra 	$L__BB5_90;
	st.volatile.shared.u32 	[_ZZN3cub18CUB_300001_SM_10006detail4scan16DeviceScanKernelINS2_10policy_hubIfffmN4cuda3std3__44plusIvEEE10Policy1000EN6thrust24THRUST_300001_SM_1000_NS10device_ptrIfEESF_NS0_13ScanTileStateIfLb1EEES9_NS0_8NullTypeEmfLb0ESI_EEvT0_T1_T2_iT3_T4_T5_E12temp_storage+31616], %r40;
$L__BB5_90:
	bar.sync 	0;
	ld.volatile.shared.u32 	%r78, [_ZZN3cub18CUB_300001_SM_10006detail4scan16DeviceScanKernelINS2_10policy_hubIfffmN4cuda3std3__44plusIvEEE10Policy1000EN6thrust24THRUST_300001_SM_1000_NS10device_ptrIfEESF_NS0_13ScanTileStateIfLb1EEES9_NS0_8NullTypeEmfLb0ESI_EEvT0_T1_T2_iT3_T4_T5_E12temp_storage+31616];
	cvt.u64.u32 	%rd35, %r42;
	add.s64 	%rd36, %rd4, %rd35;
	setp.ge.s32 	%p81, %r42, %r78;
	shl.b64 	%rd37, %rd36, 2;
	add.s64 	%rd15, %rd3, %rd37;
	@%p81 bra 	$L__BB5_92;
	st.global.f32 	[%rd15], %f103;
$L__BB5_92:
	setp.ge.s32 	%p82, %r43, %r78;
	@%p82 bra 	$L__BB5_94;
	st.global.f32 	[%rd15+128], %f104;
$L__BB5_94:
	mov.u32 	%r246, %tid.x;
	and.b32  	%r247, %r246, 992;
	mul.lo.s32 	%r248, %r247, 19;
	and.b32  	%r249, %r246, 31;
	or.b32  	%r250, %r248, %r249;
	add.s32 	%r251, %r250, 64;
	setp.ge.s32 	%p83, %r251, %r78;
	@%p83 bra 	$L__BB5_96;
	st.global.f32 	[%rd15+256], %f105;
$L__BB5_96:
	add.s32 	%r257, %r250, 96;
	setp.ge.s32 	%p84, %r257, %r78;
	@%p84 bra 	$L__BB5_98;
	st.global.f32 	[%rd15+384], %f106;
$L__BB5_98:
	add.s32 	%r263, %r250, 128;
	setp.ge.s32 	%p85, %r263, %r78;
	@%p85 bra 	$L__BB5_100;
	st.global.f32 	[%rd15+512], %f107;
$L__BB5_100:
	add.s32 	%r269, %r250, 160;
	setp.ge.s32 	%p86, %r269, %r78;
	@%p86 bra 	$L__BB5_102;
	st.global.f32 	[%rd15+640], %f108;
$L__BB5_102:
	add.s32 	%r275, %r250, 192;
	setp.ge.s32 	%p87, %r275, %r78;
	@%p87 bra 	$L__BB5_104;
	st.global.f32 	[%rd15+768], %f109;
$L__BB5_104:
	add.s32 	%r281, %r250, 224;
	setp.ge.s32 	%p88, %r281, %r78;
	@%p88 bra 	$L__BB5_106;
	st.global.f32 	[%rd15+896], %f110;
$L__BB5_106:
	add.s32 	%r287, %r250, 256;
	setp.ge.s32 	%p89, %r287, %r78;
	@%p89 bra 	$L__BB5_108;
	st.global.f32 	[%rd15+1024], %f111;
$L__BB5_108:
	add.s32 	%r293, %r250, 288;
	setp.ge.s32 	%p90, %r293, %r78;
	@%p90 bra 	$L__BB5_110;
	st.global.f32 	[%rd15+1152], %f112;
$L__BB5_110:
	add.s32 	%r299, %r250, 320;
	setp.ge.s32 	%p91, %r299, %r78;
	@%p91 bra 	$L__BB5_112;
	st.global.f32 	[%rd15+1280], %f113;
$L__BB5_112:
	add.s32 	%r305, %r250, 352;
	setp.ge.s32 	%p92, %r305, %r78;
	@%p92 bra 	$L__BB5_114;
	st.global.f32 	[%rd15+1408], %f114;
$L__BB5_114:
	add.s32 	%r311, %r250, 384;
	setp.ge.s32 	%p93, %r311, %r78;
	@%p93 bra 	$L__BB5_116;
	st.global.f32 	[%rd15+1536], %f115;
$L__BB5_116:
	add.s32 	%r317, %r250, 416;
	setp.ge.s32 	%p94, %r317, %r78;
	@%p94 bra 	$L__BB5_118;
	st.global.f32 	[%rd15+1664], %f116;
$L__BB5_118:
	add.s32 	%r323, %r250, 448;
	setp.ge.s32 	%p95, %r323, %r78;
	@%p95 bra 	$L__BB5_120;
	st.global.f32 	[%rd15+1792], %f117;
$L__BB5_120:
	add.s32 	%r329, %r250, 480;
	setp.ge.s32 	%p96, %r329, %r78;
	@%p96 bra 	$L__BB5_122;
	st.global.f32 	[%rd15+1920], %f118;
$L__BB5_122:
	add.s32 	%r335, %r250, 512;
	setp.ge.s32 	%p97, %r335, %r78;
	@%p97 bra 	$L__BB5_124;
	st.global.f32 	[%rd15+2048], %f119;
$L__BB5_124:
	add.s32 	%r341, %r250, 544;
	setp.ge.s32 	%p98, %r341, %r78;
	@%p98 bra 	$L__BB5_126;
	st.global.f32 	[%rd15+2176], %f120;
$L__BB5_126:
	setp.ge.s32 	%p99, %r44, %r78;
	@%p99 bra 	$L__BB5_128;
	st.global.f32 	[%rd15+2304], %f121;
$L__BB5_128:
	ret;

}


// ===== COMPILED SASS (sm_100) =====

	.target	sm_100

	.elftype	@"ET_EXEC"


//--------------------- .note.nv.tkinfo           --------------------------
	.section	.note.nv.tkinfo,"",@"SHT_NOTE"
	.sectionflags	@"SHF_NOTE_NV_TKINFO"
	.tkinfo
        /*0018*/ 	.word	0x00000002
        /*0030*/ 	.string	""
        /*0030*/ 	.string	"ptxas"
        /*0030*/ 	.string	"Cuda compilation tools, release 13.0, V13.0.88"
        /*0030*/ 	.string	"Build cuda_13.0.r13.0/compiler.36424714_0"
        /*0030*/ 	.string	"-arch sm_100 -m 64 "



//--------------------- .note.nv.cuinfo           --------------------------
	.section	.note.nv.cuinfo,"",@"SHT_NOTE"
	.sectionflags	@"SHF_NOTE_NV_CUINFO"
        /*0018*/ 	.short	0x0002
        /*001a*/ 	.short	0x0064
        /*001c*/ 	.short	0x0082
	.zero		2


//--------------------- .nv.info                  --------------------------
	.section	.nv.info,"",@"SHT_CUDA_INFO"
	.align	4


	//----- nvinfo : EIATTR_REGCOUNT
	.align		4
        /*0000*/ 	.byte	0x04, 0x2f
        /*0002*/ 	.short	(.L_44 - .L_43)
	.align		4
.L_43:
        /*0004*/ 	.word	index@(_Z16prefix_sum_naivePKfPfi)
        /*0008*/ 	.word	0x00000012


	//----- nvinfo : EIATTR_FRAME_SIZE
	.align		4
.L_44:
        /*000c*/ 	.byte	0x04, 0x11
        /*000e*/ 	.short	(.L_46 - .L_45)
	.align		4
.L_45:
        /*0010*/ 	.word	index@(_Z16prefix_sum_naivePKfPfi)
        /*0014*/ 	.word	0x00000000


	//----- nvinfo : EIATTR_REGCOUNT
	.align		4
.L_46:
        /*0018*/ 	.byte	0x04, 0x2f
        /*001a*/ 	.short	(.L_48 - .L_47)
	.align		4
.L_47:
        /*001c*/ 	.word	index@(_Z17moving_avg_kernelPKfPfii)
        /*0020*/ 	.word	0x00000012


	//----- nvinfo : EIATTR_FRAME_SIZE
	.align		4
.L_48:
        /*0024*/ 	.byte	0x04, 0x11
        /*0026*/ 	.short	(.L_50 - .L_49)
	.align		4
.L_49:
        /*0028*/ 	.word	index@($__internal_0_$__cuda_sm3x_div_rn_noftz_f32_slowpath)
        /*002c*/ 	.word	0x00000000


	//----- nvinfo : EIATTR_FRAME_SIZE
	.align		4
.L_50:
        /*0030*/ 	.byte	0x04, 0x11
        /*0032*/ 	.short	(.L_52 - .L_51)
	.align		4
.L_51:
        /*0034*/ 	.word	index@(_Z17moving_avg_kernelPKfPfii)
        /*0038*/ 	.word	0x00000000


	//----- nvinfo : EIATTR_REGCOUNT
	.align		4
.L_52:
        /*003c*/ 	.byte	0x04, 0x2f
        /*003e*/ 	.short	(.L_54 - .L_53)
	.align		4
.L_53:
        /*0040*/ 	.word	index@(_ZN3cub18CUB_300001_SM_10006detail11EmptyKernelIvEEvv)
        /*0044*/ 	.word	0x00000004


	//----- nvinfo : EIATTR_FRAME_SIZE
	.align		4
.L_54:
        /*0048*/ 	.byte	0x04, 0x11
        /*004a*/ 	.short	(.L_56 - .L_55)
	.align		4
.L_55:
        /*004c*/ 	.word	index@(_ZN3cub18CUB_300001_SM_10006detail11EmptyKernelIvEEvv)
        /*0050*/ 	.word	0x00000000


	//----- nvinfo : EIATTR_REGCOUNT
	.align		4
.L_56:
        /*0054*/ 	.byte	0x04, 0x2f
        /*0056*/ 	.short	(.L_58 - .L_57)
	.align		4
.L_57:
        /*0058*/ 	.word	index@(_ZN3cub18CUB_300001_SM_10006detail4scan20DeviceScanInitKernelINS0_13ScanTileStateIfLb1EEEEEvT_i)
        /*005c*/ 	.word	0x00000008


	//----- nvinfo : EIATTR_FRAME_SIZE
	.align		4
.L_58:
        /*0060*/ 	.byte	0x04, 0x11
        /*0062*/ 	.short	(.L_60 - .L_59)
	.align		4
.L_59:
        /*0064*/ 	.word	index@(_ZN3cub18CUB_300001_SM_10006detail4scan20DeviceScanInitKernelINS0_13ScanTileStateIfLb1EEEEEvT_i)
        /*0068*/ 	.word	0x00000000


	//----- nvinfo : EIATTR_REGCOUNT
	.align		4
.L_60:
        /*006c*/ 	.byte	0x04, 0x2f
        /*006e*/ 	.short	(.L_62 - .L_61)
	.align		4
.L_61:
        /*0070*/ 	.word	index@(_ZN3cub18CUB_300001_SM_10006detail4scan16DeviceScanKernelINS2_10policy_hubIfffjN4cuda3std3__44plusIvEEE10Policy1000EN6thrust24THRUST_300001_SM_1000_NS10device_ptrIfEESF_NS0_13ScanTileStateIfLb1EEES9_NS0_8NullTypeEjfLb0ESI_EEvT0_T1_T2_iT3_T4_T5_)
        /*0074*/ 	.word	0x00000038


	//----- nvinfo : EIATTR_FRAME_SIZE
	.align		4
.L_62:
        /*0078*/ 	.byte	0x04, 0x11
        /*007a*/ 	.short	(.L_64 - .L_63)
	.align		4
.L_63:
        /*007c*/ 	.word	index@(_ZN3cub18CUB_300001_SM_10006detail4scan16DeviceScanKernelINS2_10policy_hubIfffjN4cuda3std3__44plusIvEEE10Policy1000EN6thrust24THRUST_300001_SM_1000_NS10device_ptrIfEESF_NS0_13ScanTileStateIfLb1EEES9_NS0_8NullTypeEjfLb0ESI_EEvT0_T1_T2_iT3_T4_T5_)
        /*0080*/ 	.word	0x00000000


	//----- nvinfo : EIATTR_REGCOUNT
	.align		4
.L_64:
        /*0084*/ 	.byte	0x04, 0x2f
        /*0086*/ 	.short	(.L_66 - .L_65)
	.align		4
.L_65:
        /*0088*/ 	.word	index@(_ZN3cub18CUB_300001_SM_10006detail4scan16DeviceScanKernelINS2_10policy_hubIfffmN4cuda3std3__44plusIvEEE10Policy1000EN6thrust24THRUST_300001_SM_1000_NS10device_ptrIfEESF_NS0_13ScanTileStateIfLb1EEES9_NS0_8NullTypeEmfLb0ESI_EEvT0_T1_T2_iT3_T4_T5_)
        /*008c*/ 	.word	0x00000030


	//----- nvinfo : EIATTR_FRAME_SIZE
	.align		4
.L_66:
        /*0090*/ 	.byte	0x04, 0x11
        /*0092*/ 	.short	(.L_68 - .L_67)
	.align		4
.L_67:
        /*0094*/ 	.word	index@(_ZN3cub18CUB_300001_SM_10006detail4scan16DeviceScanKernelINS2_10policy_hubIfffmN4cuda3std3__44plusIvEEE10Policy1000EN6thrust24THRUST_300001_SM_1000_NS10device_ptrIfEESF_NS0_13ScanTileStateIfLb1EEES9_NS0_8NullTypeEmfLb0ESI_EEvT0_T1_T2_iT3_T4_T5_)
        /*0098*/ 	.word	0x00000000


	//----- nvinfo : EIATTR_MIN_STACK_SIZE
	.align		4
.L_68:
        /*009c*/ 	.byte	0x04, 0x12
        /*009e*/ 	.short	(.L_70 - .L_69)
	.align		4
.L_69:
        /*00a0*/ 	.word	index@(_ZN3cub18CUB_300001_SM_10006detail4scan16DeviceScanKernelINS2_10policy_hubIfffmN4cuda3std3__44plusIvEEE10Policy1000EN6thrust24THRUST_300001_SM_1000_NS10device_ptrIfEESF_NS0_13ScanTileStateIfLb1EEES9_NS0_8NullTypeEmfLb0ESI_EEvT0_T1_T2_iT3_T4_T5_)
        /*00a4*/ 	.word	0x00000000


	//----- nvinfo : EIATTR_MIN_STACK_SIZE
	.align		4
.L_70:
        /*00a8*/ 	.byte	0x04, 0x12
        /*00aa*/ 	.short	(.L_72 - .L_71)
	.align		4
.L_71:
        /*00ac*/ 	.word	index@(_ZN3cub18CUB_300001_SM_10006detail4scan16DeviceScanKernelINS2_10policy_hubIfffjN4cuda3std3__44plusIvEEE10Policy1000EN6thrust24THRUST_300001_SM_1000_NS10device_ptrIfEESF_NS0_13ScanTileStateIfLb1EEES9_NS0_8NullTypeEjfLb0ESI_EEvT0_T1_T2_iT3_T4_T5_)
        /*00b0*/ 	.word	0x00000000


	//----- nvinfo : EIATTR_MIN_STACK_SIZE
	.align		4
.L_72:
        /*00b4*/ 	.byte	0x04, 0x12
        /*00b6*/ 	.short	(.L_74 - .L_73)
	.align		4
.L_73:
        /*00b8*/ 	.word	index@(_ZN3cub18CUB_300001_SM_10006detail4scan20DeviceScanInitKernelINS0_13ScanTileStateIfLb1EEEEEvT_i)
        /*00bc*/ 	.word	0x00000000


	//----- nvinfo : EIATTR_MIN_STACK_SIZE
	.align		4
.L_74:
        /*00c0*/ 	.byte	0x04, 0x12
        /*00c2*/ 	.short	(.L_76 - .L_75)
	.align		4
.L_75:
        /*00c4*/ 	.word	index@(_ZN3cub18CUB_300001_SM_10006detail11EmptyKernelIvEEvv)
        /*00c8*/ 	.word	0x00000000


	//----- nvinfo : EIATTR_MIN_STACK_SIZE
	.align		4
.L_76:
        /*00cc*/ 	.byte	0x04, 0x12
        /*00ce*/ 	.short	(.L_78 - .L_77)
	.align		4
.L_77:
        /*00d0*/ 	.word	index@(_Z17moving_avg_kernelPKfPfii)
        /*00d4*/ 	.word	0x00000000


	//----- nvinfo : EIATTR_MIN_STACK_SIZE
	.align		4
.L_78:
        /*00d8*/ 	.byte	0x04, 0x12
        /*00da*/ 	.short	(.L_80 - .L_79)
	.align		4
.L_79:
        /*00dc*/ 	.word	index@(_Z16prefix_sum_naivePKfPfi)
        /*00e0*/ 	.word	0x00000000
.L_80:


//--------------------- .nv.compat                --------------------------
	.section	.nv.compat,"",@"SHT_CUDA_COMPAT_INFO"
	.align	4
        /*0000*/ 	.byte	0x02, 0x09, 0x00, 0x00, 0x02, 0x02, 0x01, 0x00, 0x02, 0x05, 0x05, 0x00, 0x03, 0x07, 0x01, 0x01
        /*0010*/ 	.byte	0x02, 0x03, 0x00, 0x00, 0x02, 0x06, 0x01, 0x00, 0x04, 0x0b, 0x08, 0x00, 0x01, 0x00, 0x00, 0x00
        /*0020*/ 	.byte	0x00, 0x00, 0x00, 0x00


//--------------------- .nv.info._ZN3cub18CUB_300001_SM_10006detail4scan16DeviceScanKernelINS2_10policy_hubIfffmN4cuda3std3__44plusIvEEE10Policy1000EN6thrust24THRUST_300001_SM_1000_NS10device_ptrIfEESF_NS0_13ScanTileStateIfLb1EEES9_NS0_8NullTypeEmfLb0ESI_EEvT0_T1_T2_iT3_T4_T5_ --------------------------
	.section	.nv.info._ZN3cub18CUB_300001_SM_10006detail4scan16DeviceScanKernelINS2_10policy_hubIfffmN4cuda3std3__44plusIvEEE10Policy1000EN6thrust24THRUST_300001_SM_1000_NS10device_ptrIfEESF_NS0_13ScanTileStateIfLb1EEES9_NS0_8NullTypeEmfLb0ESI_EEvT0_T1_T2_iT3_T4_T5_,"",@"SHT_CUDA_INFO"
	.sectionflags	@""
	.align	4


	//----- nvinfo : EIATTR_CUDA_API_VERSION
	.align		4
        /*0000*/ 	.byte	0x04, 0x37
        /*0002*/ 	.short	(.L_82 - .L_81)
.L_81:
        /*0004*/ 	.word	0x00000082


	//----- nvinfo : EIATTR_KPARAM_INFO
	.align		4
.L_82:
        /*0008*/ 	.byte	0x04, 0x17
        /*000a*/ 	.short	(.L_84 - .L_83)
.L_83:
        /*000c*/ 	.word	0x00000000
        /*0010*/ 	.short	0x0006
        /*0012*/ 	.short	0x0020
        /*0014*/ 	.byte	0x00, 0xf0, 0x21, 0x00


	//----- nvinfo : EIATTR_KPARAM_INFO
	.align		4
.L_84:
        /*0018*/ 	.byte	0x04, 0x17
        /*001a*/ 	.short	(.L_86 - .L_85)
.L_85:
        /*001c*/ 	.word	0x00000000
        /*0020*/ 	.short	0x0005
        /*0022*/ 	.short	0x001d
        /*0024*/ 	.byte	0x00, 0xf0, 0x05, 0x00


	//----- nvinfo : EIATTR_KPARAM_INFO
	.align		4
.L_86:
        /*0028*/ 	.byte	0x04, 0x17
        /*002a*/ 	.short	(.L_88 - .L_87)
.L_87:
        /*002c*/ 	.word	0x00000000
        /*0030*/ 	.short	0x0004
        /*0032*/ 	.short	0x001c
        /*0034*/ 	.byte	0x00, 0xf0, 0x05, 0x00


	//----- nvinfo : EIATTR_KPARAM_INFO
	.align		4
.L_88:
        /*0038*/ 	.byte	0x04, 0x17
        /*003a*/ 	.short	(.L_90 - .L_89)
.L_89:
        /*003c*/ 	.word	0x00000000
        /*0040*/ 	.short	0x0003
        /*0042*/ 	.short	0x0018
        /*0044*/ 	.byte	0x00, 0xf0, 0x11, 0x00


	//----- nvinfo : EIATTR_KPARAM_INFO
	.align		4
.L_90:
        /*0048*/ 	.byte	0x04, 0x17
        /*004a*/ 	.short	(.L_92 - .L_91)
.L_91:
        /*004c*/ 	.word	0x00000000
        /*0050*/ 	.short	0x0002
        /*0052*/ 	.short	0x0010
        /*0054*/ 	.byte	0x00, 0xf0, 0x21, 0x00


	//----- nvinfo : EIATTR_KPARAM_INFO
	.align		4
.L_92:
        /*0058*/ 	.byte	0x04, 0x17
        /*005a*/ 	.short	(.L_94 - .L_93)
.L_93:
        /*005c*/ 	.word	0x00000000
        /*0060*/ 	.short	0x0001
        /*0062*/ 	.short	0x0008
        /*0064*/ 	.byte	0x00, 0xf0, 0x21, 0x00


	//----- nvinfo : EIATTR_KPARAM_INFO
	.align		4
.L_94:
        /*0068*/ 	.byte	0x04, 0x17
        /*006a*/ 	.short	(.L_96 - .L_95)
.L_95:
        /*006c*/ 	.word	0x00000000
        /*0070*/ 	.short	0x0000
        /*0072*/ 	.short	0x0000
        /*0074*/ 	.byte	0x00, 0xf0, 0x21, 0x00


	//----- nvinfo : EIATTR_SPARSE_MMA_MASK
	.align		4
.L_96:
        /*0078*/ 	.byte	0x03, 0x50
        /*007a*/ 	.short	0x0000


	//----- nvinfo : EIATTR_MAXREG_COUNT
	.align		4
        /*007c*/ 	.byte	0x03, 0x1b
        /*007e*/ 	.short	0x0080


	//----- nvinfo : EIATTR_NUM_BARRIERS
	.align		4
        /*0080*/ 	.byte	0x02, 0x4c
        /*0082*/ 	.byte	0x01
	.zero		1


	//----- nvinfo : EIATTR_MERCURY_ISA_VERSION
	.align		4
        /*0084*/ 	.byte	0x03, 0x5f
        /*0086*/ 	.short	0x0101


	//----- nvinfo : EIATTR_COOP_GROUP_MASK_REGIDS
	.align		4
        /*0088*/ 	.byte	0x04, 0x29
        /*008a*/ 	.short	(.L_98 - .L_97)


	//   ....[0]....
.L_97:
        /*008c*/ 	.word	0xffffffff


	//   ....[1]....
        /*0090*/ 	.word	0xffffffff


	//   ....[2]....
        /*0094*/ 	.word	0xffffffff


	//   ....[3]....
        /*0098*/ 	.word	0xffffffff


	//   ....[4]....
        /*009c*/ 	.word	0xffffffff


	//   ....[5]....
        /*00a0*/ 	.word	0xffffffff


	//   ....[6]....
        /*00a4*/ 	.word	0xffffffff


	//   ....[7]....
        /*00a8*/ 	.word	0xffffffff


	//   ....[8]....
        /*00ac*/ 	.word	0xffffffff


	//   ....[9]....
        /*00b0*/ 	.word	0xffffffff


	//   ....[10]....
        /*00b4*/ 	.word	0xffffffff


	//   ....[11]....
        /*00b8*/ 	.word	0xffffffff


	//   ....[12]....
        /*00bc*/ 	.word	0xffffffff


	//   ....[13]....
        /*00c0*/ 	.word	0xffffffff


	//   ....[14]....
        /*00c4*/ 	.word	0xffffffff


	//   ....[15]....
        /*00c8*/ 	.word	0xffffffff


	//   ....[16]....
        /*00cc*/ 	.word	0xffffffff


	//   ....[17]....
        /*00d0*/ 	.word	0xffffffff


	//   ....[18]....
        /*00d4*/ 	.word	0xffffffff


	//   ....[19]....
        /*00d8*/ 	.word	0xffffffff


	//   ....[20]....
        /*00dc*/ 	.word	0xffffffff


	//   ....[21]....
        /*00e0*/ 	.word	0xffffffff


	//   ....[22]....
        /*00e4*/ 	.word	0xffffffff


	//   ....[23]....
        /*00e8*/ 	.word	0xffffffff


	//   ....[24]....
        /*00ec*/ 	.word	0xffffffff


	//   ....[25]....
        /*00f0*/ 	.word	0xffffffff


	//   ....[26]....
        /*00f4*/ 	.word	0xffffffff


	//   ....[27]....
        /*00f8*/ 	.word	0xffffffff


	//   ....[28]....
        /*00fc*/ 	.word	0xffffffff


	//   ....[29]....
        /*0100*/ 	.word	0xffffffff


	//   ....[30]....
        /*0104*/ 	.word	0xffffffff


	//   ....[31]....
        /*0108*/ 	.word	0xffffffff


	//   ....[32]....
        /*010c*/ 	.word	0xffffffff


	//   ....[33]....
        /*0110*/ 	.word	0xffffffff


	//   ....[34]....
        /*0114*/ 	.word	0xffffffff


	//   ....[35]....
        /*0118*/ 	.word	0xffffffff


	//   ....[36]....
        /*011c*/ 	.word	0xffffffff


	//   ....[37]....
        /*0120*/ 	.word	0xffffffff


	//   ....[38]....
        /*0124*/ 	.word	0xffffffff


	//   ....[39]....
        /*0128*/ 	.word	0xffffffff


	//   ....[40]....
        /*012c*/ 	.word	0xffffffff


	//   ....[41]....
        /*0130*/ 	.word	0xffffffff


	//   ....[42]....
        /*0134*/ 	.word	0xffffffff


	//   ....[43]....
        /*0138*/ 	.word	0xffffffff


	//   ....[44]....
        /*013c*/ 	.word	0xffffffff


	//   ....[45]....
        /*0140*/ 	.word	0xffffffff


	//   ....[46]....
        /*0144*/ 	.word	0xffffffff


	//   ....[47]....
        /*0148*/ 	.word	0xffffffff


	//   ....[48]....
        /*014c*/ 	.word	0xffffffff


	//   ....[49]....
        /*0150*/ 	.word	0xffffffff


	//   ....[50]....
        /*0154*/ 	.word	0xffffffff


	//   ....[51]....
        /*0158*/ 	.word	0xffffffff


	//   ....[52]....
        /*015c*/ 	.word	0xffffffff


	//   ....[53]....
        /*0160*/ 	.word	0xffffffff


	//   ....[54]....
        /*0164*/ 	.word	0xffffffff


	//   ....[55]....
        /*0168*/ 	.word	0xffffffff


	//   ....[56]....
        /*016c*/ 	.word	0xffffffff


	//   ....[57]....
        /*0170*/ 	.word	0xffffffff


	//   ....[58]....
        /*0174*/ 	.word	0xffffffff


	//   ....[59]....
        /*0178*/ 	.word	0xffffffff


	//   ....[60]....
        /*017c*/ 	.word	0xffffffff


	//   ....[61]....
        /*0180*/ 	.word	0xffffffff


	//   ....[62]....
        /*0184*/ 	.word	0xffffffff


	//   ....[63]....
        /*0188*/ 	.word	0xffffffff


	//   ....[64]....
        /*018c*/ 	.word	0x05000008


	//   ....[65]....
        /*0190*/ 	.word	0x05000008


	//   ....[66]....
        /*0194*/ 	.word	0x05000008


	//   ....[67]....
        /*0198*/ 	.word	0x05000008


	//   ....[68]....
        /*019c*/ 	.word	0x05000008


	//   ....[69]....
        /*01a0*/ 	.word	0x05000008


	//   ....[70]....
        /*01a4*/ 	.word	0x05000008


	//   ....[71]....
        /*01a8*/ 	.word	0x05000008


	//   ....[72]....
        /*01ac*/ 	.word	0x05000008


	//   ....[73]....
        /*01b0*/ 	.word	0x05000008


	//   ....[74]....
        /*01b4*/ 	.word	0x05000008


	//   ....[75]....
        /*01b8*/ 	.word	0x05000008


	//   ....[76]....
        /*01bc*/ 	.word	0x05000008


	//   ....[77]....
        /*01c0*/ 	.word	0x05000008


	//   ....[78]....
        /*01c4*/ 	.word	0x05000008


	//   ....[79]....
        /*01c8*/ 	.word	0x05000008


	//   ....[80]....
        /*01cc*/ 	.word	0x05000008


	//   ....[81]....
        /*01d0*/ 	.word	0x05000008


	//   ....[82]....
        /*01d4*/ 	.word	0x05000008


	//   ....[83]....
        /*01d8*/ 	.word	0x05000008


	//   ....[84]....
        /*01dc*/ 	.word	0x05000008


	//   ....[85]....
        /*01e0*/ 	.word	0x05000008


	//   ....[86]....
        /*01e4*/ 	.word	0x05000008


	//   ....[87]....
        /*01e8*/ 	.word	0x05000008


	//   ....[88]....
        /*01ec*/ 	.word	0x05000008


	//   ....[89]....
        /*01f0*/ 	.word	0x05000008


	//   ....[90]....
        /*01f4*/ 	.word	0x05000008


	//   ....[91]....
        /*01f8*/ 	.word	0x05000008


	//   ....[92]....
        /*01fc*/ 	.word	0x05000008


	//   ....[93]....
        /*0200*/ 	.word	0x05000008


	//   ....[94]....
        /*0204*/ 	.word	0x05000008


	//   ....[95]....
        /*0208*/ 	.word	0x05000008


	//   ....[96]....
        /*020c*/ 	.word	0x05000008


	//   ....[97]....
        /*0210*/ 	.word	0x05000008


	//   ....[98]....
        /*0214*/ 	.word	0x05000008


	//   ....[99]....
        /*0218*/ 	.word	0x05000008


	//----- nvinfo : EIATTR_COOP_GROUP_INSTR_OFFSETS
	.align		4
.L_98:
        /*021c*/ 	.byte	0x04, 0x28
        /*021e*/ 	.short	(.L_100 - .L_99)


	//   ....[0]....
.L_99:
        /*0220*/ 	.word	0x00000470


	//   ....[1]....
        /*0224*/ 	.word	0x00000720


	//   ....[2]....
        /*0228*/ 	.word	0x00000740


	//   ....[3]....
        /*022c*/ 	.word	0x00000760


	//   ....[4]....
        /*0230*/ 	.word	0x00000780


	//   ....[5]....
        /*0234*/ 	.word	0x000007a0


	//   ....[6]....
        /*0238*/ 	.word	0x00000800


	//   ....[7]....
        /*023c*/ 	.word	0x00000c50


	//   ....[8]....
        /*0240*/ 	.word	0x00000c70


	//   ....[9]....
        /*0244*/ 	.word	0x00000c90


	//   ....[10]....
        /*0248*/ 	.word	0x00000cb0


	//   ....[11]....
        /*024c*/ 	.word	0x00000cd0


	//   ....[12]....
        /*0250*/ 	.word	0x00000d30


	//   ....[13]....
        /*0254*/ 	.word	0x000010c0


	//   ....[14]....
        /*0258*/ 	.word	0x00001150


	//   ....[15]....
        /*025c*/ 	.word	0x000011c0


	//   ....[16]....
        /*0260*/ 	.word	0x00001260


	//   ....[17]....
        /*0264*/ 	.word	0x000012d0


	//   ....[18]....
        /*0268*/ 	.word	0x00001300


	//   ....[19]....
        /*026c*/ 	.word	0x00001330


	//   ....[20]....
        /*0270*/ 	.word	0x00001360


	//   ....[21]....
        /*0274*/ 	.word	0x00001370


	//   ....[22]....
        /*0278*/ 	.word	0x00001440


	//   ....[23]....
        /*027c*/ 	.word	0x000014d0


	//   ....[24]....
        /*0280*/ 	.word	0x00001530


	//   ....[25]....
        /*0284*/ 	.word	0x00001590


	//   ....[26]....
        /*0288*/ 	.word	0x000015e0


	//   ....[27]....
        /*028c*/ 	.word	0x00001610


	//   ....[28]....
        /*0290*/ 	.word	0x00001640


	//   ....[29]....
        /*0294*/ 	.word	0x00001670


	//   ....[30]....
        /*0298*/ 	.word	0x00001680


	//   ....[31]....
        /*029c*/ 	.word	0x00001af0


	//   ....[32]....
        /*02a0*/ 	.word	0x000024b0


	//   ....[33]....
        /*02a4*/ 	.word	0x00002770


	//   ....[34]....
        /*02a8*/ 	.word	0x00002790


	//   ....[35]....
        /*02ac*/ 	.word	0x000027b0


	//   ....[36]....
        /*02b0*/ 	.word	0x000027d0


	//   ....[37]....
        /*02b4*/ 	.word	0x000027f0


	//   ....[38]....
        /*02b8*/ 	.word	0x00002850


	//   ....[39]....
        /*02bc*/ 	.word	0x00002c20


	//   ....[40]....
        /*02c0*/ 	.word	0x00002c40


	//   ....[41]....
        /*02c4*/ 	.word	0x00002c60


	//   ....[42]....
        /*02c8*/ 	.word	0x00002c80


	//   ....[43]....
        /*02cc*/ 	.word	0x00002ca0


	//   ....[44]....
        /*02d0*/ 	.word	0x00002d00


	//   ....[45]....
        /*02d4*/ 	.word	0x00003090


	//   ....[46]....
        /*02d8*/ 	.word	0x00003120


	//   ....[47]....
        /*02dc*/ 	.word	0x00003180


	//   ....[48]....
        /*02e0*/ 	.word	0x000031f0


	//   ....[49]....
        /*02e4*/ 	.word	0x00003250


	//   ....[50]....
        /*02e8*/ 	.word	0x00003290


	//   ....[51]....
        /*02ec*/ 	.word	0x000032d0


	//   ....[52]....
        /*02f0*/ 	.word	0x00003320


	//   ....[53]....
        /*02f4*/ 	.word	0x00003330


	//   ....[54]....
        /*02f8*/ 	.word	0x00003410


	//   ....[55]....
        /*02fc*/ 	.word	0x000034a0


	//   ....[56]....
        /*0300*/ 	.word	0x00003500


	//   ....[57]....
        /*0304*/ 	.word	0x00003570


	//   ....[58]....
        /*0308*/ 	.word	0x000035c0


	//   ....[59]....
        /*030c*/ 	.word	0x00003600


	//   ....[60]....
        /*0310*/ 	.word	0x00003640


	//   ....[61]....
        /*0314*/ 	.word	0x00003680


	//   ....[62]....
        /*0318*/ 	.word	0x00003690


	//   ....[63]....
        /*031c*/ 	.word	0x00003b00


	//   ....[64]....
        /*0320*/ 	.word	0x000040a0


	//   ....[65]....
        /*0324*/ 	.word	0x00004120


	//   ....[66]....
        /*0328*/ 	.word	0x000041c0


	//   ....[67]....
        /*032c*/ 	.word	0x000042b0


	//   ....[68]....
        /*0330*/ 	.word	0x00004330


	//   ....[69]....
        /*0334*/ 	.word	0x000043b0


	//   ....[70]....
        /*0338*/ 	.word	0x00004430


	//   ....[71]....
        /*033c*/ 	.word	0x000044b0


	//   ....[72]....
        /*0340*/ 	.word	0x00004550


	//   ....[73]....
        /*0344*/ 	.word	0x000045c0


	//   ....[74]....
        /*0348*/ 	.word	0x00004640


	//   ....[75]....
        /*034c*/ 	.word	0x000046c0


	//   ....[76]....
        /*0350*/ 	.word	0x00004770


	//   ....[77]....
        /*0354*/ 	.word	0x000047e0


	//   ....[78]....
        /*0358*/ 	.word	0x00004840


	//   ....[79]....
        /*035c*/ 	.word	0x000048a0


	//   ....[80]....
        /*0360*/ 	.word	0x00004900


	//   ....[81]....
        /*0364*/ 	.word	0x00004960


	//   ....[82]....
        /*0368*/ 	.word	0x000049d0


	//   ....[83]....
        /*036c*/ 	.word	0x00004a50


	//   ....[84]....
        /*0370*/ 	.word	0x00004af0


	//   ....[85]....
        /*0374*/ 	.word	0x00004ba0


	//   ....[86]....
        /*0378*/ 	.word	0x00004c40


	//   ....[87]....
        /*037c*/ 	.word	0x00004cd0


	//   ....[88]....
        /*0380*/ 	.word	0x00004d60


	//   ....[89]....
        /*0384*/ 	.word	0x00004dd0


	//   ....[90]....
        /*0388*/ 	.word	0x00004e90


	//   ....[91]....
        /*038c*/ 	.word	0x00004f00


	//   ....[92]....
        /*0390*/ 	.word	0x00004f80


	//   ....[93]....
        /*0394*/ 	.word	0x00005000


	//   ....[94]....
        /*0398*/ 	.word	0x000050d0


	//   ....[95]....
        /*039c*/ 	.word	0x00005160


	//   ....[96]....
        /*03a0*/ 	.word	0x000051e0


	//   ....[97]....
        /*03a4*/ 	.word	0x00005260


	//   ....[98]....
        /*03a8*/ 	.word	0x000052d0


	//   ....[99]....
        /*03ac*/ 	.word	0x00005330


	//----- nvinfo : EIATTR_VRC_CTA_INIT_COUNT
	.align		4
.L_100:
        /*03b0*/ 	.byte	0x02, 0x4a
	.zero		1
	.zero		1


	//----- nvinfo : EIATTR_EXIT_INSTR_OFFSETS
	.align		4
        /*03b4*/ 	.byte	0x04, 0x1c
        /*03b6*/ 	.short	(.L_102 - .L_101)


	//   ....[0]....
.L_101:
        /*03b8*/ 	.word	0x00001d60


	//   ....[1]....
        /*03bc*/ 	.word	0x00001d90


	//   ....[2]....
        /*03c0*/ 	.word	0x00004030


	//   ....[3]....
        /*03c4*/ 	.word	0x00004050


	//----- nvinfo : EIATTR_MAX_THREADS
	.align		4
.L_102:
        /*03c8*/ 	.byte	0x04, 0x05
        /*03ca*/ 	.short	(.L_104 - .L_103)
.L_103:
        /*03cc*/ 	.word	0x000001a0
        /*03d0*/ 	.word	0x00000001
        /*03d4*/ 	.word	0x00000001


	//----- nvinfo : EIATTR_CRS_STACK_SIZE
	.align		4
.L_104:
        /*03d8*/ 	.byte	0x04, 0x1e
        /*03da*/ 	.short	(.L_106 - .L_105)
.L_105:
        /*03dc*/ 	.word	0x00000000


	//----- nvinfo : EIATTR_CBANK_PARAM_SIZE
	.align		4
.L_106:
        /*03e0*/ 	.byte	0x03, 0x19
        /*03e2*/ 	.short	0x0028


	//----- nvinfo : EIATTR_PARAM_CBANK
	.align		4
        /*03e4*/ 	.byte	0x04, 0x0a
        /*03e6*/ 	.short	(.L_108 - .L_107)
	.align		4
.L_107:
        /*03e8*/ 	.word	index@(.nv.constant0._ZN3cub18CUB_300001_SM_10006detail4scan16DeviceScanKernelINS2_10policy_hubIfffmN4cuda3std3__44plusIvEEE10Policy1000EN6thrust24THRUST_300001_SM_1000_NS10device_ptrIfEESF_NS0_13ScanTileStateIfLb1EEES9_NS0_8NullTypeEmfLb0ESI_EEvT0_T1_T2_iT3_T4_T5_)
        /*03ec*/ 	.short	0x0380
        /*03ee*/ 	.short	0x0028


	//----- nvinfo : EIATTR_SW_WAR
	.align		4
.L_108:
        /*03f0*/ 	.byte	0x04, 0x36
        /*03f2*/ 	.short	(.L_110 - .L_109)
.L_109:
        /*03f4*/ 	.word	0x00000008
.L_110:


//--------------------- .nv.info._ZN3cub18CUB_300001_SM_10006detail4scan16DeviceScanKernelINS2_10policy_hubIfffjN4cuda3std3__44plusIvEEE10Policy1000EN6thrust24THRUST_300001_SM_1000_NS10device_ptrIfEESF_NS0_13ScanTileStateIfLb1EEES9_NS0_8NullTypeEjfLb0ESI_EEvT0_T1_T2_iT3_T4_T5_ --------------------------
	.section	.nv.info._ZN3cub18CUB_300001_SM_10006detail4scan16DeviceScanKernelINS2_10policy_hubIfffjN4cuda3std3__44plusIvEEE10Policy1000EN6thrust24THRUST_300001_SM_1000_NS10device_ptrIfEESF_NS0_13ScanTileStateIfLb1EEES9_NS0_8NullTypeEjfLb0ESI_EEvT0_T1_T2_iT3_T4_T5_,"",@"SHT_CUDA_INFO"
	.sectionflags	@""
	.align	4


	//----- nvinfo : EIATTR_CUDA_API_VERSION
	.align		4
        /*0000*/ 	.byte	0x04, 0x37
        /*0002*/ 	.short	(.L_112 - .L_111)
.L_111:
        /*0004*/ 	.word	0x00000082


	//----- nvinfo : EIATTR_KPARAM_INFO
	.align		4
.L_112:
        /*0008*/ 	.byte	0x04, 0x17
        /*000a*/ 	.short	(.L_114 - .L_113)
.L_113:
        /*000c*/ 	.word	0x00000000
        /*0010*/ 	.short	0x0006
        /*0012*/ 	.short	0x0020
        /*0014*/ 	.byte	0x00, 0xf0, 0x11, 0x00


	//----- nvinfo : EIATTR_KPARAM_INFO
	.align		4
.L_114:
        /*0018*/ 	.byte	0x04, 0x17
        /*001a*/ 	.short	(.L_116 - .L_115)
.L_115:
        /*001c*/ 	.word	0x00000000
        /*0020*/ 	.short	0x0005
        /*0022*/ 	.short	0x001d
        /*0024*/ 	.byte	0x00, 0xf0, 0x05, 0x00


	//----- nvinfo : EIATTR_KPARAM_INFO
	.align		4
.L_116:
        /*0028*/ 	.byte	0x04, 0x17
        /*002a*/ 	.short	(.L_118 - .L_117)
.L_117:
        /*002c*/ 	.word	0x00000000
        /*0030*/ 	.short	0x0004
        /*0032*/ 	.short	0x001c
        /*0034*/ 	.byte	0x00, 0xf0, 0x05, 0x00


	//----- nvinfo : EIATTR_KPARAM_INFO
	.align		4
.L_118:
        /*0038*/ 	.byte	0x04, 0x17
        /*003a*/ 	.short	(.L_120 - .L_119)
.L_119:
        /*003c*/ 	.word	0x00000000
        /*0040*/ 	.short	0x0003
        /*0042*/ 	.short	0x0018
        /*0044*/ 	.byte	0x00, 0xf0, 0x11, 0x00


	//----- nvinfo : EIATTR_KPARAM_INFO
	.align		4
.L_120:
        /*0048*/ 	.byte	0x04, 0x17
        /*004a*/ 	.short	(.L_122 - .L_121)
.L_121:
        /*004c*/ 	.word	0x00000000
        /*0050*/ 	.short	0x0002
        /*0052*/ 	.short	0x0010
        /*0054*/ 	.byte	0x00, 0xf0, 0x21, 0x00


	//----- nvinfo : EIATTR_KPARAM_INFO
	.align		4
.L_122:
        /*0058*/ 	.byte	0x04, 0x17
        /*005a*/ 	.short	(.L_124 - .L_123)
.L_123:
        /*005c*/ 	.word	0x00000000
        /*0060*/ 	.short	0x0001
        /*0062*/ 	.short	0x0008
        /*0064*/ 	.byte	0x00, 0xf0, 0x21, 0x00


	//----- nvinfo : EIATTR_KPARAM_INFO
	.align		4
.L_124:
        /*0068*/ 	.byte	0x04, 0x17
        /*006a*/ 	.short	(.L_126 - .L_125)
.L_125:
        /*006c*/ 	.word	0x00000000
        /*0070*/ 	.short	0x0000
        /*0072*/ 	.short	0x0000
        /*0074*/ 	.byte	0x00, 0xf0, 0x21, 0x00


	//----- nvinfo : EIATTR_SPARSE_MMA_MASK
	.align		4
.L_126:
        /*0078*/ 	.byte	0x03, 0x50
        /*007a*/ 	.short	0x0000


	//----- nvinfo : EIATTR_MAXREG_COUNT
	.align		4
        /*007c*/ 	.byte	0x03, 0x1b
        /*007e*/ 	.short	0x00a8


	//----- nvinfo : EIATTR_NUM_BARRIERS
	.align		4
        /*0080*/ 	.byte	0x02, 0x4c
        /*0082*/ 	.byte	0x01
	.zero		1


	//----- nvinfo : EIATTR_MERCURY_ISA_VERSION
	.align		4
        /*0084*/ 	.byte	0x03, 0x5f
        /*0086*/ 	.short	0x0101


	//----- nvinfo : EIATTR_UNUSED_LOAD_BYTE_OFFSET
	.align		4
        /*0088*/ 	.byte	0x04, 0x44
        /*008a*/ 	.short	(.L_128 - .L_127)


	//   ....[0]....
.L_127:
        /*008c*/ 	.word	0x00002b70
        /*0090*/ 	.word	0x00000fff


	//----- nvinfo : EIATTR_COOP_GROUP_MASK_REGIDS
	.align		4
.L_128:
        /*0094*/ 	.byte	0x04, 0x29
        /*0096*/ 	.short	(.L_130 - .L_129)


	//   ....[0]....
.L_129:
        /*0098*/ 	.word	0xffffffff


	//   ....[1]....
        /*009c*/ 	.word	0xffffffff


	//   ....[2]....
        /*00a0*/ 	.word	0xffffffff


	//   ....[3]....
        /*00a4*/ 	.word	0xffffffff


	//   ....[4]....
        /*00a8*/ 	.word	0xffffffff


	//   ....[5]....
        /*00ac*/ 	.word	0xffffffff


	//   ....[6]....
        /*00b0*/ 	.word	0xffffffff


	//   ....[7]....
        /*00b4*/ 	.word	0xffffffff


	//   ....[8]....
        /*00b8*/ 	.word	0xffffffff


	//   ....[9]....
        /*00bc*/ 	.word	0xffffffff


	//   ....[10]....
        /*00c0*/ 	.word	0xffffffff


	//   ....[11]....
        /*00c4*/ 	.word	0xffffffff


	//   ....[12]....
        /*00c8*/ 	.word	0xffffffff


	//   ....[13]....
        /*00cc*/ 	.word	0xffffffff


	//   ....[14]....
        /*00d0*/ 	.word	0xffffffff


	//   ....[15]....
        /*00d4*/ 	.word	0xffffffff


	//   ....[16]....
        /*00d8*/ 	.word	0xffffffff


	//   ....[17]....
        /*00dc*/ 	.word	0xffffffff


	//   ....[18]....
        /*00e0*/ 	.word	0xffffffff


	//   ....[19]....
        /*00e4*/ 	.word	0xffffffff


	//   ....[20]....
        /*00e8*/ 	.word	0xffffffff


	//   ....[21]....
        /*00ec*/ 	.word	0xffffffff


	//   ....[22]....
        /*00f0*/ 	.word	0xffffffff


	//   ....[23]....
        /*00f4*/ 	.word	0xffffffff


	//   ....[24]....
        /*00f8*/ 	.word	0xffffffff


	//   ....[25]....
        /*00fc*/ 	.word	0xffffffff


	//   ....[26]....
        /*0100*/ 	.word	0xffffffff


	//   ....[27]....
        /*0104*/ 	.word	0xffffffff


	//   ....[28]....
        /*0108*/ 	.word	0xffffffff


	//   ....[29]....
        /*010c*/ 	.word	0xffffffff


	//   ....[30]....
        /*0110*/ 	.word	0xffffffff


	//   ....[31]....
        /*0114*/ 	.word	0xffffffff


	//   ....[32]....
        /*0118*/ 	.word	0xffffffff


	//   ....[33]....
        /*011c*/ 	.word	0xffffffff


	//   ....[34]....
        /*0120*/ 	.word	0xffffffff


	//   ....[35]....
        /*0124*/ 	.word	0xffffffff


	//   ....[36]....
        /*0128*/ 	.word	0xffffffff


	//   ....[37]....
        /*012c*/ 	.word	0xffffffff


	//   ....[38]....
        /*0130*/ 	.word	0xffffffff


	//   ....[39]....
        /*0134*/ 	.word	0xffffffff


	//   ....[40]....
        /*0138*/ 	.word	0xffffffff


	//   ....[41]....
        /*013c*/ 	.word	0xffffffff


	//   ....[42]....
        /*0140*/ 	.word	0xffffffff


	//   ....[43]....
        /*0144*/ 	.word	0xffffffff


	//   ....[44]....
        /*0148*/ 	.word	0xffffffff


	//   ....[45]....
        /*014c*/ 	.word	0xffffffff


	//   ....[46]....
        /*0150*/ 	.word	0xffffffff


	//   ....[47]....
        /*0154*/ 	.word	0xffffffff


	//   ....[48]....
        /*0158*/ 	.word	0xffffffff


	//   ....[49]....
        /*015c*/ 	.word	0xffffffff


	//   ....[50]....
        /*0160*/ 	.word	0xffffffff


	//   ....[51]....
        /*0164*/ 	.word	0xffffffff


	//   ....[52]....
        /*0168*/ 	.word	0xffffffff


	//   ....[53]....
        /*016c*/ 	.word	0xffffffff


	//   ....[54]....
        /*0170*/ 	.word	0xffffffff


	//   ....[55]....
        /*0174*/ 	.word	0xffffffff


	//   ....[56]....
        /*0178*/ 	.word	0xffffffff


	//   ....[57]....
        /*017c*/ 	.word	0xffffffff


	//   ....[58]....
        /*0180*/ 	.word	0xffffffff


	//   ....[59]....
        /*0184*/ 	.word	0xffffffff


	//   ....[60]....
        /*0188*/ 	.word	0xffffffff


	//   ....[61]....
        /*018c*/ 	.word	0xffffffff


	//   ....[62]....
        /*0190*/ 	.word	0xffffffff


	//   ....[63]....
        /*0194*/ 	.word	0xffffffff


	//   ....[64]....
        /*0198*/ 	.word	0x05000015


	//   ....[65]....
        /*019c*/ 	.word	0x05000015


	//   ....[66]....
        /*01a0*/ 	.word	0x05000015


	//   ....[67]....
        /*01a4*/ 	.word	0x05000015


	//   ....[68]....
        /*01a8*/ 	.word	0x05000015


	//   ....[69]....
        /*01ac*/ 	.word	0x05000015


	//   ....[70]....
        /*01b0*/ 	.word	0x05000015


	//   ....[71]....
        /*01b4*/ 	.word	0x05000015


	//   ....[72]....
        /*01b8*/ 	.word	0x05000015


	//   ....[73]....
        /*01bc*/ 	.word	0x05000015


	//   ....[74]....
        /*01c0*/ 	.word	0x05000015


	//   ....[75]....
        /*01c4*/ 	.word	0x05000015


	//   ....[76]....
        /*01c8*/ 	.word	0x05000015


	//   ....[77]....
        /*01cc*/ 	.word	0x05000015


	//   ....[78]....
        /*01d0*/ 	.word	0x05000015


	//   ....[79]....
        /*01d4*/ 	.word	0x05000015


	//   ....[80]....
        /*01d8*/ 	.word	0x05000015


	//   ....[81]....
        /*01dc*/ 	.word	0x05000015


	//   ....[82]....
        /*01e0*/ 	.word	0x05000015


	//   ....[83]....
        /*01e4*/ 	.word	0x05000015


	//   ....[84]....
        /*01e8*/ 	.word	0x05000015


	//   ....[85]....
        /*01ec*/ 	.word	0x05000015


	//   ....[86]....
        /*01f0*/ 	.word	0x05000015


	//   ....[87]....
        /*01f4*/ 	.word	0x05000015


	//   ....[88]....
        /*01f8*/ 	.word	0x05000015


	//   ....[89]....
        /*01fc*/ 	.word	0x05000015


	//   ....[90]....
        /*0200*/ 	.word	0x05000015


	//   ....[91]....
        /*0204*/ 	.word	0x05000015


	//   ....[92]....
        /*0208*/ 	.word	0x05000015


	//   ....[93]....
        /*020c*/ 	.word	0x05000015


	//   ....[94]....
        /*0210*/ 	.word	0x05000015


	//   ....[95]....
        /*0214*/ 	.word	0x05000015


	//   ....[96]....
        /*0218*/ 	.word	0x05000015


	//   ....[97]....
        /*021c*/ 	.word	0x05000015


	//   ....[98]....
        /*0220*/ 	.word	0x05000015


	//   ....[99]....
        /*0224*/ 	.word	0x05000015


	//----- nvinfo : EIATTR_COOP_GROUP_INSTR_OFFSETS
	.align		4
.L_130:
        /*0228*/ 	.byte	0x04, 0x28
        /*022a*/ 	.short	(.L_132 - .L_131)


	//   ....[0]....
.L_131:
        /*022c*/ 	.word	0x000004b0


	//   ....[1]....
        /*0230*/ 	.word	0x00000700


	//   ....[2]....
        /*0234*/ 	.word	0x00000730


	//   ....[3]....
        /*0238*/ 	.word	0x00000750


	//   ....[4]....
        /*023c*/ 	.word	0x00000770


	//   ....[5]....
        /*0240*/ 	.word	0x00000790


	//   ....[6]....
        /*0244*/ 	.word	0x000007f0


	//   ....[7]....
        /*0248*/ 	.word	0x00000c20


	//   ....[8]....
        /*024c*/ 	.word	0x00000c50


	//   ....[9]....
        /*0250*/ 	.word	0x00000c70


	//   ....[10]....
        /*0254*/ 	.word	0x00000c90


	//   ....[11]....
        /*0258*/ 	.word	0x00000cb0


	//   ....[12]....
        /*025c*/ 	.word	0x00000d10


	//   ....[13]....
        /*0260*/ 	.word	0x00001050


	//   ....[14]....
        /*0264*/ 	.word	0x00001220


	//   ....[15]....
        /*0268*/ 	.word	0x00001290


	//   ....[16]....
        /*026c*/ 	.word	0x00001330


	//   ....[17]....
        /*0270*/ 	.word	0x000013a0


	//   ....[18]....
        /*0274*/ 	.word	0x000013d0


	//   ....[19]....
        /*0278*/ 	.word	0x00001400


	//   ....[20]....
        /*027c*/ 	.word	0x00001430


	//   ....[21]....
        /*0280*/ 	.word	0x00001440


	//   ....[22]....
        /*0284*/ 	.word	0x000014f0


	//   ....[23]....
        /*0288*/ 	.word	0x000016c0


	//   ....[24]....
        /*028c*/ 	.word	0x00001710


	//   ....[25]....
        /*0290*/ 	.word	0x00001770


	//   ....[26]....
        /*0294*/ 	.word	0x000017c0


	//   ....[27]....
        /*0298*/ 	.word	0x000017f0


	//   ....[28]....
        /*029c*/ 	.word	0x00001820


	//   ....[29]....
        /*02a0*/ 	.word	0x00001850


	//   ....[30]....
        /*02a4*/ 	.word	0x00001860


	//   ....[31]....
        /*02a8*/ 	.word	0x00001d10


	//   ....[32]....
        /*02ac*/ 	.word	0x000027f0


	//   ....[33]....
        /*02b0*/ 	.word	0x00002a50


	//   ....[34]....
        /*02b4*/ 	.word	0x00002a80


	//   ....[35]....
        /*02b8*/ 	.word	0x00002aa0


	//   ....[36]....
        /*02bc*/ 	.word	0x00002ac0


	//   ....[37]....
        /*02c0*/ 	.word	0x00002ae0


	//   ....[38]....
        /*02c4*/ 	.word	0x00002b40


	//   ....[39]....
        /*02c8*/ 	.word	0x00002f00


	//   ....[40]....
        /*02cc*/ 	.word	0x00002f30


	//   ....[41]....
        /*02d0*/ 	.word	0x00002f50


	//   ....[42]....
        /*02d4*/ 	.word	0x00002f70


	//   ....[43]....
        /*02d8*/ 	.word	0x00002f90


	//   ....[44]....
        /*02dc*/ 	.word	0x00003110


	//   ....[45]....
        /*02e0*/ 	.word	0x00003330


	//   ....[46]....
        /*02e4*/ 	.word	0x00003500


	//   ....[47]....
        /*02e8*/ 	.word	0x00003570


	//   ....[48]....
        /*02ec*/ 	.word	0x000035e0


	//   ....[49]....
        /*02f0*/ 	.word	0x00003630


	//   ....[50]....
        /*02f4*/ 	.word	0x00003670


	//   ....[51]....
        /*02f8*/ 	.word	0x000036c0


	//   ....[52]....
        /*02fc*/ 	.word	0x00003710


	//   ....[53]....
        /*0300*/ 	.word	0x00003720


	//   ....[54]....
        /*0304*/ 	.word	0x000037d0


	//   ....[55]....
        /*0308*/ 	.word	0x000039a0


	//   ....[56]....
        /*030c*/ 	.word	0x000039f0


	//   ....[57]....
        /*0310*/ 	.word	0x00003a70


	//   ....[58]....
        /*0314*/ 	.word	0x00003ac0


	//   ....[59]....
        /*0318*/ 	.word	0x00003af0


	//   ....[60]....
        /*031c*/ 	.word	0x00003b30


	//   ....[61]....
        /*0320*/ 	.word	0x00003b70


	//   ....[62]....
        /*0324*/ 	.word	0x00003b80


	//   ....[63]....
        /*0328*/ 	.word	0x00004000


	//   ....[64]....
        /*032c*/ 	.word	0x00004680


	//   ....[65]....
        /*0330*/ 	.word	0x00004700


	//   ....[66]....
        /*0334*/ 	.word	0x00004790


	//   ....[67]....
        /*0338*/ 	.word	0x000048b0


	//   ....[68]....
        /*033c*/ 	.word	0x00004920


	//   ....[69]....
        /*0340*/ 	.word	0x00004990


	//   ....[70]....
        /*0344*/ 	.word	0x00004a00


	//   ....[71]....
        /*0348*/ 	.word	0x00004a80


	//   ....[72]....
        /*034c*/ 	.word	0x00004ab0


	//   ....[73]....
        /*0350*/ 	.word	0x00004b50


	//   ....[74]....
        /*0354*/ 	.word	0x00004bd0


	//   ....[75]....
        /*0358*/ 	.word	0x00004c50


	//   ....[76]....
        /*035c*/ 	.word	0x00004d10


	//   ....[77]....
        /*0360*/ 	.word	0x00004d90


	//   ....[78]....
        /*0364*/ 	.word	0x00004e00


	//   ....[79]....
        /*0368*/ 	.word	0x00004e70


	//   ....[80]....
        /*036c*/ 	.word	0x00004ee0


	//   ....[81]....
        /*0370*/ 	.word	0x00004f40


	//   ....[82]....
        /*0374*/ 	.word	0x00004fb0


	//   ....[83]....
        /*0378*/ 	.word	0x00005030


	//   ....[84]....
        /*037c*/ 	.word	0x000050c0


	//   ....[85]....
        /*0380*/ 	.word	0x00005190


	//   ....[86]....
        /*0384*/ 	.word	0x00005210


	//   ....[87]....
        /*0388*/ 	.word	0x00005290


	//   ....[88]....
        /*038c*/ 	.word	0x00005330


	//   ....[89]....
        /*0390*/ 	.word	0x000053b0


	//   ....[90]....
        /*0394*/ 	.word	0x000053e0


	//   ....[91]....
        /*0398*/ 	.word	0x00005480


	//   ....[92]....
        /*039c*/ 	.word	0x00005500


	//   ....[93]....
        /*03a0*/ 	.word	0x00005580


	//   ....[94]....
        /*03a4*/ 	.word	0x00005650


	//   ....[95]....
        /*03a8*/ 	.word	0x000056e0


	//   ....[96]....
        /*03ac*/ 	.word	0x00005760


	//   ....[97]....
        /*03b0*/ 	.word	0x000057e0


	//   ....[98]....
        /*03b4*/ 	.word	0x00005850


	//   ....[99]....
        /*03b8*/ 	.word	0x000058b0


	//----- nvinfo : EIATTR_VRC_CTA_INIT_COUNT
	.align		4
.L_132:
        /*03bc*/ 	.byte	0x02, 0x4a
	.zero		1
	.zero		1


	//----- nvinfo : EIATTR_EXIT_INSTR_OFFSETS
	.align		4
        /*03c0*/ 	.byte	0x04, 0x1c
        /*03c2*/ 	.short	(.L_134 - .L_133)


	//   ....[0]....
.L_133:
        /*03c4*/ 	.word	0x00001fe0


	//   ....[1]....
        /*03c8*/ 	.word	0x00002000


	//   ....[2]....
        /*03cc*/ 	.word	0x00004610


	//   ....[3]....
        /*03d0*/ 	.word	0x00004630


	//----- nvinfo : EIATTR_MAX_THREADS
	.align		4
.L_134:
        /*03d4*/ 	.byte	0x04, 0x05
        /*03d6*/ 	.short	(.L_136 - .L_135)
.L_135:
        /*03d8*/ 	.word	0x00000180
        /*03dc*/ 	.word	0x00000001
        /*03e0*/ 	.word	0x00000001


	//----- nvinfo : EIATTR_CRS_STACK_SIZE
	.align		4
.L_136:
        /*03e4*/ 	.byte	0x04, 0x1e
        /*03e6*/ 	.short	(.L_138 - .L_137)
.L_137:
        /*03e8*/ 	.word	0x00000000


	//----- nvinfo : EIATTR_CBANK_PARAM_SIZE
	.align		4
.L_138:
        /*03ec*/ 	.byte	0x03, 0x19
        /*03ee*/ 	.short	0x0024


	//----- nvinfo : EIATTR_PARAM_CBANK
	.align		4
        /*03f0*/ 	.byte	0x04, 0x0a
        /*03f2*/ 	.short	(.L_140 - .L_139)
	.align		4
.L_139:
        /*03f4*/ 	.word	index@(.nv.constant0._ZN3cub18CUB_300001_SM_10006detail4scan16DeviceScanKernelINS2_10policy_hubIfffjN4cuda3std3__44plusIvEEE10Policy1000EN6thrust24THRUST_300001_SM_1000_NS10device_ptrIfEESF_NS0_13ScanTileStateIfLb1EEES9_NS0_8NullTypeEjfLb0ESI_EEvT0_T1_T2_iT3_T4_T5_)
        /*03f8*/ 	.short	0x0380
        /*03fa*/ 	.short	0x0024


	//----- nvinfo : EIATTR_SW_WAR
	.align		4
.L_140:
        /*03fc*/ 	.byte	0x04, 0x36
        /*03fe*/ 	.short	(.L_142 - .L_141)
.L_141:
        /*0400*/ 	.word	0x00000008
.L_142:


//--------------------- .nv.info._ZN3cub18CUB_300001_SM_10006detail4scan20DeviceScanInitKernelINS0_13ScanTileStateIfLb1EEEEEvT_i --------------------------
	.section	.nv.info._ZN3cub18CUB_300001_SM_10006detail4scan20DeviceScanInitKernelINS0_13ScanTileStateIfLb1EEEEEvT_i,"",@"SHT_CUDA_INFO"
	.sectionflags	@""
	.align	4


	//----- nvinfo : EIATTR_CUDA_API_VERSION
	.align		4
        /*0000*/ 	.byte	0x04, 0x37
        /*0002*/ 	.short	(.L_144 - .L_143)
.L_143:
        /*0004*/ 	.word	0x00000082


	//----- nvinfo : EIATTR_KPARAM_INFO
	.align		4
.L_144:
        /*0008*/ 	.byte	0x04, 0x17
        /*000a*/ 	.short	(.L_146 - .L_145)
.L_145:
        /*000c*/ 	.word	0x00000000
        /*0010*/ 	.short	0x0001
        /*0012*/ 	.short	0x0008
        /*0014*/ 	.byte	0x00, 0xf0, 0x11, 0x00


	//----- nvinfo : EIATTR_KPARAM_INFO
	.align		4
.L_146:
        /*0018*/ 	.byte	0x04, 0x17
        /*001a*/ 	.short	(.L_148 - .L_147)
.L_147:
        /*001c*/ 	.word	0x00000000
        /*0020*/ 	.short	0x0000
        /*0022*/ 	.short	0x0000
        /*0024*/ 	.byte	0x00, 0xf0, 0x21, 0x00


	//----- nvinfo : EIATTR_SPARSE_MMA_MASK
	.align		4
.L_148:
        /*0028*/ 	.byte	0x03, 0x50
        /*002a*/ 	.short	0x0000


	//----- nvinfo : EIATTR_MAXREG_COUNT
	.align		4
        /*002c*/ 	.byte	0x03, 0x1b
        /*002e*/ 	.short	0x00ff


	//----- nvinfo : EIATTR_MERCURY_ISA_VERSION
	.align		4
        /*0030*/ 	.byte	0x03, 0x5f
        /*0032*/ 	.short	0x0101


	//----- nvinfo : EIATTR_VRC_CTA_INIT_COUNT
	.align		4
        /*0034*/ 	.byte	0x02, 0x4a
	.zero		1
	.zero		1


	//----- nvinfo : EIATTR_EXIT_INSTR_OFFSETS
	.align		4
        /*0038*/ 	.byte	0x04, 0x1c
        /*003a*/ 	.short	(.L_150 - .L_149)


	//   ....[0]....
.L_149:
        /*003c*/ 	.word	0x000000f0


	//   ....[1]....
        /*0040*/ 	.word	0x00000130


	//----- nvinfo : EIATTR_CBANK_PARAM_SIZE
	.align		4
.L_150:
        /*0044*/ 	.byte	0x03, 0x19
        /*0046*/ 	.short	0x000c


	//----- nvinfo : EIATTR_PARAM_CBANK
	.align		4
        /*0048*/ 	.byte	0x04, 0x0a
        /*004a*/ 	.short	(.L_152 - .L_151)
	.align		4
.L_151:
        /*004c*/ 	.word	index@(.nv.constant0._ZN3cub18CUB_300001_SM_10006detail4scan20DeviceScanInitKernelINS0_13ScanTileStateIfLb1EEEEEvT_i)
        /*0050*/ 	.short	0x0380
        /*0052*/ 	.short	0x000c


	//----- nvinfo : EIATTR_SW_WAR
	.align		4
.L_152:
        /*0054*/ 	.byte	0x04, 0x36
        /*0056*/ 	.short	(.L_154 - .L_153)
.L_153:
        /*0058*/ 	.word	0x00000008
.L_154:


//--------------------- .nv.info._ZN3cub18CUB_300001_SM_10006detail11EmptyKernelIvEEvv --------------------------
	.section	.nv.info._ZN3cub18CUB_300001_SM_10006detail11EmptyKernelIvEEvv,"",@"SHT_CUDA_INFO"
	.sectionflags	@""
	.align	4


	//----- nvinfo : EIATTR_CUDA_API_VERSION
	.align		4
        /*0000*/ 	.byte	0x04, 0x37
        /*0002*/ 	.short	(.L_156 - .L_155)
.L_155:
        /*0004*/ 	.word	0x00000082


	//----- nvinfo : EIATTR_SPARSE_MMA_MASK
	.align		4
.L_156:
        /*0008*/ 	.byte	0x03, 0x50
        /*000a*/ 	.short	0x0000


	//----- nvinfo : EIATTR_MAXREG_COUNT
	.align		4
        /*000c*/ 	.byte	0x03, 0x1b
        /*000e*/ 	.short	0x00ff


	//----- nvinfo : EIATTR_MERCURY_ISA_VERSION
	.align		4
        /*0010*/ 	.byte	0x03, 0x5f
        /*0012*/ 	.short	0x0101


	//----- nvinfo : EIATTR_VRC_CTA_INIT_COUNT
	.align		4
        /*0014*/ 	.byte	0x02, 0x4a
	.zero		1
	.zero		1


	//----- nvinfo : EIATTR_EXIT_INSTR_OFFSETS
	.align		4
        /*0018*/ 	.byte	0x04, 0x1c
        /*001a*/ 	.short	(.L_158 - .L_157)


	//   ....[0]....
.L_157:
        /*001c*/ 	.word	0x00000010


	//----- nvinfo : EIATTR_SW_WAR
	.align		4
.L_158:
        /*0020*/ 	.byte	0x04, 0x36
        /*0022*/ 	.short	(.L_160 - .L_159)
.L_159:
        /*0024*/ 	.word	0x00000008
.L_160:


//--------------------- .nv.info._Z17moving_avg_kernelPKfPfii --------------------------
	.section	.nv.info._Z17moving_avg_kernelPKfPfii,"",@"SHT_CUDA_INFO"
	.sectionflags	@""
	.align	4


	//----- nvinfo : EIATTR_CUDA_API_VERSION
	.align		4
        /*0000*/ 	.byte	0x04, 0x37
        /*0002*/ 	.short	(.L_162 - .L_161)
.L_161:
        /*0004*/ 	.word	0x00000082


	//----- nvinfo : EIATTR_KPARAM_INFO
	.align		4
.L_162:
        /*0008*/ 	.byte	0x04, 0x17
        /*000a*/ 	.short	(.L_164 - .L_163)
.L_163:
        /*000c*/ 	.word	0x00000000
        /*0010*/ 	.short	0x0003
        /*0012*/ 	.short	0x0014
        /*0014*/ 	.byte	0x00, 0xf0, 0x11, 0x00


	//----- nvinfo : EIATTR_KPARAM_INFO
	.align		4
.L_164:
        /*0018*/ 	.byte	0x04, 0x17
        /*001a*/ 	.short	(.L_166 - .L_165)
.L_165:
        /*001c*/ 	.word	0x00000000
        /*0020*/ 	.short	0x0002
        /*0022*/ 	.short	0x0010
        /*0024*/ 	.byte	0x00, 0xf0, 0x11, 0x00


	//----- nvinfo : EIATTR_KPARAM_INFO
	.align		4
.L_166:
        /*0028*/ 	.byte	0x04, 0x17
        /*002a*/ 	.short	(.L_168 - .L_167)
.L_167:
        /*002c*/ 	.word	0x00000000
        /*0030*/ 	.short	0x0001
        /*0032*/ 	.short	0x0008
        /*0034*/ 	.byte	0x00, 0xf5, 0x21, 0x00


	//----- nvinfo : EIATTR_KPARAM_INFO
	.align		4
.L_168:
        /*0038*/ 	.byte	0x04, 0x17
        /*003a*/ 	.short	(.L_170 - .L_169)
.L_169:
        /*003c*/ 	.word	0x00000000
        /*0040*/ 	.short	0x0000
        /*0042*/ 	.short	0x0000
        /*0044*/ 	.byte	0x00, 0xf5, 0x21, 0x00


	//----- nvinfo : EIATTR_SPARSE_MMA_MASK
	.align		4
.L_170:
        /*0048*/ 	.byte	0x03, 0x50
        /*004a*/ 	.short	0x0000


	//----- nvinfo : EIATTR_MAXREG_COUNT
	.align		4
        /*004c*/ 	.byte	0x03, 0x1b
        /*004e*/ 	.short	0x00ff


	//----- nvinfo : EIATTR_MERCURY_ISA_VERSION
	.align		4
        /*0050*/ 	.byte	0x03, 0x5f
        /*0052*/ 	.short	0x0101


	//----- nvinfo : EIATTR_VRC_CTA_INIT_COUNT
	.align		4
        /*0054*/ 	.byte	0x02, 0x4a
	.zero		1
	.zero		1


	//----- nvinfo : EIATTR_EXIT_INSTR_OFFSETS
	.align		4
        /*0058*/ 	.byte	0x04, 0x1c
        /*005a*/ 	.short	(.L_172 - .L_171)


	//   ....[0]....
.L_171:
        /*005c*/ 	.word	0x00000070


	//   ....[1]....
        /*0060*/ 	.word	0x00000240


	//----- nvinfo : EIATTR_CRS_STACK_SIZE
	.align		4
.L_172:
        /*0064*/ 	.byte	0x04, 0x1e
        /*0066*/ 	.short	(.L_174 - .L_173)
.L_173:
        /*0068*/ 	.word	0x00000000


	//----- nvinfo : EIATTR_CBANK_PARAM_SIZE
	.align		4
.L_174:
        /*006c*/ 	.byte	0x03, 0x19
        /*006e*/ 	.short	0x0018


	//----- nvinfo : EIATTR_PARAM_CBANK
	.align		4
        /*0070*/ 	.byte	0x04, 0x0a
        /*0072*/ 	.short	(.L_176 - .L_175)
	.align		4
.L_175:
        /*0074*/ 	.word	index@(.nv.constant0._Z17moving_avg_kernelPKfPfii)
        /*0078*/ 	.short	0x0380
        /*007a*/ 	.short	0x0018


	//----- nvinfo : EIATTR_SW_WAR
	.align		4
.L_176:
        /*007c*/ 	.byte	0x04, 0x36
        /*007e*/ 	.short	(.L_178 - .L_177)
.L_177:
        /*0080*/ 	.word	0x00000008
.L_178:


//--------------------- .nv.info._Z16prefix_sum_naivePKfPfi --------------------------
	.section	.nv.info._Z16prefix_sum_naivePKfPfi,"",@"SHT_CUDA_INFO"
	.sectionflags	@""
	.align	4


	//----- nvinfo : EIATTR_CUDA_API_VERSION
	.align		4
        /*0000*/ 	.byte	0x04, 0x37
        /*0002*/ 	.short	(.L_180 - .L_179)
.L_179:
        /*0004*/ 	.word	0x00000082


	//----- nvinfo : EIATTR_KPARAM_INFO
	.align		4
.L_180:
        /*0008*/ 	.byte	0x04, 0x17
        /*000a*/ 	.short	(.L_182 - .L_181)
.L_181:
        /*000c*/ 	.word	0x00000000
        /*0010*/ 	.short	0x0002
        /*0012*/ 	.short	0x0010
        /*0014*/ 	.byte	0x00, 0xf0, 0x11, 0x00


	//----- nvinfo : EIATTR_KPARAM_INFO
	.align		4
.L_182:
        /*0018*/ 	.byte	0x04, 0x17
        /*001a*/ 	.short	(.L_184 - .L_183)
.L_183:
        /*001c*/ 	.word	0x00000000
        /*0020*/ 	.short	0x0001
        /*0022*/ 	.short	0x0008
        /*0024*/ 	.byte	0x00, 0xf5, 0x21, 0x00


	//----- nvinfo : EIATTR_KPARAM_INFO
	.align		4
.L_184:
        /*0028*/ 	.byte	0x04, 0x17
        /*002a*/ 	.short	(.L_186 - .L_185)
.L_185:
        /*002c*/ 	.word	0x00000000
        /*0030*/ 	.short	0x0000
        /*0032*/ 	.short	0x0000
        /*0034*/ 	.byte	0x00, 0xf5, 0x21, 0x00


	//----- nvinfo : EIATTR_SPARSE_MMA_MASK
	.align		4
.L_186:
        /*0038*/ 	.byte	0x03, 0x50
        /*003a*/ 	.short	0x0000


	//----- nvinfo : EIATTR_MAXREG_COUNT
	.align		4
        /*003c*/ 	.byte	0x03, 0x1b
        /*003e*/ 	.short	0x00ff


	//----- nvinfo : EIATTR_MERCURY_ISA_VERSION
	.align		4
        /*0040*/ 	.byte	0x03, 0x5f
        /*0042*/ 	.short	0x0101


	//----- nvinfo : EIATTR_VRC_CTA_INIT_COUNT
	.align		4
        /*0044*/ 	.byte	0x02, 0x4a
	.zero		1
	.zero		1


	//----- nvinfo : EIATTR_EXIT_INSTR_OFFSETS
	.align		4
        /*0048*/ 	.byte	0x04, 0x1c
        /*004a*/ 	.short	(.L_188 - .L_187)


	//   ....[0]....
.L_187:
        /*004c*/ 	.word	0x00000060


	//   ....[1]....
        /*0050*/ 	.word	0x00000550


	//   ....[2]....
        /*0054*/ 	.word	0x00000770


	//   ....[3]....
        /*0058*/ 	.word	0x000008d0


	//   ....[4]....
        /*005c*/ 	.word	0x00000a20


	//----- nvinfo : EIATTR_CBANK_PARAM_SIZE
	.align		4
.L_188:
        /*0060*/ 	.byte	0x03, 0x19
        /*0062*/ 	.short	0x0014


	//----- nvinfo : EIATTR_PARAM_CBANK
	.align		4
        /*0064*/ 	.byte	0x04, 0x0a
        /*0066*/ 	.short	(.L_190 - .L_189)
	.align		4
.L_189:
        /*0068*/ 	.word	index@(.nv.constant0._Z16prefix_sum_naivePKfPfi)
        /*006c*/ 	.short	0x0380
        /*006e*/ 	.short	0x0014


	//----- nvinfo : EIATTR_SW_WAR
	.align		4
.L_190:
        /*0070*/ 	.byte	0x04, 0x36
        /*0072*/ 	.short	(.L_192 - .L_191)
.L_191:
        /*0074*/ 	.word	0x00000008
.L_192:


//--------------------- .nv.callgraph             --------------------------
	.section	.nv.callgraph,"",@"SHT_CUDA_CALLGRAPH"
	.align	4
	.sectionentsize	8
	.align		4
        /*0000*/ 	.word	0x00000000
	.align		4
        /*0004*/ 	.word	0xffffffff
	.align		4
        /*0008*/ 	.word	0x00000000
	.align		4
        /*000c*/ 	.word	0xfffffffe
	.align		4
        /*0010*/ 	.word	0x00000000
	.align		4
        /*0014*/ 	.word	0xfffffffd
	.align		4
        /*0018*/ 	.word	0x00000000
	.align		4
        /*001c*/ 	.word	0xfffffffc


//--------------------- .nv.constant4             --------------------------
	.section	.nv.constant4,"a",@progbits
	.align	8
	.align		8
.nv.constant4:
        /*0000*/ 	.dword	_ZN34_INTERNAL_f9c47f23_4_k_cu_aa88832f4cuda3std3__45__cpo5beginE
	.align		8
        /*0008*/ 	.dword	_ZN34_INTERNAL_f9c47f23_4_k_cu_aa88832f4cuda3std3__45__cpo3endE
	.align		8
        /*0010*/ 	.dword	_ZN34_INTERNAL_f9c47f23_4_k_cu_aa88832f4cuda3std3__45__cpo6cbeginE
	.align		8
        /*0018*/ 	.dword	_ZN34_INTERNAL_f9c47f23_4_k_cu_aa88832f4cuda3std3__45__cpo4cendE
	.align		8
        /*0020*/ 	.dword	_ZN34_INTERNAL_f9c47f23_4_k_cu_aa88832f4cuda3std3__45__cpo6rbeginE
	.align		8
        /*0028*/ 	.dword	_ZN34_INTERNAL_f9c47f23_4_k_cu_aa88832f4cuda3std3__45__cpo4rendE
	.align		8
        /*0030*/ 	.dword	_ZN34_INTERNAL_f9c47f23_4_k_cu_aa88832f4cuda3std3__45__cpo7crbeginE
	.align		8
        /*0038*/ 	.dword	_ZN34_INTERNAL_f9c47f23_4_k_cu_aa88832f4cuda3std3__45__cpo5crendE
	.align		8
        /*0040*/ 	.dword	_ZN34_INTERNAL_f9c47f23_4_k_cu_aa88832f4cuda3std3__436_GLOBAL__N__f9c47f23_4_k_cu_aa88832f6ignoreE
	.align		8
        /*0048*/ 	.dword	_ZN34_INTERNAL_f9c47f23_4_k_cu_aa88832f4cuda3std3__419piecewise_constructE
	.align		8
        /*0050*/ 	.dword	_ZN34_INTERNAL_f9c47f23_4_k_cu_aa88832f4cuda3std3__48in_placeE
	.align		8
        /*0058*/ 	.dword	_ZN34_INTERNAL_f9c47f23_4_k_cu_aa88832f4cuda3std3__420unreachable_sentinelE
	.align		8
        /*0060*/ 	.dword	_ZN34_INTERNAL_f9c47f23_4_k_cu_aa88832f4cuda3std3__47nulloptE
	.align		8
        /*0068*/ 	.dword	_ZN34_INTERNAL_f9c47f23_4_k_cu_aa88832f4cuda3std3__48unexpectE
	.align		8
        /*0070*/ 	.dword	_ZN34_INTERNAL_f9c47f23_4_k_cu_aa88832f4cuda3std6ranges3__45__cpo4swapE
	.align		8
        /*0078*/ 	.dword	_ZN34_INTERNAL_f9c47f23_4_k_cu_aa88832f4cuda3std6ranges3__45__cpo9iter_moveE
	.align		8
        /*0080*/ 	.dword	_ZN34_INTERNAL_f9c47f23_4_k_cu_aa88832f4cuda3std6ranges3__45__cpo5beginE
	.align		8
        /*0088*/ 	.dword	_ZN34_INTERNAL_f9c47f23_4_k_cu_aa88832f4cuda3std6ranges3__45__cpo3endE
	.align		8
        /*0090*/ 	.dword	_ZN34_INTERNAL_f9c47f23_4_k_cu_aa88832f4cuda3std6ranges3__45__cpo6cbeginE
	.align		8
        /*0098*/ 	.dword	_ZN34_INTERNAL_f9c47f23_4_k_cu_aa88832f4cuda3std6ranges3__45__cpo4cendE
	.align		8
        /*00a0*/ 	.dword	_ZN34_INTERNAL_f9c47f23_4_k_cu_aa88832f4cuda3std6ranges3__45__cpo7advanceE
	.align		8
        /*00a8*/ 	.dword	_ZN34_INTERNAL_f9c47f23_4_k_cu_aa88832f4cuda3std6ranges3__45__cpo9iter_swapE
	.align		8
        /*00b0*/ 	.dword	_ZN34_INTERNAL_f9c47f23_4_k_cu_aa88832f4cuda3std6ranges3__45__cpo4nextE
	.align		8
        /*00b8*/ 	.dword	_ZN34_INTERNAL_f9c47f23_4_k_cu_aa88832f4cuda3std6ranges3__45__cpo4prevE
	.align		8
        /*00c0*/ 	.dword	_ZN34_INTERNAL_f9c47f23_4_k_cu_aa88832f4cuda3std6ranges3__45__cpo4dataE
	.align		8
        /*00c8*/ 	.dword	_ZN34_INTERNAL_f9c47f23_4_k_cu_aa88832f4cuda3std6ranges3__45__cpo5cdataE
	.align		8
        /*00d0*/ 	.dword	_ZN34_INTERNAL_f9c47f23_4_k_cu_aa88832f4cuda3std6ranges3__45__cpo4sizeE
	.align		8
        /*00d8*/ 	.dword	_ZN34_INTERNAL_f9c47f23_4_k_cu_aa88832f4cuda3std6ranges3__45__cpo5ssizeE
	.align		8
        /*00e0*/ 	.dword	_ZN34_INTERNAL_f9c47f23_4_k_cu_aa88832f4cuda3std6ranges3__45__cpo8distanceE
	.align		8
        /*00e8*/ 	.dword	_ZN34_INTERNAL_f9c47f23_4_k_cu_aa88832f6thrust24THRUST_300001_SM_1000_NS8cuda_cub3parE
	.align		8
        /*00f0*/ 	.dword	_ZN34_INTERNAL_f9c47f23_4_k_cu_aa88832f6thrust24THRUST_300001_SM_1000_NS8cuda_cub10par_nosyncE
	.align		8
        /*00f8*/ 	.dword	_ZN34_INTERNAL_f9c47f23_4_k_cu_aa88832f6thrust24THRUST_300001_SM_1000_NS6system6detail10sequential3seqE
	.align		8
        /*0100*/ 	.dword	_ZN34_INTERNAL_f9c47f23_4_k_cu_aa88832f6thrust24THRUST_300001_SM_1000_NS12placeholders2_1E
	.align		8
        /*0108*/ 	.dword	_ZN34_INTERNAL_f9c47f23_4_k_cu_aa88832f6thrust24THRUST_300001_SM_1000_NS12placeholders2_2E
	.align		8
        /*0110*/ 	.dword	_ZN34_INTERNAL_f9c47f23_4_k_cu_aa88832f6thrust24THRUST_300001_SM_1000_NS12placeholders2_3E
	.align		8
        /*0118*/ 	.dword	_ZN34_INTERNAL_f9c47f23_4_k_cu_aa88832f6thrust24THRUST_300001_SM_1000_NS12placeholders2_4E
	.align		8
        /*0120*/ 	.dword	_ZN34_INTERNAL_f9c47f23_4_k_cu_aa88832f6thrust24THRUST_300001_SM_1000_NS12placeholders2_5E
	.align		8
        /*0128*/ 	.dword	_ZN34_INTERNAL_f9c47f23_4_k_cu_aa88832f6thrust24THRUST_300001_SM_1000_NS12placeholders2_6E
	.align		8
        /*0130*/ 	.dword	_ZN34_INTERNAL_f9c47f23_4_k_cu_aa88832f6thrust24THRUST_300001_SM_1000_NS12placeholders2_7E
	.align		8
        /*0138*/ 	.dword	_ZN34_INTERNAL_f9c47f23_4_k_cu_aa88832f6thrust24THRUST_300001_SM_1000_NS12placeholders2_8E
	.align		8
        /*0140*/ 	.dword	_ZN34_INTERNAL_f9c47f23_4_k_cu_aa88832f6thrust24THRUST_300001_SM_1000_NS12placeholders2_9E
	.align		8
        /*0148*/ 	.dword	_ZN34_INTERNAL_f9c47f23_4_k_cu_aa88832f6thrust24THRUST_300001_SM_1000_NS12placeholders3_10E
	.align		8
        /*0150*/ 	.dword	_ZN34_INTERNAL_f9c47f23_4_k_cu_aa88832f6thrust24THRUST_300001_SM_1000_NS3seqE


//--------------------- .text._ZN3cub18CUB_300001_SM_10006detail4scan16DeviceScanKernelINS2_10policy_hubIfffmN4cuda3std3__44plusIvEEE10Policy1000EN6thrust24THRUST_300001_SM_1000_NS10device_ptrIfEESF_NS0_13ScanTileStateIfLb1EEES9_NS0_8NullTypeEmfLb0ESI_EEvT0_T1_T2_iT3_T4_T5_ --------------------------
	.section	.text._ZN3cub18CUB_300001_SM_10006detail4scan16DeviceScanKernelINS2_10policy_hubIfffmN4cuda3std3__44plusIvEEE10Policy1000EN6thrust24THRUST_300001_SM_1000_NS10device_ptrIfEESF_NS0_13ScanTileStateIfLb1EEES9_NS0_8NullTypeEmfLb0ESI_EEvT0_T1_T2_iT3_T4_T5_,"ax",@progbits
	.align	128
        .global         _ZN3cub18CUB_300001_SM_10006detail4scan16DeviceScanKernelINS2_10policy_hubIfffmN4cuda3std3__44plusIvEEE10Policy1000EN6thrust24THRUST_300001_SM_1000_NS10device_ptrIfEESF_NS0_13ScanTileStateIfLb1EEES9_NS0_8NullTypeEmfLb0ESI_EEvT0_T1_T2_iT3_T4_T5_
        .type           _ZN3cub18CUB_300001_SM_10006detail4scan16DeviceScanKernelINS2_10policy_hubIfffmN4cuda3std3__44plusIvEEE10Policy1000EN6thrust24THRUST_300001_SM_1000_NS10device_ptrIfEESF_NS0_13ScanTileStateIfLb1EEES9_NS0_8NullTypeEmfLb0ESI_EEvT0_T1_T2_iT3_T4_T5_,@function
        .size           _ZN3cub18CUB_300001_SM_10006detail4scan16DeviceScanKernelINS2_10policy_hubIfffmN4cuda3std3__44plusIvEEE10Policy1000EN6thrust24THRUST_300001_SM_1000_NS10device_ptrIfEESF_NS0_13ScanTileStateIfLb1EEES9_NS0_8NullTypeEmfLb0ESI_EEvT0_T1_T2_iT3_T4_T5_,(.L_x_209 - _ZN3cub18CUB_300001_SM_10006detail4scan16DeviceScanKernelINS2_10policy_hubIfffmN4cuda3std3__44plusIvEEE10Policy1000EN6thrust24THRUST_300001_SM_1000_NS10device_ptrIfEESF_NS0_13ScanTileStateIfLb1EEES9_NS0_8NullTypeEmfLb0ESI_EEvT0_T1_T2_iT3_T4_T5_)
        .other          _ZN3cub18CUB_300001_SM_10006detail4scan16DeviceScanKernelINS2_10policy_hubIfffmN4cuda3std3__44plusIvEEE10Policy1000EN6thrust24THRUST_300001_SM_1000_NS10device_ptrIfEESF_NS0_13ScanTileStateIfLb1EEES9_NS0_8NullTypeEmfLb0ESI_EEvT0_T1_T2_iT3_T4_T5_,@"STO_CUDA_ENTRY STV_DEFAULT"
_ZN3cub18CUB_300001_SM_10006detail4scan16DeviceScanKernelINS2_10policy_hubIfffmN4cuda3std3__44plusIvEEE10Policy1000EN6thrust24THRUST_300001_SM_1000_NS10device_ptrIfEESF_NS0_13ScanTileStateIfLb1EEES9_NS0_8NullTypeEmfLb0ESI_EEvT0_T1_T2_iT3_T4_T5_:
.text._ZN3cub18CUB_300001_SM_10006detail4scan16DeviceScanKernelINS2_10policy_hubIfffmN4cuda3std3__44plusIvEEE10Policy1000EN6thrust24THRUST_300001_SM_1000_NS10device_ptrIfEESF_NS0_13ScanTileStateIfLb1EEES9_NS0_8NullTypeEmfLb0ESI_EEvT0_T1_T2_iT3_T4_T5_:
[----:B------:R-:W-:Y:S08]  /*0000*/  LDC R1, c[0x0][0x37c] ;  /* 0x0000df00ff017b82 */ /* 0x000ff00000000800 */
[----:B------:R-:W0:Y:S01]  /*0010*/  S2UR UR6, SR_CTAID.X ;  /* 0x00000000000679c3 */ /* 0x000e220000002500 */
[----:B------:R-:W0:Y:S01]  /*0020*/  LDCU UR4, c[0x0][0x398] ;  /* 0x00007300ff0477ac */ /* 0x000e220008000800 */
[----:B------:R-:W1:Y:S01]  /*0030*/  LDCU.64 UR8, c[0x0][0x3a0] ;  /* 0x00007400ff0877ac */ /* 0x000e620008000a00 */
[----:B------:R-:W2:Y:S01]  /*0040*/  LDCU.64 UR12, c[0x0][0x358] ;  /* 0x00006b00ff0c77ac */ /* 0x000ea20008000a00 */
[----:B0-----:R-:W-:-:S04]  /*0050*/  UIADD3 UR6, UPT, UPT, UR6, UR4, URZ ;  /* 0x0000000406067290 */ /* 0x001fc8000fffe0ff */
[----:B------:R-:W-:-:S04]  /*0060*/  UIMAD.WIDE UR10, UR6, 0x1ee0, URZ ;  /* 0x00001ee0060a78a5 */ /* 0x000fc8000f8e02ff */
[----:B-1----:R-:W-:-:S04]  /*0070*/  UIADD3 UR7, UP0, UPT, -UR10, UR8, URZ ;  /* 0x000000080a077290 */ /* 0x002fc8000ff1e1ff */
[----:B------:R-:W-:Y:S02]  /*0080*/  UIADD3.X UR4, UPT, UPT, ~UR11, UR9, URZ, UP0, !UPT ;  /* 0x000000090b047290 */ /* 0x000fe400087fe5ff */
[----:B------:R-:W-:-:S04]  /*0090*/  UISETP.GE.U32.AND UP0, UPT, UR7, 0x1ee1, UPT ;  /* 0x00001ee10700788c */ /* 0x000fc8000bf06070 */
[----:B------:R-:W-:-:S09]  /*00a0*/  UISETP.GE.U32.AND.EX UP0, UPT, UR4, URZ, UPT, UP0 ;  /* 0x000000ff0400728c */ /* 0x000fd2000bf06100 */
[----:B--2---:R-:W-:Y:S05]  /*00b0*/  BRA.U !UP0, `(.L_x_0) ;  /* 0x0000001d082c7547 */ /* 0x004fea000b800000 */
[----:B------:R-:W0:Y:S01]  /*00c0*/  S2R R38, SR_TID.X ;  /* 0x0000000000267919 */ /* 0x000e220000002100 */
[----:B------:R-:W1:Y:S01]  /*00d0*/  LDCU.64 UR4, c[0x0][0x380] ;  /* 0x00007000ff0477ac */ /* 0x000e620008000a00 */
[C---:B0-----:R-:W-:Y:S02]  /*00e0*/  LOP3.LUT R0, R38.reuse, 0x1f, RZ, 0xc0, !PT ;  /* 0x0000001f26007812 */ /* 0x041fe400078ec0ff */
[----:B------:R-:W-:-:S05]  /*00f0*/  LOP3.LUT R3, R38, 0x3e0, RZ, 0xc0, !PT ;  /* 0x000003e026037812 */ /* 0x000fca00078ec0ff */
[----:B------:R-:W-:-:S05]  /*0100*/  IMAD R0, R3, 0x13, R0 ;  /* 0x0000001303007824 */ /* 0x000fca00078e0200 */
[----:B------:R-:W-:-:S05]  /*0110*/  IADD3 R0, P0, PT, R0, UR10, RZ ;  /* 0x0000000a00007c10 */ /* 0x000fca000ff1e0ff */
[----:B------:R-:W-:Y:S02]  /*0120*/  IMAD.X R41, RZ, RZ, UR11, P0 ;  /* 0x0000000bff297e24 */ /* 0x000fe400080e06ff */
[----:B------:R-:W-:-:S03]  /*0130*/  IMAD.SHL.U32 R42, R0, 0x4, RZ ;  /* 0x00000004002a7824 */ /* 0x000fc600078e00ff */
[----:B------:R-:W-:Y:S02]  /*0140*/  SHF.L.U64.HI R41, R0, 0x2, R41 ;  /* 0x0000000200297819 */ /* 0x000fe40000010229 */
[----:B-1----:R-:W-:-:S04]  /*0150*/  IADD3 R2, P0, PT, R42, UR4, RZ ;  /* 0x000000042a027c10 */ /* 0x002fc8000ff1e0ff */
[----:B------:R-:W-:-:S05]  /*0160*/  IADD3.X R3, PT, PT, R41, UR5, RZ, P0, !PT ;  /* 0x0000000529037c10 */ /* 0x000fca00087fe4ff */
[----:B------:R-:W2:Y:S04]  /*0170*/  LDG.E R5, desc[UR12][R2.64] ;  /* 0x0000000c02057981 */ /* 0x000ea8000c1e1900 */
[----:B------:R-:W3:Y:S04]  /*0180*/  LDG.E R7, desc[UR12][R2.64+0x80] ;  /* 0x0000800c02077981 */ /* 0x000ee8000c1e1900 */
[----:B------:R-:W4:Y:S04]  /*0190*/  LDG.E R9, desc[UR12][R2.64+0x100] ;  /* 0x0001000c02097981 */ /* 0x000f28000c1e1900 */
[----:B------:R-:W5:Y:S04]  /*01a0*/  LDG.E R11, desc[UR12][R2.64+0x180] ;  /* 0x0001800c020b7981 */ /* 0x000f68000c1e1900 */
        /* <DEDUP_REMOVED lines=14> */
[----:B------:R-:W5:Y:S01]  /*0290*/  LDG.E R0, desc[UR12][R2.64+0x900] ;  /* 0x0009000c02007981 */ /* 0x000f62000c1e1900 */
[----:B------:R-:W0:Y:S01]  /*02a0*/  S2UR UR5, SR_CgaCtaId ;  /* 0x00000000000579c3 */ /* 0x000e220000008800 */
[----:B------:R-:W-:Y:S01]  /*02b0*/  SHF.R.U32.HI R32, RZ, 0x5, R38 ;  /* 0x00000005ff207819 */ /* 0x000fe20000011626 */
[----:B------:R-:W-:Y:S01]  /*02c0*/  UMOV UR4, 0x400 ;  /* 0x0000040000047882 */ /* 0x000fe20000000000 */
[----:B------:R-:W1:Y:S01]  /*02d0*/  S2R R44, SR_LANEID ;  /* 0x00000000002c7919 */ /* 0x000e620000000000 */
[----:B------:R-:W-:Y:S01]  /*02e0*/  UISETP.NE.AND UP0, UPT, UR6, URZ, UPT ;  /* 0x000000ff0600728c */ /* 0x000fe2000bf05270 */
[----:B------:R-:W-:Y:S01]  /*02f0*/  BSSY.RECONVERGENT B0, `(.L_x_1) ;  /* 0x0000156000007945 */ /* 0x000fe20003800200 */
[----:B0-----:R-:W-:Y:S01]  /*0300*/  ULEA UR4, UR5, UR4, 0x18 ;  /* 0x0000000405047291 */ /* 0x001fe2000f8ec0ff */
[----:B-1----:R-:W-:-:S05]  /*0310*/  IMAD R28, R32, 0x260, R44 ;  /* 0x00000260201c7824 */ /* 0x002fca00078e022c */
[----:B------:R-:W-:-:S05]  /*0320*/  LEA R28, R28, UR4, 0x2 ;  /* 0x000000041c1c7c11 */ /* 0x000fca000f8e10ff */
[----:B------:R-:W-:Y:S01]  /*0330*/  IMAD R27, R44, 0x48, R28 ;  /* 0x000000482c1b7824 */ /* 0x000fe200078e021c */
[----:B--2---:R0:W-:Y:S04]  /*0340*/  STS [R28], R5 ;  /* 0x000000051c007388 */ /* 0x0041e80000000800 */
[----:B---3--:R0:W-:Y:S04]  /*0350*/  STS [R28+0x80], R7 ;  /* 0x000080071c007388 */ /* 0x0081e80000000800 */
[----:B----4-:R0:W-:Y:S04]  /*0360*/  STS [R28+0x100], R9 ;  /* 0x000100091c007388 */ /* 0x0101e80000000800 */
[----:B-----5:R0:W-:Y:S04]  /*0370*/  STS [R28+0x180], R11 ;  /* 0x0001800b1c007388 */ /* 0x0201e80000000800 */
[----:B------:R0:W-:Y:S04]  /*0380*/  STS [R28+0x200], R13 ;  /* 0x0002000d1c007388 */ /* 0x0001e80000000800 */
        /* <DEDUP_REMOVED lines=13> */
[----:B------:R0:W-:Y:S01]  /*0460*/  STS [R28+0x900], R0 ;  /* 0x000900001c007388 */ /* 0x0001e20000000800 */
[----:B------:R-:W-:-:S03]  /*0470*/  NOP ;  /* 0x0000000000007918 */ /* 0x000fc60000000000 */
[----:B------:R0:W1:Y:S04]  /*0480*/  LDS R26, [R27] ;  /* 0x000000001b1a7984 */ /* 0x0000680000000800 */
[----:B------:R0:W2:Y:S04]  /*0490*/  LDS R39, [R27+0x4] ;  /* 0x000004001b277984 */ /* 0x0000a80000000800 */
[----:B------:R0:W3:Y:S04]  /*04a0*/  LDS R31, [R27+0x8] ;  /* 0x000008001b1f7984 */ /* 0x0000e80000000800 */
[----:B------:R0:W4:Y:S04]  /*04b0*/  LDS R30, [R27+0xc] ;  /* 0x00000c001b1e7984 */ /* 0x0001280000000800 */
[----:B------:R0:W0:Y:S04]  /*04c0*/  LDS R29, [R27+0x10] ;  /* 0x000010001b1d7984 */ /* 0x0000280000000800 */
        /* <DEDUP_REMOVED lines=13> */
[----:B------:R0:W0:Y:S01]  /*05a0*/  LDS R40, [R27+0x48] ;  /* 0x000048001b287984 */ /* 0x0000220000000800 */
[----:B------:R-:W-:Y:S06]  /*05b0*/  BAR.SYNC.DEFER_BLOCKING 0x0 ;  /* 0x0000000000007b1d */ /* 0x000fec0000010000 */
[----:B-1234-:R-:W-:Y:S05]  /*05c0*/  BRA.U UP0, `(.L_x_2) ;  /* 0x00000005004c7547 */ /* 0x01efea000b800000 */
[----:B------:R-:W-:Y:S01]  /*05d0*/  FADD R8, R26, R39 ;  /* 0x000000271a087221 */ /* 0x000fe20000000000 */
[----:B0-----:R-:W-:Y:S01]  /*05e0*/  FADD R9, R31, R30 ;  /* 0x0000001e1f097221 */ /* 0x001fe20000000000 */
[----:B------:R-:W-:Y:S01]  /*05f0*/  FADD R10, R29, R25 ;  /* 0x000000191d0a7221 */ /* 0x000fe20000000000 */
        /* <DEDUP_REMOVED lines=11> */
[----:B------:R-:W-:Y:S01]  /*06b0*/  ISETP.NE.AND P1, PT, R44, 0x1f, PT ;  /* 0x0000001f2c00780c */ /* 0x000fe20003f25270 */
[----:B------:R-:W-:Y:S01]  /*06c0*/  FADD R15, R12, R15 ;  /* 0x0000000f0c0f7221 */ /* 0x000fe20000000000 */
[----:B------:R-:W-:Y:S01]  /*06d0*/  FADD R9, R40, R9 ;  /* 0x0000000928097221 */ /* 0x000fe20000000000 */
[----:B------:R-:W-:-:S02]  /*06e0*/  ISETP.NE.AND P2, PT, R44, RZ, PT ;  /* 0x000000ff2c00720c */ /* 0x000fc40003f45270 */
[----:B------:R-:W-:-:S04]  /*06f0*/  FADD R8, R8, R15 ;  /* 0x0000000f08087221 */ /* 0x000fc80000000000 */
[----:B------:R-:W-:-:S04]  /*0700*/  FADD R8, R9, R8 ;  /* 0x0000000809087221 */ /* 0x000fc80000000000 */
[----:B------:R-:W-:Y:S01]  /*0710*/  @!P1 LEA R36, R32, UR4, 0x2 ;  /* 0x0000000420249c11 */ /* 0x000fe2000f8e10ff */
[----:B------:R-:W0:Y:S02]  /*0720*/  SHFL.UP P0, R9, R8, 0x1, RZ ;  /* 0x0420000008097989 */ /* 0x000e2400000000ff */
[----:B0-----:R-:W-:-:S05]  /*0730*/  @P0 FADD R9, R8, R9 ;  /* 0x0000000908090221 */ /* 0x001fca0000000000 */
[----:B------:R-:W0:Y:S02]  /*0740*/  SHFL.UP P0, R12, R9, 0x2, RZ ;  /* 0x04400000090c7989 */ /* 0x000e2400000000ff */
[----:B0-----:R-:W-:-:S05]  /*0750*/  @P0 FADD R12, R9, R12 ;  /* 0x0000000c090c0221 */ /* 0x001fca0000000000 */
[----:B------:R-:W0:Y:S02]  /*0760*/  SHFL.UP P0, R35, R12, 0x4, RZ ;  /* 0x048000000c237989 */ /* 0x000e2400000000ff */
[----:B0-----:R-:W-:-:S05]  /*0770*/  @P0 FADD R35, R12, R35 ;  /* 0x000000230c230221 */ /* 0x001fca0000000000 */
[----:B------:R-:W0:Y:S02]  /*0780*/  SHFL.UP P0, R34, R35, 0x8, RZ ;  /* 0x0500000023227989 */ /* 0x000e2400000000ff */
[----:B0-----:R-:W-:-:S05]  /*0790*/  @P0 FADD R34, R35, R34 ;  /* 0x0000002223220221 */ /* 0x001fca0000000000 */
[----:B------:R-:W0:Y:S02]  /*07a0*/  SHFL.UP P0, R33, R34, 0x10, RZ ;  /* 0x0600000022217989 */ /* 0x000e2400000000ff */
[----:B0-----:R-:W-:Y:S01]  /*07b0*/  @P0 FADD R33, R34, R33 ;  /* 0x0000002122210221 */ /* 0x001fe20000000000 */
[----:B------:R-:W-:-:S04]  /*07c0*/  ISETP.NE.AND P0, PT, R32, 0x2, PT ;  /* 0x000000022000780c */ /* 0x000fc80003f05270 */
[----:B------:R-:W-:Y:S01]  /*07d0*/  @!P1 STS [R36+0x10], R33 ;  /* 0x0000102124009388 */ /* 0x000fe20000000800 */
[----:B------:R-:W-:Y:S01]  /*07e0*/  BAR.SYNC.DEFER_BLOCKING 0x0 ;  /* 0x0000000000007b1d */ /* 0x000fe20000010000 */
[----:B------:R-:W-:-:S05]  /*07f0*/  ISETP.NE.AND P1, PT, R32, 0x9, PT ;  /* 0x000000092000780c */ /* 0x000fca0003f25270 */
[----:B------:R-:W-:Y:S04]  /*0800*/  SHFL.UP PT, R33, R33, 0x1, RZ ;  /* 0x0420000021217989 */ /* 0x000fe800000e00ff */
[----:B------:R-:W0:Y:S04]  /*0810*/  LDS.128 R8, [UR4+0x10] ;  /* 0x00001004ff087984 */ /* 0x000e280008000c00 */
[----:B------:R-:W1:Y:S04]  /*0820*/  LDS.128 R12, [UR4+0x20] ;  /* 0x00002004ff0c7984 */ /* 0x000e680008000c00 */
[----:B------:R-:W2:Y:S01]  /*0830*/  LDS.128 R16, [UR4+0x30] ;  /* 0x00003004ff107984 */ /* 0x000ea20008000c00 */
[----:B0-----:R-:W-:-:S04]  /*0840*/  FADD R9, R8, R9 ;  /* 0x0000000908097221 */ /* 0x001fc80000000000 */
[----:B------:R-:W-:Y:S01]  /*0850*/  FADD R10, R10, R9 ;  /* 0x000000090a0a7221 */ /* 0x000fe20000000000 */
[----:B------:R-:W-:Y:S02]  /*0860*/  FSEL R8, R9, R8, !P0 ;  /* 0x0000000809087208 */ /* 0x000fe40004000000 */
[----:B------:R-:W-:Y:S01]  /*0870*/  ISETP.NE.AND P0, PT, R32, 0x3, PT ;  /* 0x000000032000780c */ /* 0x000fe20003f05270 */
[----:B------:R-:W-:-:S03]  /*0880*/  FADD R11, R11, R10 ;  /* 0x0000000a0b0b7221 */ /* 0x000fc60000000000 */
[----:B------:R-:W-:Y:S01]  /*0890*/  FSEL R8, R10, R8, !P0 ;  /* 0x000000080a087208 */ /* 0x000fe20004000000 */
[----:B-1----:R-:W-:Y:S01]  /*08a0*/  FADD R12, R11, R12 ;  /* 0x0000000c0b0c7221 */ /* 0x002fe20000000000 */
[----:B------:R-:W-:-:S03]  /*08b0*/  ISETP.NE.AND P0, PT, R32, 0x4, PT ;  /* 0x000000042000780c */ /* 0x000fc60003f05270 */
[----:B------:R-:W-:Y:S01]  /*08c0*/  FADD R13, R13, R12 ;  /* 0x0000000c0d0d7221 */ /* 0x000fe20000000000 */
[----:B------:R-:W-:Y:S02]  /*08d0*/  FSEL R8, R11, R8, !P0 ;  /* 0x000000080b087208 */ /* 0x000fe40004000000 */
[----:B------:R-:W-:Y:S01]  /*08e0*/  ISETP.NE.AND P0, PT, R32, 0x5, PT ;  /* 0x000000052000780c */ /* 0x000fe20003f05270 */
[----:B------:R-:W-:-:S03]  /*08f0*/  FADD R14, R14, R13 ;  /* 0x0000000d0e0e7221 */ /* 0x000fc60000000000 */
[----:B------:R-:W-:Y:S01]  /*0900*/  FSEL R8, R12, R8, !P0 ;  /* 0x000000080c087208 */ /* 0x000fe20004000000 */
[----:B------:R-:W-:Y:S01]  /*0910*/  FADD R15, R15, R14 ;  /* 0x0000000e0f0f7221 */ /* 0x000fe20000000000 */
[----:B------:R-:W-:-:S03]  /*0920*/  ISETP.NE.AND P0, PT, R32, 0x6, PT ;  /* 0x000000062000780c */ /* 0x000fc60003f05270 */
[----:B--2---:R-:W-:Y:S01]  /*0930*/  FADD R16, R15, R16 ;  /* 0x000000100f107221 */ /* 0x004fe20000000000 */
[----:B------:R-:W-:Y:S02]  /*0940*/  FSEL R8, R13, R8, !P0 ;  /* 0x000000080d087208 */ /* 0x000fe40004000000 */
[----:B------:R-:W-:Y:S01]  /*0950*/  ISETP.NE.AND P0, PT, R32, 0x7, PT ;  /* 0x000000072000780c */ /* 0x000fe20003f05270 */
[----:B------:R-:W-:-:S03]  /*0960*/  FADD R17, R17, R16 ;  /* 0x0000001011117221 */ /* 0x000fc60000000000 */
[----:B------:R-:W-:Y:S01]  /*0970*/  FSEL R8, R14, R8, !P0 ;  /* 0x000000080e087208 */ /* 0x000fe20004000000 */
[----:B------:R-:W-:Y:S01]  /*0980*/  FADD R18, R18, R17 ;  /* 0x0000001112127221 */ /* 0x000fe20000000000 */
[----:B------:R-:W-:-:S03]  /*0990*/  ISETP.NE.AND P0, PT, R32, 0x8, PT ;  /* 0x000000082000780c */ /* 0x000fc60003f05270 */
[----:B------:R-:W-:Y:S01]  /*09a0*/  FADD R19, R19, R18 ;  /* 0x0000001213137221 */ /* 0x000fe20000000000 */
[----:B------:R-:W-:Y:S02]  /*09b0*/  FSEL R8, R15, R8, !P0 ;  /* 0x000000080f087208 */ /* 0x000fe40004000000 */
[----:B------:R-:W-:Y:S02]  /*09c0*/  ISETP.NE.AND P0, PT, R32, 0xa, PT ;  /* 0x0000000a2000780c */ /* 0x000fe40003f05270 */
[----:B------:R-:W-:Y:S02]  /*09d0*/  FSEL R8, R16, R8, !P1 ;  /* 0x0000000810087208 */ /* 0x000fe40004800000 */
[C---:B------:R-:W-:Y:S02]  /*09e0*/  ISETP.NE.AND P1, PT, R32.reuse, 0xc, PT ;  /* 0x0000000c2000780c */ /* 0x040fe40003f25270 */
[----:B------:R-:W-:Y:S02]  /*09f0*/  FSEL R8, R17, R8, !P0 ;  /* 0x0000000811087208 */ /* 0x000fe40004000000 */
[----:B------:R-:W-:-:S04]  /*0a00*/  ISETP.NE.AND P0, PT, R32, 0xb, PT ;  /* 0x0000000b2000780c */ /* 0x000fc80003f05270 */
[----:B------:R-:W-:Y:S02]  /*0a10*/  FSEL R8, R18, R8, !P0 ;  /* 0x0000000812087208 */ /* 0x000fe40004000000 */
[C---:B------:R-:W-:Y:S02]  /*0a20*/  ISETP.GE.U32.AND P0, PT, R38.reuse, 0x20, PT ;  /* 0x000000202600780c */ /* 0x040fe40003f06070 */
[----:B------:R-:W-:Y:S02]  /*0a30*/  FSEL R8, R19, R8, !P1 ;  /* 0x0000000813087208 */ /* 0x000fe40004800000 */
[----:B------:R-:W-:-:S03]  /*0a40*/  ISETP.NE.AND P1, PT, R38, RZ, PT ;  /* 0x000000ff2600720c */ /* 0x000fc60003f25270 */
[----:B------:R-:W-:-:S05]  /*0a50*/  @P2 FADD R8, R33, R8 ;  /* 0x0000000821082221 */ /* 0x000fca0000000000 */
[----:B------:R-:W-:-:S05]  /*0a60*/  FSEL R33, R33, R8, !P0 ;  /* 0x0000000821217208 */ /* 0x000fca0004000000 */
[----:B------:R-:W-:Y:S01]  /*0a70*/  FADD R12, R26, R33 ;  /* 0x000000211a0c7221 */ /* 0x000fe20000000000 */
[----:B------:R-:W-:Y:S06]  /*0a80*/  @P1 BRA `(.L_x_3) ;  /* 0x0000000c00701947 */ /* 0x000fec0003800000 */
[----:B------:R-:W0:Y:S01]  /*0a90*/  LDS R12, [UR4+0x40] ;  /* 0x00004004ff0c7984 */ /* 0x000e220008000800 */
[----:B------:R-:W1:Y:S01]  /*0aa0*/  LDC.64 R10, c[0x0][0x390] ;  /* 0x0000e400ff0a7b82 */ /* 0x000e620000000a00 */
[----:B------:R-:W-:Y:S02]  /*0ab0*/  IMAD.MOV.U32 R8, RZ, RZ, 0x65 ;  /* 0x00000065ff087424 */ /* 0x000fe400078e00ff */
[----:B0-----:R-:W-:Y:S01]  /*0ac0*/  FADD R9, R19, R12 ;  /* 0x0000000c13097221 */ /* 0x001fe20000000000 */
[----:B------:R-:W-:-:S04]  /*0ad0*/  MOV R12, R26 ;  /* 0x0000001a000c7202 */ /* 0x000fc80000000f00 */
[----:B-1----:R0:W-:Y:S01]  /*0ae0*/  ST.E.64.STRONG.GPU desc[UR12][R10.64+0x100], R8 ;  /* 0x000100080a007985 */ /* 0x0021e2000c10fb0c */
[----:B------:R-:W-:Y:S05]  /*0af0*/  BRA `(.L_x_3) ;  /* 0x0000000c00547947 */ /* 0x000fea0003800000 */
.L_x_2:
        /* <DEDUP_REMOVED lines=50> */
[----:B------:R-:W-:Y:S01]  /*0e20*/  FADD R14, R14, R13 ;  /* 0x0000000d0e0e7221 */ /* 0x000fe20000000000 */
[----:B------:R-:W0:Y:S02]  /*0e30*/  LDS R11, [UR4+0x40] ;  /* 0x00004004ff0b7984 */ /* 0x000e240008000800 */
        /* <DEDUP_REMOVED lines=12> */
[----:B------:R-:W-:-:S04]  /*0f00*/  ISETP.NE.AND P0, PT, R32, 0x9, PT ;  /* 0x000000092000780c */ /* 0x000fc80003f05270 */
[----:B------:R-:W-:Y:S02]  /*0f10*/  FSEL R8, R16, R8, !P0 ;  /* 0x0000000810087208 */ /* 0x000fe40004000000 */
[----:B------:R-:W-:-:S04]  /*0f20*/  ISETP.NE.AND P0, PT, R32, 0xa, PT ;  /* 0x0000000a2000780c */ /* 0x000fc80003f05270 */
[----:B------:R-:W-:Y:S02]  /*0f30*/  FSEL R8, R17, R8, !P0 ;  /* 0x0000000811087208 */ /* 0x000fe40004000000 */
[----:B------:R-:W-:-:S04]  /*0f40*/  ISETP.NE.AND P0, PT, R32, 0xb, PT ;  /* 0x0000000b2000780c */ /* 0x000fc80003f05270 */
[----:B------:R-:W-:Y:S02]  /*0f50*/  FSEL R8, R18, R8, !P0 ;  /* 0x0000000812087208 */ /* 0x000fe40004000000 */
[C---:B------:R-:W-:Y:S01]  /*0f60*/  ISETP.GT.U32.AND P0, PT, R38.reuse, 0x1f, PT ;  /* 0x0000001f2600780c */ /* 0x040fe20003f04070 */
[C---:B0-----:R-:W-:Y:S01]  /*0f70*/  FADD R11, R19.reuse, R11 ;  /* 0x0000000b130b7221 */ /* 0x041fe20000000000 */
[----:B------:R-:W-:Y:S02]  /*0f80*/  FSEL R8, R19, R8, !P1 ;  /* 0x0000000813087208 */ /* 0x000fe40004800000 */
[----:B------:R-:W-:-:S03]  /*0f90*/  ISETP.GE.U32.AND P1, PT, R38, 0x20, PT ;  /* 0x000000202600780c */ /* 0x000fc60003f26070 */
[----:B------:R-:W-:-:S05]  /*0fa0*/  @P2 FADD R8, R33, R8 ;  /* 0x0000000821082221 */ /* 0x000fca0000000000 */
[----:B------:R-:W-:Y:S01]  /*0fb0*/  FSEL R43, R33, R8, !P1 ;  /* 0x00000008212b7208 */ /* 0x000fe20004800000 */
[----:B------:R-:W-:Y:S06]  /*0fc0*/  @P0 BRA `(.L_x_4) ;  /* 0x0000000400f80947 */ /* 0x000fec0003800000 */
[----:B------:R-:W0:Y:S01]  /*0fd0*/  LDC.64 R14, c[0x0][0x390] ;  /* 0x0000e400ff0e7b82 */ /* 0x000e220000000a00 */
[----:B------:R-:W-:Y:S01]  /*0fe0*/  ISETP.NE.AND P1, PT, R38, RZ, PT ;  /* 0x000000ff2600720c */ /* 0x000fe20003f25270 */
[----:B------:R-:W-:Y:S01]  /*0ff0*/  IMAD.U32 R13, RZ, RZ, UR6 ;  /* 0x00000006ff0d7e24 */ /* 0x000fe2000f8e00ff */
[----:B------:R-:W-:-:S05]  /*1000*/  LOP3.LUT R18, RZ, R38, RZ, 0x33, !PT ;  /* 0x00000026ff127212 */ /* 0x000fca00078e33ff */
[----:B------:R-:W-:-:S06]  /*1010*/  VIADD R18, R18, UR6 ;  /* 0x0000000612127c36 */ /* 0x000fcc0008000000 */
[----:B------:R-:W-:Y:S01]  /*1020*/  @!P1 IMAD.MOV.U32 R10, RZ, RZ, 0x64 ;  /* 0x00000064ff0a9424 */ /* 0x000fe200078e00ff */
[----:B------:R1:W-:Y:S01]  /*1030*/  @!P1 STS [UR4+0xc], R11 ;  /* 0x00000c0bff009988 */ /* 0x0003e20008000804 */
[----:B0-----:R-:W-:-:S04]  /*1040*/  IMAD.WIDE R12, R13, 0x8, R14 ;  /* 0x000000080d0c7825 */ /* 0x001fc800078e020e */
[----:B------:R-:W-:Y:S01]  /*1050*/  IMAD.WIDE R14, R18, 0x8, R14 ;  /* 0x00000008120e7825 */ /* 0x000fe200078e020e */
[----:B------:R1:W-:Y:S01]  /*1060*/  @!P1 ST.E.64.STRONG.GPU desc[UR12][R12.64+0x100], R10 ;  /* 0x0001000a0c009985 */ /* 0x0003e2000c10fb0c */
[----:B------:R-:W-:Y:S05]  /*1070*/  NANOSLEEP 0x226 ;  /* 0x000002260000795d */ /* 0x000fea0003800000 */
[----:B------:R-:W2:Y:S01]  /*1080*/  LD.E.64.STRONG.GPU R16, desc[UR12][R14.64+0x100] ;  /* 0x0001000c0e107980 */ /* 0x000ea2000c10fb00 */
[----:B------:R-:W-:Y:S01]  /*1090*/  UMOV UR5, 0xffffffff ;  /* 0xffffffff00057882 */ /* 0x000fe20000000000 */
[----:B--2---:R-:W-:Y:S02]  /*10a0*/  ISETP.NE.AND P0, PT, R16, 0x63, PT ;  /* 0x000000631000780c */ /* 0x004fe40003f05270 */
[----:B-1----:R-:W-:Y:S11]  /*10b0*/  BRA.DIV UR5, `(.L_x_5) ;  /* 0x0000002e05e87947 */ /* 0x002ff6000b800000 */
[----:B------:R-:W-:-:S13]  /*10c0*/  VOTE.ANY P0, !P0 ;  /* 0x0000000000ff7806 */ /* 0x000fda0004000100 */
.L_x_34:
[----:B------:R-:W-:Y:S05]  /*10d0*/  @!P0 BRA `(.L_x_6) ;  /* 0x0000000000248947 */ /* 0x000fea0003800000 */
[----:B------:R-:W-:-:S07]  /*10e0*/  HFMA2 R9, -RZ, RZ, 0, 2.849102020263671875e-05 ;  /* 0x000001deff097431 */ /* 0x000fce00000001ff */
.L_x_8:
[----:B------:R-:W-:Y:S05]  /*10f0*/  NANOSLEEP R9 ;  /* 0x000000090000735d */ /* 0x000fea0003800000 */
[----:B------:R-:W2:Y:S01]  /*1100*/  LD.E.64.STRONG.GPU R16, desc[UR12][R14.64+0x100] ;  /* 0x0001000c0e107980 */ /* 0x000ea2000c10fb00 */
[----:B------:R-:W-:Y:S01]  /*1110*/  UMOV UR5, 0xffffffff ;  /* 0xffffffff00057882 */ /* 0x000fe20000000000 */
[----:B------:R-:W-:Y:S02]  /*1120*/  SHF.R.U32.HI R9, RZ, 0x1, R9 ;  /* 0x00000001ff097819 */ /* 0x000fe40000011609 */
[----:B--2---:R-:W-:Y:S01]  /*1130*/  ISETP.NE.AND P0, PT, R16, 0x63, PT ;  /* 0x000000631000780c */ /* 0x004fe20003f05270 */
[----:B------:R-:W-:-:S12]  /*1140*/  BRA.DIV UR5, `(.L_x_7) ;  /* 0x0000002e05e47947 */ /* 0x000fd8000b800000 */
[----:B------:R-:W-:-:S13]  /*1150*/  VOTE.ANY P0, !P0 ;  /* 0x0000000000ff7806 */ /* 0x000fda0004000100 */
.L_x_37:
[----:B------:R-:W-:Y:S05]  /*1160*/  @P0 BRA `(.L_x_8) ;  /* 0xfffffffc00e00947 */ /* 0x000fea000383ffff */
.L_x_6:
[----:B------:R-:W-:Y:S01]  /*1170*/  UMOV UR5, 0xffffffff ;  /* 0xffffffff00057882 */ /* 0x000fe20000000000 */
[----:B------:R-:W-:Y:S01]  /*1180*/  ISETP.NE.AND P2, PT, R16, 0x65, PT ;  /* 0x000000651000780c */ /* 0x000fe20003f45270 */
[----:B------:R-:W-:Y:S01]  /*1190*/  IMAD.MOV.U32 R36, RZ, RZ, R17 ;  /* 0x000000ffff247224 */ /* 0x000fe200078e0011 */
[----:B------:R-:W-:Y:S11]  /*11a0*/  BRA.DIV UR5, `(.L_x_9) ;  /* 0x0000002e05ec7947 */ /* 0x000ff6000b800000 */
[----:B------:R-:W0:Y:S01]  /*11b0*/  S2R R45, SR_GEMASK ;  /* 0x00000000002d7919 */ /* 0x000e220000003c00 */
[----:B------:R-:W-:Y:S01]  /*11c0*/  VOTE.ANY R8, PT, !P2 ;  /* 0x0000000000087806 */ /* 0x000fe200050e0100 */
[C---:B------:R-:W-:Y:S01]  /*11d0*/  VIADD R33, R44.reuse, 0x2 ;  /* 0x000000022c217836 */ /* 0x040fe20000000000 */
[C---:B------:R-:W-:Y:S01]  /*11e0*/  IADD3 R32, PT, PT, R44.reuse, 0x4, RZ ;  /* 0x000000042c207810 */ /* 0x040fe20007ffe0ff */
[C---:B------:R-:W-:Y:S02]  /*11f0*/  VIADD R19, R44.reuse, 0x8 ;  /* 0x000000082c137836 */ /* 0x040fe40000000000 */
[----:B------:R-:W-:Y:S01]  /*1200*/  VIADD R34, R44, 0x10 ;  /* 0x000000102c227836 */ /* 0x000fe20000000000 */
[----:B0-----:R-:W-:-:S05]  /*1210*/  LOP3.LUT R8, R8, 0x80000000, R45, 0xec, !PT ;  /* 0x8000000008087812 */ /* 0x001fca00078eec2d */
[----:B------:R-:W-:-:S05]  /*1220*/  VIADD R9, R8, 0xffffffff ;  /* 0xffffffff08097836 */ /* 0x000fca0000000000 */
[----:B------:R-:W-:-:S04]  /*1230*/  LOP3.LUT R9, R8, R9, RZ, 0xc, !PT ;  /* 0x0000000908097212 */ /* 0x000fc800078e0cff */
[----:B------:R0:W1:Y:S02]  /*1240*/  POPC R15, R9 ;  /* 0x00000009000f7309 */ /* 0x0000640000000000 */
[----:B0-----:R-:W0:Y:S01]  /*1250*/  LDC.64 R8, c[0x0][0x390] ;  /* 0x0000e400ff087b82 */ /* 0x001e220000000a00 */
[----:B-1----:R-:W1:Y:S01]  /*1260*/  SHFL.DOWN PT, R17, R36, 0x1, R15 ;  /* 0x0820000024117989 */ /* 0x002e6200000e000f */
[-C--:B------:R-:W-:Y:S02]  /*1270*/  ISETP.GE.AND P0, PT, R44, R15.reuse, PT ;  /* 0x0000000f2c00720c */ /* 0x080fe40003f06270 */
[----:B------:R-:W-:Y:S02]  /*1280*/  ISETP.GT.AND P2, PT, R34, R15, PT ;  /* 0x0000000f2200720c */ /* 0x000fe40003f44270 */
[----:B0-----:R-:W-:-:S09]  /*1290*/  IADD3 R35, P3, PT, R8, 0x100, RZ ;  /* 0x0000010008237810 */ /* 0x001fd20007f7e0ff */
[----:B-1----:R-:W-:Y:S01]  /*12a0*/  @!P0 FADD R36, R17, R36 ;  /* 0x0000002411248221 */ /* 0x002fe20000000000 */
[----:B------:R-:W-:Y:S01]  /*12b0*/  ISETP.GT.AND P0, PT, R33, R15, PT ;  /* 0x0000000f2100720c */ /* 0x000fe20003f04270 */
[----:B------:R-:W-:-:S03]  /*12c0*/  IMAD.X R37, RZ, RZ, R9, P3 ;  /* 0x000000ffff257224 */ /* 0x000fc600018e0609 */
[----:B------:R-:W0:Y:S09]  /*12d0*/  SHFL.DOWN PT, R17, R36, 0x2, R15 ;  /* 0x0840000024117989 */ /* 0x000e3200000e000f */
[----:B0-----:R-:W-:Y:S01]  /*12e0*/  @!P0 FADD R36, R36, R17 ;  /* 0x0000001124248221 */ /* 0x001fe20000000000 */
[----:B------:R-:W-:-:S04]  /*12f0*/  ISETP.GT.AND P0, PT, R32, R15, PT ;  /* 0x0000000f2000720c */ /* 0x000fc80003f04270 */
[----:B------:R-:W0:Y:S09]  /*1300*/  SHFL.DOWN PT, R17, R36, 0x4, R15 ;  /* 0x0880000024117989 */ /* 0x000e3200000e000f */
[----:B0-----:R-:W-:Y:S01]  /*1310*/  @!P0 FADD R36, R36, R17 ;  /* 0x0000001124248221 */ /* 0x001fe20000000000 */
[----:B------:R-:W-:-:S04]  /*1320*/  ISETP.GT.AND P0, PT, R19, R15, PT ;  /* 0x0000000f1300720c */ /* 0x000fc80003f04270 */
[----:B------:R-:W0:Y:S09]  /*1330*/  SHFL.DOWN PT, R17, R36, 0x8, R15 ;  /* 0x0900000024117989 */ /* 0x000e3200000e000f */
[----:B0-----:R-:W-:Y:S01]  /*1340*/  @!P0 FADD R36, R36, R17 ;  /* 0x0000001124248221 */ /* 0x001fe20000000000 */
[----:B------:R-:W-:-:S04]  /*1350*/  ISETP.NE.AND P0, PT, R16, 0x65, PT ;  /* 0x000000651000780c */ /* 0x000fc80003f05270 */
[----:B------:R-:W0:Y:S09]  /*1360*/  SHFL.DOWN PT, R17, R36, 0x10, R15 ;  /* 0x0a00000024117989 */ /* 0x000e3200000e000f */
[----:B------:R-:W-:Y:S01]  /*1370*/  VOTE.ALL P0, P0 ;  /* 0x0000000000ff7806 */ /* 0x000fe20000000000 */
[----:B0-----:R-:W-:-:S12]  /*1380*/  @!P2 FADD R36, R36, R17 ;  /* 0x000000112424a221 */ /* 0x001fd80000000000 */
.L_x_46:
[----:B------:R-:W-:Y:S05]  /*1390*/  @!P0 BRA `(.L_x_10) ;  /* 0x0000000000c88947 */ /* 0x000fea0003800000 */
[----:B------:R-:W-:-:S07]  /*13a0*/  HFMA2 R38, -RZ, RZ, 0, 2.849102020263671875e-05 ;  /* 0x000001deff267431 */ /* 0x000fce00000001ff */
.L_x_16:
[----:B------:R-:W-:Y:S02]  /*13b0*/  IMAD.MOV.U32 R8, RZ, RZ, R35 ;  /* 0x000000ffff087224 */ /* 0x000fe400078e0023 */
[----:B------:R-:W-:Y:S02]  /*13c0*/  IMAD.MOV.U32 R9, RZ, RZ, R37 ;  /* 0x000000ffff097224 */ /* 0x000fe400078e0025 */
[----:B------:R-:W-:-:S05]  /*13d0*/  IMAD.WIDE R16, R18, 0x8, R8 ;  /* 0x0000000812107825 */ /* 0x000fca00078e0208 */
[----:B------:R-:W2:Y:S01]  /*13e0*/  LD.E.64.STRONG.GPU R14, desc[UR12][R16.64+-0x100] ;  /* 0xffff000c100e7980 */ /* 0x000ea2000c10fb00 */
[----:B------:R-:W-:Y:S05]  /*13f0*/  YIELD ;  /* 0x0000000000007946 */ /* 0x000fea0003800000 */
[----:B------:R-:W-:Y:S01]  /*1400*/  UMOV UR5, 0xffffffff ;  /* 0xffffffff00057882 */ /* 0x000fe20000000000 */
[----:B------:R-:W-:Y:S02]  /*1410*/  SHF.R.U32.HI R38, RZ, 0x1, R38 ;  /* 0x00000001ff267819 */ /* 0x000fe40000011626 */
[----:B--2---:R-:W-:Y:S01]  /*1420*/  ISETP.NE.AND P0, PT, R14, 0x63, PT ;  /* 0x000000630e00780c */ /* 0x004fe20003f05270 */
[----:B------:R-:W-:-:S12]  /*1430*/  BRA.DIV UR5, `(.L_x_11) ;  /* 0x0000003205507947 */ /* 0x000fd8000b800000 */
[----:B------:R-:W-:-:S13]  /*1440*/  VOTE.ANY P0, !P0 ;  /* 0x0000000000ff7806 */ /* 0x000fda0004000100 */
.L_x_49:
[----:B------:R-:W-:Y:S05]  /*1450*/  @!P0 BRA `(.L_x_12) ;  /* 0x0000000000248947 */ /* 0x000fea0003800000 */
[----:B------:R-:W-:-:S07]  /*1460*/  IMAD.MOV.U32 R9, RZ, RZ, R38 ;  /* 0x000000ffff097224 */ /* 0x000fce00078e0026 */
.L_x_14:
[----:B------:R-:W-:Y:S05]  /*1470*/  NANOSLEEP R9 ;  /* 0x000000090000735d */ /* 0x000fea0003800000 */
[----:B------:R-:W2:Y:S01]  /*1480*/  LD.E.64.STRONG.GPU R14, desc[UR12][R16.64+-0x100] ;  /* 0xffff000c100e7980 */ /* 0x000ea2000c10fb00 */
[----:B------:R-:W-:Y:S01]  /*1490*/  UMOV UR5, 0xffffffff ;  /* 0xffffffff00057882 */ /* 0x000fe20000000000 */
[----:B------:R-:W-:Y:S02]  /*14a0*/  SHF.R.U32.HI R9, RZ, 0x1, R9 ;  /* 0x00000001ff097819 */ /* 0x000fe40000011609 */
[----:B--2---:R-:W-:Y:S01]  /*14b0*/  ISETP.NE.AND P0, PT, R14, 0x63, PT ;  /* 0x000000630e00780c */ /* 0x004fe20003f05270 */
[----:B------:R-:W-:-:S12]  /*14c0*/  BRA.DIV UR5, `(.L_x_13) ;  /* 0x00000032054c7947 */ /* 0x000fd8000b800000 */
[----:B------:R-:W-:-:S13]  /*14d0*/  VOTE.ANY P0, !P0 ;  /* 0x0000000000ff7806 */ /* 0x000fda0004000100 */
.L_x_52:
[----:B------:R-:W-:Y:S05]  /*14e0*/  @P0 BRA `(.L_x_14) ;  /* 0xfffffffc00e00947 */ /* 0x000fea000383ffff */
.L_x_12:
[----:B------:R-:W-:Y:S01]  /*14f0*/  UMOV UR5, 0xffffffff ;  /* 0xffffffff00057882 */ /* 0x000fe20000000000 */
[----:B------:R-:W-:Y:S02]  /*1500*/  ISETP.NE.AND P0, PT, R14, 0x65, PT ;  /* 0x000000650e00780c */ /* 0x000fe40003f05270 */
[----:B------:R-:W-:Y:S01]  /*1510*/  MOV R9, R15 ;  /* 0x0000000f00097202 */ /* 0x000fe20000000f00 */
[----:B------:R-:W-:Y:S10]  /*1520*/  BRA.DIV UR5, `(.L_x_15) ;  /* 0x0000003205547947 */ /* 0x000ff4000b800000 */
[----:B------:R-:W-:Y:S01]  /*1530*/  VOTE.ANY R8, PT, !P0 ;  /* 0x0000000000087806 */ /* 0x000fe200040e0100 */
[----:B------:R-:W-:-:S03]  /*1540*/  VIADD R18, R18, 0xffffffe0 ;  /* 0xffffffe012127836 */ /* 0x000fc60000000000 */
[----:B------:R-:W-:-:S05]  /*1550*/  LOP3.LUT R8, R8, 0x80000000, R45, 0xec, !PT ;  /* 0x8000000008087812 */ /* 0x000fca00078eec2d */
[----:B------:R-:W-:-:S05]  /*1560*/  VIADD R15, R8, 0xffffffff ;  /* 0xffffffff080f7836 */ /* 0x000fca0000000000 */
[----:B------:R-:W-:-:S06]  /*1570*/  LOP3.LUT R15, R8, R15, RZ, 0xc, !PT ;  /* 0x0000000f080f7212 */ /* 0x000fcc00078e0cff */
[----:B------:R-:W0:Y:S02]  /*1580*/  POPC R15, R15 ;  /* 0x0000000f000f7309 */ /* 0x000e240000000000 */
[----:B0-----:R-:W0:Y:S01]  /*1590*/  SHFL.DOWN PT, R16, R9, 0x1, R15 ;  /* 0x0820000009107989 */ /* 0x001e2200000e000f */
[-C--:B------:R-:W-:Y:S02]  /*15a0*/  ISETP.GE.AND P0, PT, R44, R15.reuse, PT ;  /* 0x0000000f2c00720c */ /* 0x080fe40003f06270 */
[----:B------:R-:W-:-:S11]  /*15b0*/  ISETP.GT.AND P2, PT, R34, R15, PT ;  /* 0x0000000f2200720c */ /* 0x000fd60003f44270 */
[----:B0-----:R-:W-:Y:S01]  /*15c0*/  @!P0 FADD R9, R16, R9 ;  /* 0x0000000910098221 */ /* 0x001fe20000000000 */
[----:B------:R-:W-:-:S04]  /*15d0*/  ISETP.GT.AND P0, PT, R33, R15, PT ;  /* 0x0000000f2100720c */ /* 0x000fc80003f04270 */
        /* <DEDUP_REMOVED lines=11> */
[----:B0-----:R-:W-:-:S04]  /*1690*/  @!P2 FADD R9, R9, R16 ;  /* 0x000000100909a221 */ /* 0x001fc80000000000 */
[----:B------:R-:W-:-:S08]  /*16a0*/  FADD R36, R9, R36 ;  /* 0x0000002409247221 */ /* 0x000fd00000000000 */
.L_x_61:
[----:B------:R-:W-:Y:S05]  /*16b0*/  @P0 BRA `(.L_x_16) ;  /* 0xfffffffc003c0947 */ /* 0x000fea000383ffff */
.L_x_10:
[----:B------:R-:W-:Y:S01]  /*16c0*/  ISETP.NE.AND P0, PT, R44, RZ, PT ;  /* 0x000000ff2c00720c */ /* 0x000fe20003f05270 */
[----:B------:R-:W0:Y:S01]  /*16d0*/  @!P1 S2R R9, SR_CgaCtaId ;  /* 0x0000000000099919 */ /* 0x000e220000008800 */
[----:B------:R-:W-:Y:S01]  /*16e0*/  @!P1 MOV R8, 0x400 ;  /* 0x0000040000089802 */ /* 0x000fe20000000f00 */
[----:B------:R-:W-:Y:S01]  /*16f0*/  @!P1 FADD R11, R11, R36 ;  /* 0x000000240b0b9221 */ /* 0x000fe20000000000 */
[----:B------:R-:W-:-:S05]  /*1700*/  @!P1 IMAD.MOV.U32 R10, RZ, RZ, 0x65 ;  /* 0x00000065ff0a9424 */ /* 0x000fca00078e00ff */
[----:B------:R1:W-:Y:S04]  /*1710*/  @!P1 ST.E.64.STRONG.GPU desc[UR12][R12.64+0x100], R10 ;  /* 0x0001000a0c009985 */ /* 0x0003e8000c10fb0c */
[----:B------:R-:W2:Y:S01]  /*1720*/  @!P0 S2R R15, SR_CgaCtaId ;  /* 0x00000000000f8919 */ /* 0x000ea20000008800 */
[----:B------:R-:W-:Y:S02]  /*1730*/  @!P0 MOV R14, 0x400 ;  /* 0x00000400000e8802 */ /* 0x000fe40000000f00 */
[----:B0-----:R-:W-:Y:S02]  /*1740*/  @!P1 LEA R9, R9, R8, 0x18 ;  /* 0x0000000809099211 */ /* 0x001fe400078ec0ff */
[----:B------:R-:W-:Y:S01]  /*1750*/  MOV R8, R43 ;  /* 0x0000002b00087202 */ /* 0x000fe20000000f00 */
[----:B------:R-:W-:-:S02]  /*1760*/  @!P0 IMAD.MOV.U32 R8, RZ, RZ, R36 ;  /* 0x000000ffff088224 */ /* 0x000fc400078e0024 */
[----:B------:R1:W-:Y:S04]  /*1770*/  @!P1 STS [R9+0x8], R11 ;  /* 0x0000080b09009388 */ /* 0x0003e80000000800 */
[----:B------:R1:W-:Y:S01]  /*1780*/  @!P1 STS [R9+0x4], R36 ;  /* 0x0000042409009388 */ /* 0x0003e20000000800 */
[----:B--2---:R-:W-:-:S05]  /*1790*/  @!P0 LEA R15, R15, R14, 0x18 ;  /* 0x0000000e0f0f8211 */ /* 0x004fca00078ec0ff */
[----:B------:R1:W-:Y:S02]  /*17a0*/  @!P0 STS [R15+0x54], R36 ;  /* 0x000054240f008388 */ /* 0x0003e40000000800 */
.L_x_4:
[----:B------:R-:W-:Y:S05]  /*17b0*/  WARPSYNC.ALL ;  /* 0x0000000000007948 */ /* 0x000fea0003800000 */
[----:B------:R-:W0:Y:S08]  /*17c0*/  S2UR UR7, SR_CgaCtaId ;  /* 0x00000000000779c3 */ /* 0x000e300000008800 */
[----:B------:R-:W-:Y:S06]  /*17d0*/  BAR.SYNC.DEFER_BLOCKING 0x0 ;  /* 0x0000000000007b1d */ /* 0x000fec0000010000 */
[----:B------:R-:W-:Y:S01]  /*17e0*/  UMOV UR5, 0x400 ;  /* 0x0000040000057882 */ /* 0x000fe20000000000 */
[----:B-1----:R-:W1:Y:S01]  /*17f0*/  S2R R10, SR_TID.X ;  /* 0x00000000000a7919 */ /* 0x002e620000002100 */
[----:B0-----:R-:W-:-:S09]  /*1800*/  ULEA UR5, UR7, UR5, 0x18 ;  /* 0x0000000507057291 */ /* 0x001fd2000f8ec0ff */
[----:B------:R-:W0:Y:S01]  /*1810*/  LDS R9, [UR5+0x54] ;  /* 0x00005405ff097984 */ /* 0x000e220008000800 */
[----:B-1----:R-:W-:-:S13]  /*1820*/  ISETP.NE.AND P0, PT, R10, RZ, PT ;  /* 0x000000ff0a00720c */ /* 0x002fda0003f05270 */
[----:B0-----:R-:W-:-:S04]  /*1830*/  @P0 FADD R8, R9, R8 ;  /* 0x0000000809080221 */ /* 0x001fc80000000000 */
[----:B------:R-:W-:-:S07]  /*1840*/  FADD R12, R26, R8 ;  /* 0x000000081a0c7221 */ /* 0x000fce0000000000 */
.L_x_3:
[----:B------:R-:W-:Y:S05]  /*1850*/  BSYNC.RECONVERGENT B0 ;  /* 0x0000000000007941 */ /* 0x000fea0003800200 */
.L_x_1:
[----:B0-----:R-:W-:Y:S01]  /*1860*/  FADD R8, R39, R12 ;  /* 0x0000000c27087221 */ /* 0x001fe20000000000 */
[----:B------:R-:W-:Y:S03]  /*1870*/  BAR.SYNC.DEFER_BLOCKING 0x0 ;  /* 0x0000000000007b1d */ /* 0x000fe60000010000 */
[----:B------:R-:W-:-:S03]  /*1880*/  FADD R31, R31, R8 ;  /* 0x000000081f1f7221 */ /* 0x000fc60000000000 */
[----:B------:R-:W0:Y:S01]  /*1890*/  LDCU.64 UR8, c[0x0][0x388] ;  /* 0x00007100ff0877ac */ /* 0x000e220008000a00 */
[----:B------:R-:W-:-:S04]  /*18a0*/  FADD R30, R30, R31 ;  /* 0x0000001f1e1e7221 */ /* 0x000fc80000000000 */
[----:B------:R-:W-:-:S04]  /*18b0*/  FADD R10, R29, R30 ;  /* 0x0000001e1d0a7221 */ /* 0x000fc80000000000 */
[----:B------:R-:W-:-:S04]  /*18c0*/  FADD R25, R25, R10 ;  /* 0x0000000a19197221 */ /* 0x000fc80000000000 */
[----:B------:R-:W-:-:S04]  /*18d0*/  FADD R24, R24, R25 ;  /* 0x0000001918187221 */ /* 0x000fc80000000000 */
[----:B------:R-:W-:Y:S01]  /*18e0*/  FADD R23, R23, R24 ;  /* 0x0000001817177221 */ /* 0x000fe20000000000 */
[----:B------:R-:W-:Y:S01]  /*18f0*/  STS [R27], R12 ;  /* 0x0000000c1b007388 */ /* 0x000fe20000000800 */
[----:B0-----:R-:W-:Y:S02]  /*1900*/  IADD3 R42, P0, PT, R42, UR8, RZ ;  /* 0x000000082a2a7c10 */ /* 0x001fe4000ff1e0ff */
[----:B------:R-:W-:Y:S01]  /*1910*/  FADD R22, R22, R23 ;  /* 0x0000001716167221 */ /* 0x000fe20000000000 */
[----:B------:R-:W-:Y:S01]  /*1920*/  STS [R27+0x4], R8 ;  /* 0x000004081b007388 */ /* 0x000fe20000000800 */
[----:B------:R-:W-:Y:S02]  /*1930*/  IADD3.X R43, PT, PT, R41, UR9, RZ, P0, !PT ;  /* 0x00000009292b7c10 */ /* 0x000fe400087fe4ff */
[----:B------:R-:W-:Y:S01]  /*1940*/  FADD R21, R21, R22 ;  /* 0x0000001615157221 */ /* 0x000fe20000000000 */
[----:B------:R-:W-:Y:S03]  /*1950*/  STS [R27+0x8], R31 ;  /* 0x0000081f1b007388 */ /* 0x000fe60000000800 */
        /* <DEDUP_REMOVED lines=17> */
[----:B------:R-:W-:Y:S04]  /*1a70*/  STS [R27+0x2c], R7 ;  /* 0x00002c071b007388 */ /* 0x000fe80000000800 */
[----:B------:R-:W-:Y:S04]  /*1a80*/  STS [R27+0x30], R6 ;  /* 0x000030061b007388 */ /* 0x000fe80000000800 */
[----:B------:R-:W-:Y:S04]  /*1a90*/  STS [R27+0x34], R5 ;  /* 0x000034051b007388 */ /* 0x000fe80000000800 */
[----:B------:R-:W-:Y:S04]  /*1aa0*/  STS [R27+0x38], R4 ;  /* 0x000038041b007388 */ /* 0x000fe80000000800 */
[----:B------:R-:W-:Y:S04]  /*1ab0*/  STS [R27+0x3c], R3 ;  /* 0x00003c031b007388 */ /* 0x000fe80000000800 */
[----:B------:R-:W-:Y:S04]  /*1ac0*/  STS [R27+0x40], R2 ;  /* 0x000040021b007388 */ /* 0x000fe80000000800 */
[----:B------:R-:W-:Y:S04]  /*1ad0*/  STS [R27+0x44], R0 ;  /* 0x000044001b007388 */ /* 0x000fe80000000800 */
[----:B------:R-:W-:Y:S01]  /*1ae0*/  STS [R27+0x48], R40 ;  /* 0x000048281b007388 */ /* 0x000fe20000000800 */
[----:B------:R-:W-:-:S03]  /*1af0*/  NOP ;  /* 0x0000000000007918 */ /* 0x000fc60000000000 */
[----:B------:R-:W0:Y:S04]  /*1b00*/  LDS R7, [R28] ;  /* 0x000000001c077984 */ /* 0x000e280000000800 */
[----:B------:R-:W1:Y:S04]  /*1b10*/  LDS R9, [R28+0x80] ;  /* 0x000080001c097984 */ /* 0x000e680000000800 */
[----:B------:R-:W2:Y:S04]  /*1b20*/  LDS R5, [R28+0x100] ;  /* 0x000100001c057984 */ /* 0x000ea80000000800 */
[----:B------:R-:W3:Y:S04]  /*1b30*/  LDS R11, [R28+0x180] ;  /* 0x000180001c0b7984 */ /* 0x000ee80000000800 */
[----:B------:R-:W4:Y:S04]  /*1b40*/  LDS R13, [R28+0x200] ;  /* 0x000200001c0d7984 */ /* 0x000f280000000800 */
[----:B------:R-:W5:Y:S04]  /*1b50*/  LDS R3, [R28+0x280] ;  /* 0x000280001c037984 */ /* 0x000f680000000800 */
        /* <DEDUP_REMOVED lines=13> */
[----:B0-----:R-:W-:Y:S04]  /*1c30*/  STG.E desc[UR12][R42.64], R7 ;  /* 0x000000072a007986 */ /* 0x001fe8000c10190c */
[----:B-1----:R-:W-:Y:S04]  /*1c40*/  STG.E desc[UR12][R42.64+0x80], R9 ;  /* 0x000080092a007986 */ /* 0x002fe8000c10190c */
[----:B--2---:R-:W-:Y:S04]  /*1c50*/  STG.E desc[UR12][R42.64+0x100], R5 ;  /* 0x000100052a007986 */ /* 0x004fe8000c10190c */
[----:B---3--:R-:W-:Y:S04]  /*1c60*/  STG.E desc[UR12][R42.64+0x180], R11 ;  /* 0x0001800b2a007986 */ /* 0x008fe8000c10190c */
[----:B----4-:R-:W-:Y:S04]  /*1c70*/  STG.E desc[UR12][R42.64+0x200], R13 ;  /* 0x0002000d2a007986 */ /* 0x010fe8000c10190c */
[----:B-----5:R-:W-:Y:S04]  /*1c80*/  STG.E desc[UR12][R42.64+0x280], R3 ;  /* 0x000280032a007986 */ /* 0x020fe8000c10190c */
[----:B------:R-:W-:Y:S04]  /*1c90*/  STG.E desc[UR12][R42.64+0x300], R15 ;  /* 0x0003000f2a007986 */ /* 0x000fe8000c10190c */
        /* <DEDUP_REMOVED lines=11> */
[----:B------:R-:W-:Y:S01]  /*1d50*/  STG.E desc[UR12][R42.64+0x900], R39 ;  /* 0x000900272a007986 */ /* 0x000fe2000c10190c */
[----:B------:R-:W-:Y:S05]  /*1d60*/  EXIT ;  /* 0x000000000000794d */ /* 0x000fea0003800000 */
.L_x_0:
[----:B------:R-:W-:-:S04]  /*1d70*/  ISETP.NE.U32.AND P0, PT, RZ, UR7, PT ;  /* 0x00000007ff007c0c */ /* 0x000fc8000bf05070 */
[----:B------:R-:W-:-:S13]  /*1d80*/  ISETP.NE.AND.EX P0, PT, RZ, UR4, PT, P0 ;  /* 0x00000004ff007c0c */ /* 0x000fda000bf05300 */
[----:B------:R-:W-:Y:S05]  /*1d90*/  @!P0 EXIT ;  /* 0x000000000000894d */ /* 0x000fea0003800000 */
[----:B------:R-:W0:Y:S02]  /*1da0*/  LDCU.64 UR4, c[0x0][0x380] ;  /* 0x00007000ff0477ac */ /* 0x000e240008000a00 */
[----:B0-----:R-:W-:-:S06]  /*1db0*/  UIMAD.WIDE UR4, UR6, 0x7b80, UR4 ;  /* 0x00007b80060478a5 */ /* 0x001fcc000f8e0204 */
[----:B------:R-:W-:Y:S02]  /*1dc0*/  IMAD.U32 R2, RZ, RZ, UR4 ;  /* 0x00000004ff027e24 */ /* 0x000fe4000f8e00ff */
[----:B------:R-:W-:-:S05]  /*1dd0*/  IMAD.U32 R3, RZ, RZ, UR5 ;  /* 0x00000005ff037e24 */ /* 0x000fca000f8e00ff */
[----:B------:R0:W2:Y:S01]  /*1de0*/  LDG.E R5, desc[UR12][R2.64] ;  /* 0x0000000c02057981 */ /* 0x0000a2000c1e1900 */
[----:B------:R-:W1:Y:S02]  /*1df0*/  S2R R43, SR_TID.X ;  /* 0x00000000002b7919 */ /* 0x000e640000002100 */
[C---:B-1----:R-:W-:Y:S02]  /*1e00*/  LOP3.LUT R29, R43.reuse, 0x1f, RZ, 0xc0, !PT ;  /* 0x0000001f2b1d7812 */ /* 0x042fe400078ec0ff */
[----:B------:R-:W-:-:S05]  /*1e10*/  LOP3.LUT R0, R43, 0x3e0, RZ, 0xc0, !PT ;  /* 0x000003e02b007812 */ /* 0x000fca00078ec0ff */
[----:B------:R-:W-:-:S04]  /*1e20*/  IMAD R29, R0, 0x13, R29 ;  /* 0x00000013001d7824 */ /* 0x000fc800078e021d */
[C---:B------:R-:W-:Y:S01]  /*1e30*/  VIADD R4, R29.reuse, 0x60 ;  /* 0x000000601d047836 */ /* 0x040fe20000000000 */
[C---:B------:R-:W-:Y:S01]  /*1e40*/  IADD3 R0, PT, PT, R29.reuse, 0x40, RZ ;  /* 0x000000401d007810 */ /* 0x040fe20007ffe0ff */
[C---:B------:R-:W-:Y:S01]  /*1e50*/  VIADD R6, R29.reuse, 0x80 ;  /* 0x000000801d067836 */ /* 0x040fe20000000000 */
[C---:B------:R-:W-:Y:S02]  /*1e60*/  ISETP.GE.U32.AND P1, PT, R29.reuse, UR7, PT ;  /* 0x000000071d007c0c */ /* 0x040fe4000bf26070 */
[----:B------:R-:W-:Y:S01]  /*1e70*/  ISETP.GE.U32.AND P6, PT, R0, UR7, PT ;  /* 0x0000000700007c0c */ /* 0x000fe2000bfc6070 */
[C---:B------:R-:W-:Y:S01]  /*1e80*/  VIADD R0, R29.reuse, 0xa0 ;  /* 0x000000a01d007836 */ /* 0x040fe20000000000 */
[C---:B0-----:R-:W-:Y:S02]  /*1e90*/  IADD3 R3, PT, PT, R29.reuse, 0xc0, RZ ;  /* 0x000000c01d037810 */ /* 0x041fe40007ffe0ff */
[C---:B------:R-:W-:Y:S02]  /*1ea0*/  LEA R2, P2, R29.reuse, UR4, 0x2 ;  /* 0x000000041d027c11 */ /* 0x040fe4000f8410ff */
[----:B------:R-:W-:Y:S01]  /*1eb0*/  ISETP.GE.U32.AND P3, PT, R4, UR7, PT ;  /* 0x0000000704007c0c */ /* 0x000fe2000bf66070 */
[----:B------:R-:W-:Y:S01]  /*1ec0*/  VIADD R4, R29, 0xe0 ;  /* 0x000000e01d047836 */ /* 0x000fe20000000000 */
[----:B------:R-:W-:Y:S01]  /*1ed0*/  ISETP.GE.U32.AND P0, PT, R3, UR7, PT ;  /* 0x0000000703007c0c */ /* 0x000fe2000bf06070 */
[----:B------:R-:W-:Y:S01]  /*1ee0*/  IMAD.X R3, RZ, RZ, UR5, P2 ;  /* 0x00000005ff037e24 */ /* 0x000fe200090e06ff */
[----:B------:R-:W-:Y:S01]  /*1ef0*/  ISETP.GE.U32.AND P5, PT, R0, UR7, PT ;  /* 0x0000000700007c0c */ /* 0x000fe2000bfa6070 */
[----:B------:R-:W-:Y:S01]  /*1f00*/  VIADD R0, R29, 0x100 ;  /* 0x000001001d007836 */ /* 0x000fe20000000000 */
[----:B------:R-:W-:-:S02]  /*1f10*/  ISETP.GE.U32.AND P4, PT, R6, UR7, PT ;  /* 0x0000000706007c0c */ /* 0x000fc4000bf86070 */
[C---:B------:R-:W-:Y:S02]  /*1f20*/  IADD3 R41, PT, PT, R29.reuse, 0x20, RZ ;  /* 0x000000201d297810 */ /* 0x040fe40007ffe0ff */
[----:B------:R-:W-:Y:S01]  /*1f30*/  ISETP.GE.U32.AND P2, PT, R4, UR7, PT ;  /* 0x0000000704007c0c */ /* 0x000fe2000bf46070 */
[C---:B------:R-:W-:Y:S02]  /*1f40*/  VIADD R4, R29.reuse, 0x160 ;  /* 0x000001601d047836 */ /* 0x040fe40000000000 */
[----:B------:R-:W-:Y:S02]  /*1f50*/  VIADD R40, R29, 0x240 ;  /* 0x000002401d287836 */ /* 0x000fe40000000000 */
[----:B--2---:R-:W-:Y:S02]  /*1f60*/  IMAD.MOV.U32 R7, RZ, RZ, R5 ;  /* 0x000000ffff077224 */ /* 0x004fe400078e0005 */
[----:B------:R-:W2:Y:S02]  /*1f70*/  @!P1 LDG.E R5, desc[UR12][R2.64] ;  /* 0x0000000c02059981 */ /* 0x000ea4000c1e1900 */
[----:B------:R-:W-:-:S02]  /*1f80*/  IMAD.MOV.U32 R11, RZ, RZ, R7 ;  /* 0x000000ffff0b7224 */ /* 0x000fc400078e0007 */
[--C-:B------:R-:W-:Y:S01]  /*1f90*/  IMAD.MOV.U32 R13, RZ, RZ, R7.reuse ;  /* 0x000000ffff0d7224 */ /* 0x100fe200078e0007 */
[----:B------:R-:W-:Y:S02]  /*1fa0*/  ISETP.GE.U32.AND P1, PT, R0, UR7, PT ;  /* 0x0000000700007c0c */ /* 0x000fe4000bf26070 */
[----:B------:R-:W-:Y:S01]  /*1fb0*/  IADD3 R0, PT, PT, R29, 0x120, RZ ;  /* 0x000001201d007810 */ /* 0x000fe20007ffe0ff */
[----:B------:R-:W3:Y:S01]  /*1fc0*/  @!P6 LDG.E R11, desc[UR12][R2.64+0x100] ;  /* 0x0001000c020be981 */ /* 0x000ee2000c1e1900 */
[----:B------:R-:W-:Y:S01]  /*1fd0*/  ISETP.GE.U32.AND P6, PT, R41, UR7, PT ;  /* 0x0000000729007c0c */ /* 0x000fe2000bfc6070 */
[----:B------:R-:W-:Y:S02]  /*1fe0*/  IMAD.MOV.U32 R15, RZ, RZ, R7 ;  /* 0x000000ffff0f7224 */ /* 0x000fe400078e0007 */
[----:B------:R-:W4:Y:S01]  /*1ff0*/  @!P3 LDG.E R13, desc[UR12][R2.64+0x180] ;  /* 0x0001800c020db981 */ /* 0x000f22000c1e1900 */
[----:B------:R-:W-:Y:S01]  /*2000*/  ISETP.GE.U32.AND P3, PT, R0, UR7, PT ;  /* 0x0000000700007c0c */ /* 0x000fe2000bf66070 */
[----:B------:R-:W-:-:S02]  /*2010*/  VIADD R0, R29, 0x140 ;  /* 0x000001401d007836 */ /* 0x000fc40000000000 */
[--C-:B------:R-:W-:Y:S01]  /*2020*/  IMAD.MOV.U32 R9, RZ, RZ, R7.reuse ;  /* 0x000000ffff097224 */ /* 0x100fe200078e0007 */
[----:B------:R-:W5:Y:S02]  /*2030*/  @!P4 LDG.E R15, desc[UR12][R2.64+0x200] ;  /* 0x0002000c020fc981 */ /* 0x000f64000c1e1900 */
[----:B------:R-:W-:Y:S01]  /*2040*/  ISETP.GE.U32.AND P4, PT, R0, UR7, PT ;  /* 0x0000000700007c0c */ /* 0x000fe2000bf86070 */
[C---:B------:R-:W-:Y:S01]  /*2050*/  VIADD R0, R29.reuse, 0x180 ;  /* 0x000001801d007836 */ /* 0x040fe20000000000 */
[-C--:B------:R-:W-:Y:S01]  /*2060*/  MOV R17, R7.reuse ;  /* 0x0000000700117202 */ /* 0x080fe20000000f00 */
[----:B------:R-:W5:Y:S01]  /*2070*/  @!P6 LDG.E R9, desc[UR12][R2.64+0x80] ;  /* 0x0000800c0209e981 */ /* 0x000f62000c1e1900 */
[-C--:B------:R-:W-:Y:S02]  /*2080*/  MOV R19, R7.reuse ;  /* 0x0000000700137202 */ /* 0x080fe40000000f00 */
[----:B------:R-:W-:Y:S01]  /*2090*/  ISETP.GE.U32.AND P6, PT, R0, UR7, PT ;  /* 0x0000000700007c0c */ /* 0x000fe2000bfc6070 */
[C---:B------:R-:W-:Y:S01]  /*20a0*/  VIADD R0, R29.reuse, 0x1a0 ;  /* 0x000001a01d007836 */ /* 0x040fe20000000000 */
[----:B------:R-:W5:Y:S01]  /*20b0*/  @!P5 LDG.E R17, desc[UR12][R2.64+0x280] ;  /* 0x0002800c0211d981 */ /* 0x000f62000c1e1900 */
[----:B------:R-:W-:Y:S01]  /*20c0*/  ISETP.GE.U32.AND P5, PT, R4, UR7, PT ;  /* 0x0000000704007c0c */ /* 0x000fe2000bfa6070 */
[----:B------:R-:W-:Y:S01]  /*20d0*/  IMAD.MOV.U32 R23, RZ, RZ, R7 ;  /* 0x000000ffff177224 */ /* 0x000fe200078e0007 */
[----:B------:R-:W-:Y:S01]  /*20e0*/  MOV R21, R7 ;  /* 0x0000000700157202 */ /* 0x000fe20000000f00 */
[----:B------:R-:W5:Y:S01]  /*20f0*/  @!P0 LDG.E R19, desc[UR12][R2.64+0x300] ;  /* 0x0003000c02138981 */ /* 0x000f62000c1e1900 */
[----:B------:R-:W-:Y:S01]  /*2100*/  ISETP.GE.U32.AND P0, PT, R0, UR7, PT ;  /* 0x0000000700007c0c */ /* 0x000fe2000bf06070 */
[----:B------:R-:W-:-:S02]  /*2110*/  VIADD R4, R29, 0x1c0 ;  /* 0x000001c01d047836 */ /* 0x000fc40000000000 */
[C---:B------:R-:W-:Y:S01]  /*2120*/  VIADD R0, R29.reuse, 0x1e0 ;  /* 0x000001e01d007836 */ /* 0x040fe20000000000 */
[----:B------:R-:W5:Y:S01]  /*2130*/  @!P2 LDG.E R21, desc[UR12][R2.64+0x380] ;  /* 0x0003800c0215a981 */ /* 0x000f62000c1e1900 */
[-C--:B------:R-:W-:Y:S01]  /*2140*/  MOV R25, R7.reuse ;  /* 0x0000000700197202 */ /* 0x080fe20000000f00 */
[----:B------:R-:W-:Y:S01]  /*2150*/  IMAD.MOV.U32 R33, RZ, RZ, R7 ;  /* 0x000000ffff217224 */ /* 0x000fe200078e0007 */
[----:B------:R-:W-:Y:S01]  /*2160*/  MOV R31, R7 ;  /* 0x00000007001f7202 */ /* 0x000fe20000000f00 */
[----:B------:R-:W5:Y:S01]  /*2170*/  @!P1 LDG.E R23, desc[UR12][R2.64+0x400] ;  /* 0x0004000c02179981 */ /* 0x000f62000c1e1900 */
[----:B------:R-:W-:Y:S01]  /*2180*/  ISETP.GE.U32.AND P2, PT, R4, UR7, PT ;  /* 0x0000000704007c0c */ /* 0x000fe2000bf46070 */
[C---:B------:R-:W-:Y:S01]  /*2190*/  VIADD R4, R29.reuse, 0x220 ;  /* 0x000002201d047836 */ /* 0x040fe20000000000 */
[----:B------:R-:W-:Y:S01]  /*21a0*/  ISETP.GE.U32.AND P1, PT, R0, UR7, PT ;  /* 0x0000000700007c0c */ /* 0x000fe2000bf26070 */
[----:B------:R-:W-:Y:S01]  /*21b0*/  VIADD R0, R29, 0x200 ;  /* 0x000002001d007836 */ /* 0x000fe20000000000 */
[----:B------:R-:W5:Y:S04]  /*21c0*/  @!P3 LDG.E R25, desc[UR12][R2.64+0x480] ;  /* 0x0004800c0219b981 */ /* 0x000f68000c1e1900 */
[----:B------:R-:W5:Y:S01]  /*21d0*/  @!P4 LDG.E R31, desc[UR12][R2.64+0x500] ;  /* 0x0005000c021fc981 */ /* 0x000f62000c1e1900 */
[----:B------:R-:W-:-:S02]  /*21e0*/  ISETP.GE.U32.AND P3, PT, R0, UR7, PT ;  /* 0x0000000700007c0c */ /* 0x000fc4000bf66070 */
[----:B------:R-:W-:Y:S01]  /*21f0*/  ISETP.GE.U32.AND P4, PT, R4, UR7, PT ;  /* 0x0000000704007c0c */ /* 0x000fe2000bf86070 */
[----:B------:R-:W5:Y:S01]  /*2200*/  @!P5 LDG.E R33, desc[UR12][R2.64+0x580] ;  /* 0x0005800c0221d981 */ /* 0x000f62000c1e1900 */
[----:B------:R-:W-:Y:S01]  /*2210*/  ISETP.GE.U32.AND P5, PT, R40, UR7, PT ;  /* 0x0000000728007c0c */ /* 0x000fe2000bfa6070 */
[--C-:B------:R-:W-:Y:S01]  /*2220*/  IMAD.MOV.U32 R39, RZ, RZ, R7.reuse ;  /* 0x000000ffff277224 */ /* 0x100fe200078e0007 */
[-C--:B------:R-:W-:Y:S01]  /*2230*/  MOV R37, R7.reuse ;  /* 0x0000000700257202 */ /* 0x080fe20000000f00 */
[--C-:B------:R-:W-:Y:S01]  /*2240*/  IMAD.MOV.U32 R45, RZ, RZ, R7.reuse ;  /* 0x000000ffff2d7224 */ /* 0x100fe200078e0007 */
[----:B------:R-:W-:Y:S01]  /*2250*/  MOV R0, R7 ;  /* 0x0000000700007202 */ /* 0x000fe20000000f00 */
[--C-:B------:R-:W-:Y:S02]  /*2260*/  IMAD.MOV.U32 R4, RZ, RZ, R7.reuse ;  /* 0x000000ffff047224 */ /* 0x100fe400078e0007 */
[----:B------:R-:W-:Y:S01]  /*2270*/  IMAD.MOV.U32 R6, RZ, RZ, R7 ;  /* 0x000000ffff067224 */ /* 0x000fe200078e0007 */
[----:B------:R-:W5:Y:S04]  /*2280*/  @!P6 LDG.E R37, desc[UR12][R2.64+0x600] ;  /* 0x0006000c0225e981 */ /* 0x000f68000c1e1900 */
[----:B------:R-:W5:Y:S04]  /*2290*/  @!P0 LDG.E R39, desc[UR12][R2.64+0x680] ;  /* 0x0006800c02278981 */ /* 0x000f68000c1e1900 */
[----:B------:R-:W5:Y:S04]  /*22a0*/  @!P2 LDG.E R45, desc[UR12][R2.64+0x700] ;  /* 0x0007000c022da981 */ /* 0x000f68000c1e1900 */
[----:B------:R-:W5:Y:S04]  /*22b0*/  @!P1 LDG.E R0, desc[UR12][R2.64+0x780] ;  /* 0x0007800c02009981 */ /* 0x000f68000c1e1900 */
[----:B------:R-:W5:Y:S04]  /*22c0*/  @!P3 LDG.E R4, desc[UR12][R2.64+0x800] ;  /* 0x0008000c0204b981 */ /* 0x000f68000c1e1900 */
[----:B------:R-:W5:Y:S04]  /*22d0*/  @!P4 LDG.E R6, desc[UR12][R2.64+0x880] ;  /* 0x0008800c0206c981 */ /* 0x000f68000c1e1900 */
[----:B------:R-:W5:Y:S01]  /*22e0*/  @!P5 LDG.E R7, desc[UR12][R2.64+0x900] ;  /* 0x0009000c0207d981 */ /* 0x000f62000c1e1900 */
[----:B------:R-:W0:Y:S01]  /*22f0*/  S2R R35, SR_LANEID ;  /* 0x0000000000237919 */ /* 0x000e220000000000 */
[----:B------:R-:W1:Y:S01]  /*2300*/  S2UR UR5, SR_CgaCtaId ;  /* 0x00000000000579c3 */ /* 0x000e620000008800 */
[----:B------:R-:W-:Y:S01]  /*2310*/  SHF.R.U32.HI R36, RZ, 0x5, R43 ;  /* 0x00000005ff247819 */ /* 0x000fe2000001162b */
[----:B------:R-:W-:-:S02]  /*2320*/  UMOV UR4, 0x400 ;  /* 0x0000040000047882 */ /* 0x000fc40000000000 */
[----:B-1----:R-:W-:Y:S02]  /*2330*/  ULEA UR4, UR5, UR4, 0x18 ;  /* 0x0000000405047291 */ /* 0x002fe4000f8ec0ff */
[----:B0-----:R-:W-:-:S05]  /*2340*/  IMAD R28, R36, 0x260, R35 ;  /* 0x00000260241c7824 */ /* 0x001fca00078e0223 */
[----:B------:R-:W-:-:S05]  /*2350*/  LEA R28, R28, UR4, 0x2 ;  /* 0x000000041c1c7c11 */ /* 0x000fca000f8e10ff */
[----:B------:R-:W-:Y:S01]  /*2360*/  IMAD R27, R35, 0x48, R28 ;  /* 0x00000048231b7824 */ /* 0x000fe200078e021c */
[----:B------:R-:W-:Y:S01]  /*2370*/  UISETP.NE.AND UP0, UPT, UR6, URZ, UPT ;  /* 0x000000ff0600728c */ /* 0x000fe2000bf05270 */
        /* <DEDUP_REMOVED lines=58> */
[----:B------:R-:W-:-:S02]  /*2720*/  ISETP.NE.AND P2, PT, R36, 0xc, PT ;  /* 0x0000000c2400780c */ /* 0x000fc40003f45270 */
[----:B------:R-:W-:Y:S01]  /*2730*/  FADD R8, R8, R15 ;  /* 0x0000000f08087221 */ /* 0x000fe20000000000 */
[----:B------:R-:W-:-:S03]  /*2740*/  ISETP.NE.AND P3, PT, R35, RZ, PT ;  /* 0x000000ff2300720c */ /* 0x000fc60003f65270 */
        /* <DEDUP_REMOVED lines=41> */
[----:B------:R-:W-:-:S04]  /*29e0*/  ISETP.NE.AND P0, PT, R36, 0x8, PT ;  /* 0x000000082400780c */ /* 0x000fc80003f05270 */
[----:B------:R-:W-:Y:S02]  /*29f0*/  FSEL R8, R15, R8, !P0 ;  /* 0x000000080f087208 */ /* 0x000fe40004000000 */
[----:B------:R-:W-:Y:S02]  /*2a00*/  ISETP.NE.AND P0, PT, R36, 0xa, PT ;  /* 0x0000000a2400780c */ /* 0x000fe40003f05270 */
[----:B------:R-:W-:Y:S02]  /*2a10*/  FSEL R8, R16, R8, !P1 ;  /* 0x0000000810087208 */ /* 0x000fe40004800000 */
[----:B------:R-:W-:Y:S02]  /*2a20*/  ISETP.NE.AND P1, PT, R36, 0xb, PT ;  /* 0x0000000b2400780c */ /* 0x000fe40003f25270 */
[----:B------:R-:W-:Y:S02]  /*2a30*/  FSEL R8, R17, R8, !P0 ;  /* 0x0000000811087208 */ /* 0x000fe40004000000 */
[----:B------:R-:W-:-:S02]  /*2a40*/  ISETP.GE.U32.AND P0, PT, R43, 0x20, PT ;  /* 0x000000202b00780c */ /* 0x000fc40003f06070 */
[----:B------:R-:W-:Y:S01]  /*2a50*/  FSEL R8, R18, R8, !P1 ;  /* 0x0000000812087208 */ /* 0x000fe20004800000 */
[----:B------:R-:W-:-:S04]  /*2a60*/  @!P2 FADD R8, R19, R18 ;  /* 0x000000121308a221 */ /* 0x000fc80000000000 */
[----:B------:R-:W-:-:S05]  /*2a70*/  @P3 FADD R8, R37, R8 ;  /* 0x0000000825083221 */ /* 0x000fca0000000000 */
[----:B------:R-:W-:Y:S02]  /*2a80*/  FSEL R37, R37, R8, !P0 ;  /* 0x0000000825257208 */ /* 0x000fe40004000000 */
[----:B------:R-:W-:-:S03]  /*2a90*/  ISETP.NE.AND P0, PT, R43, RZ, PT ;  /* 0x000000ff2b00720c */ /* 0x000fc60003f05270 */
[----:B------:R-:W-:-:S05]  /*2aa0*/  FADD R37, R26, R37 ;  /* 0x000000251a257221 */ /* 0x000fca0000000000 */
[----:B------:R-:W-:Y:S01]  /*2ab0*/  FSEL R26, R26, R37, !P0 ;  /* 0x000000251a1a7208 */ /* 0x000fe20004000000 */
[----:B------:R-:W-:Y:S06]  /*2ac0*/  BRA `(.L_x_18) ;  /* 0x0000000c00647947 */ /* 0x000fec0003800000 */
.L_x_17:
        /* <DEDUP_REMOVED lines=14> */
[C---:B------:R-:W-:Y:S01]  /*2bb0*/  ISETP.NE.AND P1, PT, R35.reuse, 0x1f, PT ;  /* 0x0000001f2300780c */ /* 0x040fe20003f25270 */
        /* <DEDUP_REMOVED lines=55> */
[----:B------:R-:W-:Y:S01]  /*2f30*/  ISETP.GT.U32.AND P0, PT, R43, 0x1f, PT ;  /* 0x0000001f2b00780c */ /* 0x000fe20003f04070 */
[C---:B0-----:R-:W-:Y:S01]  /*2f40*/  FADD R11, R19.reuse, R11 ;  /* 0x0000000b130b7221 */ /* 0x041fe20000000000 */
[----:B------:R-:W-:Y:S02]  /*2f50*/  FSEL R8, R19, R8, !P1 ;  /* 0x0000000813087208 */ /* 0x000fe40004800000 */
[----:B------:R-:W-:-:S03]  /*2f60*/  ISETP.GE.U32.AND P1, PT, R43, 0x20, PT ;  /* 0x000000202b00780c */ /* 0x000fc60003f26070 */
[----:B------:R-:W-:-:S05]  /*2f70*/  @P2 FADD R8, R37, R8 ;  /* 0x0000000825082221 */ /* 0x000fca0000000000 */
[----:B------:R-:W-:Y:S01]  /*2f80*/  FSEL R39, R37, R8, !P1 ;  /* 0x0000000825277208 */ /* 0x000fe20004800000 */
[----:B------:R-:W-:Y:S06]  /*2f90*/  @P0 BRA `(.L_x_19) ;  /* 0x0000000800080947 */ /* 0x000fec0003800000 */
[----:B------:R-:W0:Y:S01]  /*2fa0*/  LDC.64 R14, c[0x0][0x390] ;  /* 0x0000e400ff0e7b82 */ /* 0x000e220000000a00 */
[----:B------:R-:W-:Y:S02]  /*2fb0*/  ISETP.NE.AND P1, PT, R43, RZ, PT ;  /* 0x000000ff2b00720c */ /* 0x000fe40003f25270 */
[----:B------:R-:W-:Y:S02]  /*2fc0*/  LOP3.LUT R18, RZ, R43, RZ, 0x33, !PT ;  /* 0x0000002bff127212 */ /* 0x000fe400078e33ff */
[----:B------:R-:W-:-:S03]  /*2fd0*/  MOV R13, UR6 ;  /* 0x00000006000d7c02 */ /* 0x000fc60008000f00 */
        /* <DEDUP_REMOVED lines=12> */
.L_x_64:
[----:B------:R-:W-:Y:S05]  /*30a0*/  @!P0 BRA `(.L_x_21) ;  /* 0x0000000000248947 */ /* 0x000fea0003800000 */
[----:B------:R-:W-:-:S07]  /*30b0*/  HFMA2 R9, -RZ, RZ, 0, 2.849102020263671875e-05 ;  /* 0x000001deff097431 */ /* 0x000fce00000001ff */
.L_x_23:
[----:B------:R-:W-:Y:S05]  /*30c0*/  NANOSLEEP R9 ;  /* 0x000000090000735d */ /* 0x000fea0003800000 */
[----:B------:R-:W2:Y:S01]  /*30d0*/  LD.E.64.STRONG.GPU R16, desc[UR12][R14.64+0x100] ;  /* 0x0001000c0e107980 */ /* 0x000ea2000c10fb00 */
[----:B------:R-:W-:Y:S01]  /*30e0*/  UMOV UR5, 0xffffffff ;  /* 0xffffffff00057882 */ /* 0x000fe20000000000 */
[----:B------:R-:W-:Y:S02]  /*30f0*/  SHF.R.U32.HI R9, RZ, 0x1, R9 ;  /* 0x00000001ff097819 */ /* 0x000fe40000011609 */
[----:B--2---:R-:W-:Y:S01]  /*3100*/  ISETP.NE.AND P0, PT, R16, 0x63, PT ;  /* 0x000000631000780c */ /* 0x004fe20003f05270 */
[----:B------:R-:W-:-:S12]  /*3110*/  BRA.DIV UR5, `(.L_x_22) ;  /* 0x0000001a053c7947 */ /* 0x000fd8000b800000 */
[----:B------:R-:W-:-:S13]  /*3120*/  VOTE.ANY P0, !P0 ;  /* 0x0000000000ff7806 */ /* 0x000fda0004000100 */
.L_x_67:
[----:B------:R-:W-:Y:S05]  /*3130*/  @P0 BRA `(.L_x_23) ;  /* 0xfffffffc00e00947 */ /* 0x000fea000383ffff */
.L_x_21:
[----:B------:R-:W-:Y:S01]  /*3140*/  UMOV UR5, 0xffffffff ;  /* 0xffffffff00057882 */ /* 0x000fe20000000000 */
[----:B------:R-:W-:Y:S02]  /*3150*/  ISETP.NE.AND P2, PT, R16, 0x65, PT ;  /* 0x000000651000780c */ /* 0x000fe40003f45270 */
[----:B------:R-:W-:Y:S11]  /*3160*/  BRA.DIV UR5, `(.L_x_24) ;  /* 0x0000001a05487947 */ /* 0x000ff6000b800000 */
[----:B------:R-:W0:Y:S01]  /*3170*/  S2R R42, SR_GEMASK ;  /* 0x00000000002a7919 */ /* 0x000e220000003c00 */
[----:B------:R-:W-:Y:S01]  /*3180*/  VOTE.ANY R8, PT, !P2 ;  /* 0x0000000000087806 */ /* 0x000fe200050e0100 */
[----:B------:R-:W-:-:S03]  /*3190*/  VIADD R10, R35, 0x10 ;  /* 0x00000010230a7836 */ /* 0x000fc60000000000 */
[----:B0-----:R-:W-:-:S05]  /*31a0*/  LOP3.LUT R8, R8, 0x80000000, R42, 0xec, !PT ;  /* 0x8000000008087812 */ /* 0x001fca00078eec2a */
[----:B------:R-:W-:-:S05]  /*31b0*/  VIADD R9, R8, 0xffffffff ;  /* 0xffffffff08097836 */ /* 0x000fca0000000000 */
[----:B------:R-:W-:Y:S01]  /*31c0*/  LOP3.LUT R9, R8, R9, RZ, 0xc, !PT ;  /* 0x0000000908097212 */ /* 0x000fe200078e0cff */
[----:B------:R-:W-:-:S03]  /*31d0*/  VIADD R8, R35, 0x2 ;  /* 0x0000000223087836 */ /* 0x000fc60000000000 */
[----:B------:R-:W0:Y:S02]  /*31e0*/  POPC R15, R9 ;  /* 0x00000009000f7309 */ /* 0x000e240000000000 */
[----:B0-----:R-:W0:Y:S01]  /*31f0*/  SHFL.DOWN PT, R14, R17, 0x1, R15 ;  /* 0x08200000110e7989 */ /* 0x001e2200000e000f */
[-C--:B------:R-:W-:Y:S02]  /*3200*/  ISETP.GE.AND P0, PT, R35, R15.reuse, PT ;  /* 0x0000000f2300720c */ /* 0x080fe40003f06270 */
[----:B------:R-:W-:-:S11]  /*3210*/  ISETP.GT.AND P2, PT, R10, R15, PT ;  /* 0x0000000f0a00720c */ /* 0x000fd60003f44270 */
[----:B0-----:R-:W-:Y:S01]  /*3220*/  @!P0 FADD R17, R14, R17 ;  /* 0x000000110e118221 */ /* 0x001fe20000000000 */
[-C--:B------:R-:W-:Y:S02]  /*3230*/  ISETP.GT.AND P0, PT, R8, R15.reuse, PT ;  /* 0x0000000f0800720c */ /* 0x080fe40003f04270 */
[----:B------:R-:W-:Y:S02]  /*3240*/  IADD3 R8, PT, PT, R35, 0x4, RZ ;  /* 0x0000000423087810 */ /* 0x000fe40007ffe0ff */
[----:B------:R-:W0:Y:S09]  /*3250*/  SHFL.DOWN PT, R14, R17, 0x2, R15 ;  /* 0x08400000110e7989 */ /* 0x000e3200000e000f */
[----:B0-----:R-:W-:Y:S01]  /*3260*/  @!P0 FADD R17, R17, R14 ;  /* 0x0000000e11118221 */ /* 0x001fe20000000000 */
[----:B------:R-:W-:Y:S01]  /*3270*/  ISETP.GT.AND P0, PT, R8, R15, PT ;  /* 0x0000000f0800720c */ /* 0x000fe20003f04270 */
[----:B------:R-:W-:-:S03]  /*3280*/  VIADD R8, R35, 0x8 ;  /* 0x0000000823087836 */ /* 0x000fc60000000000 */
[----:B------:R-:W0:Y:S09]  /*3290*/  SHFL.DOWN PT, R14, R17, 0x4, R15 ;  /* 0x08800000110e7989 */ /* 0x000e3200000e000f */
[----:B0-----:R-:W-:Y:S01]  /*32a0*/  @!P0 FADD R17, R17, R14 ;  /* 0x0000000e11118221 */ /* 0x001fe20000000000 */
[----:B------:R-:W-:-:S02]  /*32b0*/  ISETP.GT.AND P0, PT, R8, R15, PT ;  /* 0x0000000f0800720c */ /* 0x000fc40003f04270 */
[----:B------:R-:W0:Y:S02]  /*32c0*/  LDC.64 R8, c[0x0][0x390] ;  /* 0x0000e400ff087b82 */ /* 0x000e240000000a00 */
[----:B------:R-:W1:Y:S01]  /*32d0*/  SHFL.DOWN PT, R14, R17, 0x8, R15 ;  /* 0x09000000110e7989 */ /* 0x000e6200000e000f */
[----:B0-----:R-:W-:-:S08]  /*32e0*/  IADD3 R19, P3, PT, R8, 0x100, RZ ;  /* 0x0000010008137810 */ /* 0x001fd00007f7e0ff */
[----:B-1----:R-:W-:Y:S01]  /*32f0*/  @!P0 FADD R17, R17, R14 ;  /* 0x0000000e11118221 */ /* 0x002fe20000000000 */
[----:B------:R-:W-:Y:S02]  /*3300*/  ISETP.NE.AND P0, PT, R16, 0x65, PT ;  /* 0x000000651000780c */ /* 0x000fe40003f05270 */
[----:B------:R-:W-:Y:S02]  /*3310*/  IADD3.X R37, PT, PT, RZ, R9, RZ, P3, !PT ;  /* 0x00000009ff257210 */ /* 0x000fe40001ffe4ff */
[----:B------:R-:W0:Y:S09]  /*3320*/  SHFL.DOWN PT, R14, R17, 0x10, R15 ;  /* 0x0a000000110e7989 */ /* 0x000e3200000e000f */
[----:B------:R-:W-:Y:S01]  /*3330*/  VOTE.ALL P0, P0 ;  /* 0x0000000000ff7806 */ /* 0x000fe20000000000 */
[----:B0-----:R-:W-:-:S04]  /*3340*/  @!P2 FADD R17, R17, R14 ;  /* 0x0000000e1111a221 */ /* 0x001fc80000000000 */
[----:B------:R-:W-:-:S08]  /*3350*/  IMAD.MOV.U32 R36, RZ, RZ, R17 ;  /* 0x000000ffff247224 */ /* 0x000fd000078e0011 */
.L_x_76:
[----:B------:R-:W-:Y:S05]  /*3360*/  @!P0 BRA `(.L_x_25) ;  /* 0x0000000000d88947 */ /* 0x000fea0003800000 */
[----:B------:R-:W-:-:S07]  /*3370*/  IMAD.MOV.U32 R38, RZ, RZ, 0x1de ;  /* 0x000001deff267424 */ /* 0x000fce00078e00ff */
.L_x_31:
[----:B------:R-:W-:Y:S01]  /*3380*/  MOV R8, R19 ;  /* 0x0000001300087202 */ /* 0x000fe20000000f00 */
[----:B------:R-:W-:-:S04]  /*3390*/  IMAD.MOV.U32 R9, RZ, RZ, R37 ;  /* 0x000000ffff097224 */ /* 0x000fc800078e0025 */
        /* <DEDUP_REMOVED lines=8> */
.L_x_79:
[----:B------:R-:W-:Y:S05]  /*3420*/  @!P0 BRA `(.L_x_27) ;  /* 0x0000000000248947 */ /* 0x000fea0003800000 */
[----:B------:R-:W-:-:S07]  /*3430*/  IMAD.MOV.U32 R9, RZ, RZ, R38 ;  /* 0x000000ffff097224 */ /* 0x000fce00078e0026 */
.L_x_29:
[----:B------:R-:W-:Y:S05]  /*3440*/  NANOSLEEP R9 ;  /* 0x000000090000735d */ /* 0x000fea0003800000 */
[----:B------:R-:W2:Y:S01]  /*3450*/  LD.E.64.STRONG.GPU R14, desc[UR12][R16.64+-0x100] ;  /* 0xffff000c100e7980 */ /* 0x000ea2000c10fb00 */
[----:B------:R-:W-:Y:S01]  /*3460*/  UMOV UR5, 0xffffffff ;  /* 0xffffffff00057882 */ /* 0x000fe20000000000 */
[----:B------:R-:W-:Y:S02]  /*3470*/  SHF.R.U32.HI R9, RZ, 0x1, R9 ;  /* 0x00000001ff097819 */ /* 0x000fe40000011609 */
[----:B--2---:R-:W-:Y:S01]  /*3480*/  ISETP.NE.AND P0, PT, R14, 0x63, PT ;  /* 0x000000630e00780c */ /* 0x004fe20003f05270 */
[----:B------:R-:W-:-:S12]  /*3490*/  BRA.DIV UR5, `(.L_x_28) ;  /* 0x0000001a05a87947 */ /* 0x000fd8000b800000 */
[----:B------:R-:W-:-:S13]  /*34a0*/  VOTE.ANY P0, !P0 ;  /* 0x0000000000ff7806 */ /* 0x000fda0004000100 */
.L_x_82:
[----:B------:R-:W-:Y:S05]  /*34b0*/  @P0 BRA `(.L_x_29) ;  /* 0xfffffffc00e00947 */ /* 0x000fea000383ffff */
.L_x_27:
[----:B------:R-:W-:Y:S01]  /*34c0*/  UMOV UR5, 0xffffffff ;  /* 0xffffffff00057882 */ /* 0x000fe20000000000 */
[----:B------:R-:W-:Y:S02]  /*34d0*/  ISETP.NE.AND P0, PT, R14, 0x65, PT ;  /* 0x000000650e00780c */ /* 0x000fe40003f05270 */
[----:B------:R-:W-:Y:S01]  /*34e0*/  MOV R17, R15 ;  /* 0x0000000f00117202 */ /* 0x000fe20000000f00 */
[----:B------:R-:W-:Y:S10]  /*34f0*/  BRA.DIV UR5, `(.L_x_30) ;  /* 0x0000001a05b07947 */ /* 0x000ff4000b800000 */
[----:B------:R-:W-:Y:S02]  /*3500*/  VOTE.ANY R8, PT, !P0 ;  /* 0x0000000000087806 */ /* 0x000fe400040e0100 */
[----:B------:R-:W-:Y:S02]  /*3510*/  IADD3 R18, PT, PT, R18, -0x20, RZ ;  /* 0xffffffe012127810 */ /* 0x000fe40007ffe0ff */
[----:B------:R-:W-:-:S05]  /*3520*/  LOP3.LUT R8, R8, 0x80000000, R42, 0xec, !PT ;  /* 0x8000000008087812 */ /* 0x000fca00078eec2a */
[----:B------:R-:W-:-:S05]  /*3530*/  VIADD R9, R8, 0xffffffff ;  /* 0xffffffff08097836 */ /* 0x000fca0000000000 */
[----:B------:R-:W-:Y:S01]  /*3540*/  LOP3.LUT R9, R8, R9, RZ, 0xc, !PT ;  /* 0x0000000908097212 */ /* 0x000fe200078e0cff */
[----:B------:R-:W-:-:S03]  /*3550*/  VIADD R8, R35, 0x2 ;  /* 0x0000000223087836 */ /* 0x000fc60000000000 */
[----:B------:R-:W0:Y:S02]  /*3560*/  POPC R15, R9 ;  /* 0x00000009000f7309 */ /* 0x000e240000000000 */
[----:B0-----:R-:W0:Y:S01]  /*3570*/  SHFL.DOWN PT, R16, R17, 0x1, R15 ;  /* 0x0820000011107989 */ /* 0x001e2200000e000f */
[----:B------:R-:W-:-:S13]  /*3580*/  ISETP.GE.AND P0, PT, R35, R15, PT ;  /* 0x0000000f2300720c */ /* 0x000fda0003f06270 */
        /* <DEDUP_REMOVED lines=9> */
[----:B------:R-:W-:Y:S01]  /*3620*/  ISETP.GT.AND P0, PT, R8, R15, PT ;  /* 0x0000000f0800720c */ /* 0x000fe20003f04270 */
[----:B------:R-:W-:-:S03]  /*3630*/  VIADD R8, R35, 0x10 ;  /* 0x0000001023087836 */ /* 0x000fc60000000000 */
[----:B------:R-:W0:Y:S02]  /*3640*/  SHFL.DOWN PT, R16, R17, 0x8, R15 ;  /* 0x0900000011107989 */ /* 0x000e2400000e000f */
[----:B------:R-:W-:-:S07]  /*3650*/  ISETP.GT.AND P2, PT, R8, R15, PT ;  /* 0x0000000f0800720c */ /* 0x000fce0003f44270 */
[----:B0-----:R-:W-:Y:S01]  /*3660*/  @!P0 FADD R17, R17, R16 ;  /* 0x0000001011118221 */ /* 0x001fe20000000000 */
[----:B------:R-:W-:-:S04]  /*3670*/  ISETP.NE.AND P0, PT, R14, 0x65, PT ;  /* 0x000000650e00780c */ /* 0x000fc80003f05270 */
[----:B------:R-:W0:Y:S09]  /*3680*/  SHFL.DOWN PT, R16, R17, 0x10, R15 ;  /* 0x0a00000011107989 */ /* 0x000e3200000e000f */
[----:B------:R-:W-:Y:S01]  /*3690*/  VOTE.ALL P0, P0 ;  /* 0x0000000000ff7806 */ /* 0x000fe20000000000 */
[----:B0-----:R-:W-:-:S04]  /*36a0*/  @!P2 FADD R17, R17, R16 ;  /* 0x000000101111a221 */ /* 0x001fc80000000000 */
[----:B------:R-:W-:-:S08]  /*36b0*/  FADD R36, R17, R36 ;  /* 0x0000002411247221 */ /* 0x000fd00000000000 */
.L_x_91:
[----:B------:R-:W-:Y:S05]  /*36c0*/  @P0 BRA `(.L_x_31) ;  /* 0xfffffffc002c0947 */ /* 0x000fea000383ffff */
.L_x_25:
        /* <DEDUP_REMOVED lines=8> */
[----:B0-----:R-:W-:Y:S01]  /*3750*/  @!P1 LEA R9, R9, R8, 0x18 ;  /* 0x0000000809099211 */ /* 0x001fe200078ec0ff */
[----:B------:R-:W-:Y:S01]  /*3760*/  IMAD.MOV.U32 R8, RZ, RZ, R39 ;  /* 0x000000ffff087224 */ /* 0x000fe200078e0027 */
[----:B------:R-:W-:-:S03]  /*3770*/  @!P0 MOV R8, R36 ;  /* 0x0000002400088202 */ /* 0x000fc60000000f00 */
[----:B------:R1:W-:Y:S04]  /*3780*/  @!P1 STS [R9+0x8], R11 ;  /* 0x0000080b09009388 */ /* 0x0003e80000000800 */
[----:B------:R1:W-:Y:S01]  /*3790*/  @!P1 STS [R9+0x4], R36 ;  /* 0x0000042409009388 */ /* 0x0003e20000000800 */
[----:B--2---:R-:W-:-:S05]  /*37a0*/  @!P0 LEA R15, R15, R14, 0x18 ;  /* 0x0000000e0f0f8211 */ /* 0x004fca00078ec0ff */
[----:B------:R1:W-:Y:S02]  /*37b0*/  @!P0 STS [R15+0x54], R36 ;  /* 0x000054240f008388 */ /* 0x0003e40000000800 */
.L_x_19:
[----:B------:R-:W-:Y:S05]  /*37c0*/  WARPSYNC.ALL ;  /* 0x0000000000007948 */ /* 0x000fea0003800000 */
[----:B-1----:R-:W-:Y:S01]  /*37d0*/  IMAD.MOV.U32 R9, RZ, RZ, R8 ;  /* 0x000000ffff097224 */ /* 0x002fe200078e0008 */
[----:B------:R-:W0:Y:S08]  /*37e0*/  S2UR UR5, SR_CgaCtaId ;  /* 0x00000000000579c3 */ /* 0x000e300000008800 */
[----:B------:R-:W-:Y:S01]  /*37f0*/  BAR.SYNC.DEFER_BLOCKING 0x0 ;  /* 0x0000000000007b1d */ /* 0x000fe20000010000 */
[----:B------:R-:W-:-:S05]  /*3800*/  ISETP.NE.AND P0, PT, R43, RZ, PT ;  /* 0x000000ff2b00720c */ /* 0x000fca0003f05270 */
[----:B------:R-:W-:Y:S02]  /*3810*/  UMOV UR4, 0x400 ;  /* 0x0000040000047882 */ /* 0x000fe40000000000 */
[----:B0-----:R-:W-:-:S09]  /*3820*/  ULEA UR4, UR5, UR4, 0x18 ;  /* 0x0000000405047291 */ /* 0x001fd2000f8ec0ff */
[----:B------:R-:W0:Y:S02]  /*3830*/  LDS R8, [UR4+0x54] ;  /* 0x00005404ff087984 */ /* 0x000e240008000800 */
[----:B0-----:R-:W-:-:S04]  /*3840*/  @P0 FADD R9, R8, R9 ;  /* 0x0000000908090221 */ /* 0x001fc80000000000 */
[----:B------:R-:W-:-:S07]  /*3850*/  FADD R26, R26, R9 ;  /* 0x000000091a1a7221 */ /* 0x000fce0000000000 */
.L_x_18:
[----:B------:R-:W-:Y:S01]  /*3860*/  FADD R33, R33, R26 ;  /* 0x0000001a21217221 */ /* 0x000fe20000000000 */
[----:B------:R-:W-:Y:S01]  /*3870*/  BAR.SYNC.DEFER_BLOCKING 0x0 ;  /* 0x0000000000007b1d */ /* 0x000fe20000010000 */
[----:B------:R-:W-:Y:S01]  /*3880*/  ISETP.NE.AND P0, PT, R43, RZ, PT ;  /* 0x000000ff2b00720c */ /* 0x000fe20003f05270 */
[----:B------:R-:W-:Y:S02]  /*3890*/  IMAD.U32 R10, RZ, RZ, UR7 ;  /* 0x00000007ff0a7e24 */ /* 0x000fe4000f8e00ff */
[----:B------:R-:W-:Y:S02]  /*38a0*/  FADD R32, R32, R33 ;  /* 0x0000002120207221 */ /* 0x000fe40000000000 */
[----:B------:R-:W0:Y:S02]  /*38b0*/  LDCU.64 UR8, c[0x0][0x388] ;  /* 0x00007100ff0877ac */ /* 0x000e240008000a00 */
[----:B------:R-:W-:Y:S01]  /*38c0*/  FADD R31, R31, R32 ;  /* 0x000000201f1f7221 */ /* 0x000fe20000000000 */
[----:B------:R-:W1:Y:S03]  /*38d0*/  S2R R8, SR_TID.X ;  /* 0x0000000000087919 */ /* 0x000e660000002100 */
[----:B------:R-:W-:-:S04]  /*38e0*/  FADD R30, R30, R31 ;  /* 0x0000001f1e1e7221 */ /* 0x000fc80000000000 */
[----:B------:R-:W-:-:S04]  /*38f0*/  FADD R25, R25, R30 ;  /* 0x0000001e19197221 */ /* 0x000fc80000000000 */
[----:B------:R-:W-:-:S04]  /*3900*/  FADD R24, R24, R25 ;  /* 0x0000001918187221 */ /* 0x000fc80000000000 */
[----:B------:R-:W-:Y:S01]  /*3910*/  FADD R23, R23, R24 ;  /* 0x0000001817177221 */ /* 0x000fe20000000000 */
[----:B------:R-:W-:Y:S03]  /*3920*/  STS [R27], R26 ;  /* 0x0000001a1b007388 */ /* 0x000fe60000000800 */
        /* <DEDUP_REMOVED lines=26> */
[----:B------:R1:W-:Y:S04]  /*3ad0*/  STS [R27+0x40], R2 ;  /* 0x000040021b007388 */ /* 0x0003e80000000800 */
[----:B------:R-:W-:Y:S04]  /*3ae0*/  STS [R27+0x44], R0 ;  /* 0x000044001b007388 */ /* 0x000fe80000000800 */
[----:B------:R-:W-:Y:S01]  /*3af0*/  STS [R27+0x48], R34 ;  /* 0x000048221b007388 */ /* 0x000fe20000000800 */
[----:B------:R-:W-:-:S03]  /*3b00*/  NOP ;  /* 0x0000000000007918 */ /* 0x000fc60000000000 */
[----:B------:R-:W-:Y:S01]  /*3b10*/  LDS R31, [R28] ;  /* 0x000000001c1f7984 */ /* 0x000fe20000000800 */
[C---:B-1----:R-:W-:Y:S02]  /*3b20*/  LOP3.LUT R2, R8.reuse, 0x3e0, RZ, 0xc0, !PT ;  /* 0x000003e008027812 */ /* 0x042fe400078ec0ff */
[----:B------:R-:W-:Y:S01]  /*3b30*/  LOP3.LUT R8, R8, 0x1f, RZ, 0xc0, !PT ;  /* 0x0000001f08087812 */ /* 0x000fe200078ec0ff */
[----:B------:R-:W-:Y:S04]  /*3b40*/  LDS R33, [R28+0x80] ;  /* 0x000080001c217984 */ /* 0x000fe80000000800 */
[----:B------:R-:W-:Y:S01]  /*3b50*/  LDS R35, [R28+0x100] ;  /* 0x000100001c237984 */ /* 0x000fe20000000800 */
[----:B------:R-:W-:-:S03]  /*3b60*/  IMAD R8, R2, 0x13, R8 ;  /* 0x0000001302087824 */ /* 0x000fc600078e0208 */
[----:B------:R-:W-:Y:S01]  /*3b70*/  LDS R37, [R28+0x180] ;  /* 0x000180001c257984 */ /* 0x000fe20000000800 */
[----:B------:R-:W-:-:S03]  /*3b80*/  VIADD R6, R8, 0x40 ;  /* 0x0000004008067836 */ /* 0x000fc60000000000 */
[----:B------:R-:W-:Y:S04]  /*3b90*/  LDS R39, [R28+0x200] ;  /* 0x000200001c277984 */ /* 0x000fe80000000800 */
        /* <DEDUP_REMOVED lines=14> */
[----:B------:R-:W-:Y:S01]  /*3c80*/  @!P0 STS [UR4+0x7b80], R10 ;  /* 0x007b800aff008988 */ /* 0x000fe20008000804 */
[----:B------:R-:W-:Y:S01]  /*3c90*/  BAR.SYNC.DEFER_BLOCKING 0x0 ;  /* 0x0000000000007b1d */ /* 0x000fe20000010000 */
[----:B------:R-:W-:-:S04]  /*3ca0*/  IADD3 R3, P0, PT, R29, UR10, RZ ;  /* 0x0000000a1d037c10 */ /* 0x000fc8000ff1e0ff */
[----:B------:R-:W-:Y:S02]  /*3cb0*/  IADD3.X R4, PT, PT, RZ, UR11, RZ, P0, !PT ;  /* 0x0000000bff047c10 */ /* 0x000fe400087fe4ff */
[----:B0-----:R-:W-:-:S04]  /*3cc0*/  LEA R2, P0, R3, UR8, 0x2 ;  /* 0x0000000803027c11 */ /* 0x001fc8000f8010ff */
[----:B------:R-:W-:Y:S01]  /*3cd0*/  LEA.HI.X R3, R3, UR9, R4, 0x2, P0 ;  /* 0x0000000903037c11 */ /* 0x000fe200080f1404 */
[C---:B------:R-:W-:Y:S01]  /*3ce0*/  VIADD R4, R8.reuse, 0xa0 ;  /* 0x000000a008047836 */ /* 0x040fe20000000000 */
[----:B------:R-:W0:Y:S02]  /*3cf0*/  LDS R0, [UR4+0x7b80] ;  /* 0x007b8004ff007984 */ /* 0x000e240008000800 */
[-C--:B0-----:R-:W-:Y:S01]  /*3d00*/  ISETP.GE.AND P1, PT, R29, R0.reuse, PT ;  /* 0x000000001d00720c */ /* 0x081fe20003f26270 */
[----:B------:R-:W-:Y:S01]  /*3d10*/  VIADD R29, R8, 0x60 ;  /* 0x00000060081d7836 */ /* 0x000fe20000000000 */
[-C--:B------:R-:W-:Y:S01]  /*3d20*/  ISETP.GE.AND P3, PT, R6, R0.reuse, PT ;  /* 0x000000000600720c */ /* 0x080fe20003f66270 */
[C---:B------:R-:W-:Y:S01]  /*3d30*/  VIADD R6, R8.reuse, 0xc0 ;  /* 0x000000c008067836 */ /* 0x040fe20000000000 */
[----:B------:R-:W-:Y:S02]  /*3d40*/  ISETP.GE.AND P2, PT, R41, R0, PT ;  /* 0x000000002900720c */ /* 0x000fe40003f46270 */
[----:B------:R-:W-:-:S02]  /*3d50*/  IADD3 R41, PT, PT, R8, 0x80, RZ ;  /* 0x0000008008297810 */ /* 0x000fc40007ffe0ff */
[-C--:B------:R-:W-:Y:S02]  /*3d60*/  ISETP.GE.AND P4, PT, R29, R0.reuse, PT ;  /* 0x000000001d00720c */ /* 0x080fe40003f86270 */
[C---:B------:R-:W-:Y:S02]  /*3d70*/  IADD3 R29, PT, PT, R8.reuse, 0xe0, RZ ;  /* 0x000000e0081d7810 */ /* 0x040fe40007ffe0ff */
[-C--:B------:R-:W-:Y:S01]  /*3d80*/  ISETP.GE.AND P5, PT, R41, R0.reuse, PT ;  /* 0x000000002900720c */ /* 0x080fe20003fa6270 */
[----:B------:R0:W-:Y:S01]  /*3d90*/  @!P1 STG.E desc[UR12][R2.64], R31 ;  /* 0x0000001f02009986 */ /* 0x0001e2000c10190c */
[-C--:B------:R-:W-:Y:S01]  /*3da0*/  ISETP.GE.AND P1, PT, R29, R0.reuse, PT ;  /* 0x000000001d00720c */ /* 0x080fe20003f26270 */
[----:B------:R-:W-:Y:S01]  /*3db0*/  VIADD R29, R8, 0x120 ;  /* 0x00000120081d7836 */ /* 0x000fe20000000000 */
[-C--:B------:R-:W-:Y:S01]  /*3dc0*/  ISETP.GE.AND P0, PT, R6, R0.reuse, PT ;  /* 0x000000000600720c */ /* 0x080fe20003f06270 */
[----:B------:R-:W-:Y:S01]  /*3dd0*/  VIADD R41, R8, 0x100 ;  /* 0x0000010008297836 */ /* 0x000fe20000000000 */
[-C--:B------:R-:W-:Y:S01]  /*3de0*/  ISETP.GE.AND P6, PT, R4, R0.reuse, PT ;  /* 0x000000000400720c */ /* 0x080fe20003fc6270 */
[----:B------:R1:W-:Y:S01]  /*3df0*/  @!P3 STG.E desc[UR12][R2.64+0x100], R35 ;  /* 0x000100230200b986 */ /* 0x0003e2000c10190c */
[----:B------:R-:W-:Y:S01]  /*3e00*/  ISETP.GE.AND P3, PT, R29, R0, PT ;  /* 0x000000001d00720c */ /* 0x000fe20003f66270 */
[----:B------:R-:W-:-:S02]  /*3e10*/  VIADD R29, R8, 0x160 ;  /* 0x00000160081d7836 */ /* 0x000fc40000000000 */
[----:B------:R1:W-:Y:S01]  /*3e20*/  @!P2 STG.E desc[UR12][R2.64+0x80], R33 ;  /* 0x000080210200a986 */ /* 0x0003e2000c10190c */
[-C--:B------:R-:W-:Y:S01]  /*3e30*/  ISETP.GE.AND P2, PT, R41, R0.reuse, PT ;  /* 0x000000002900720c */ /* 0x080fe20003f46270 */
[C---:B0-----:R-:W-:Y:S01]  /*3e40*/  VIADD R31, R8.reuse, 0x180 ;  /* 0x00000180081f7836 */ /* 0x041fe20000000000 */
[C---:B------:R-:W-:Y:S01]  /*3e50*/  IADD3 R41, PT, PT, R8.reuse, 0x140, RZ ;  /* 0x0000014008297810 */ /* 0x040fe20007ffe0ff */
[----:B------:R1:W-:Y:S01]  /*3e60*/  @!P5 STG.E desc[UR12][R2.64+0x200], R39 ;  /* 0x000200270200d986 */ /* 0x0003e2000c10190c */
[-C--:B------:R-:W-:Y:S02]  /*3e70*/  ISETP.GE.AND P5, PT, R29, R0.reuse, PT ;  /* 0x000000001d00720c */ /* 0x080fe40003fa6270 */
[----:B------:R-:W-:Y:S01]  /*3e80*/  IADD3 R29, PT, PT, R8, 0x1a0, RZ ;  /* 0x000001a0081d7810 */ /* 0x000fe20007ffe0ff */
[----:B------:R1:W-:Y:S01]  /*3e90*/  @!P4 STG.E desc[UR12][R2.64+0x180], R37 ;  /* 0x000180250200c986 */ /* 0x0003e2000c10190c */
[----:B------:R-:W-:-:S03]  /*3ea0*/  ISETP.GE.AND P4, PT, R41, R0, PT ;  /* 0x000000002900720c */ /* 0x000fc60003f86270 */
[----:B------:R1:W-:Y:S01]  /*3eb0*/  @!P0 STG.E desc[UR12][R2.64+0x300], R45 ;  /* 0x0003002d02008986 */ /* 0x0003e2000c10190c */
[-C--:B------:R-:W-:Y:S01]  /*3ec0*/  ISETP.GE.AND P0, PT, R29, R0.reuse, PT ;  /* 0x000000001d00720c */ /* 0x080fe20003f06270 */
[C---:B------:R-:W-:Y:S02]  /*3ed0*/  VIADD R29, R8.reuse, 0x1e0 ;  /* 0x000001e0081d7836 */ /* 0x040fe40000000000 */
[----:B------:R1:W-:Y:S01]  /*3ee0*/  @!P6 STG.E desc[UR12][R2.64+0x280], R43 ;  /* 0x0002802b0200e986 */ /* 0x0003e2000c10190c */
[-C--:B------:R-:W-:Y:S01]  /*3ef0*/  ISETP.GE.AND P6, PT, R31, R0.reuse, PT ;  /* 0x000000001f00720c */ /* 0x080fe20003fc6270 */
[C---:B------:R-:W-:Y:S02]  /*3f00*/  VIADD R31, R8.reuse, 0x1c0 ;  /* 0x000001c0081f7836 */ /* 0x040fe40000000000 */
[----:B------:R1:W-:Y:S01]  /*3f10*/  @!P2 STG.E desc[UR12][R2.64+0x400], R23 ;  /* 0x000400170200a986 */ /* 0x0003e2000c10190c */
[----:B------:R-:W-:Y:S01]  /*3f20*/  ISETP.GE.AND P2, PT, R29, R0, PT ;  /* 0x000000001d00720c */ /* 0x000fe20003f46270 */
[----:B------:R-:W-:-:S02]  /*3f30*/  VIADD R29, R8, 0x220 ;  /* 0x00000220081d7836 */ /* 0x000fc40000000000 */
[----:B------:R1:W-:Y:S01]  /*3f40*/  @!P1 STG.E desc[UR12][R2.64+0x380], R27 ;  /* 0x0003801b02009986 */ /* 0x0003e2000c10190c */
[-C--:B------:R-:W-:Y:S02]  /*3f50*/  ISETP.GE.AND P1, PT, R31, R0.reuse, PT ;  /* 0x000000001f00720c */ /* 0x080fe40003f26270 */
[----:B------:R-:W-:Y:S01]  /*3f60*/  IADD3 R31, PT, PT, R8, 0x200, RZ ;  /* 0x00000200081f7810 */ /* 0x000fe20007ffe0ff */
[----:B------:R1:W-:Y:S03]  /*3f70*/  @!P3 STG.E desc[UR12][R2.64+0x480], R19 ;  /* 0x000480130200b986 */ /* 0x0003e6000c10190c */
[-C--:B------:R-:W-:Y:S01]  /*3f80*/  ISETP.GE.AND P3, PT, R31, R0.reuse, PT ;  /* 0x000000001f00720c */ /* 0x080fe20003f66270 */
[----:B------:R1:W-:Y:S01]  /*3f90*/  @!P4 STG.E desc[UR12][R2.64+0x500], R21 ;  /* 0x000500150200c986 */ /* 0x0003e2000c10190c */
[----:B------:R-:W-:-:S03]  /*3fa0*/  ISETP.GE.AND P4, PT, R29, R0, PT ;  /* 0x000000001d00720c */ /* 0x000fc60003f86270 */
[----:B------:R1:W-:Y:S01]  /*3fb0*/  @!P5 STG.E desc[UR12][R2.64+0x580], R17 ;  /* 0x000580110200d986 */ /* 0x0003e2000c10190c */
[----:B------:R-:W-:-:S03]  /*3fc0*/  ISETP.GE.AND P5, PT, R40, R0, PT ;  /* 0x000000002800720c */ /* 0x000fc60003fa6270 */
[----:B------:R1:W-:Y:S04]  /*3fd0*/  @!P6 STG.E desc[UR12][R2.64+0x600], R15 ;  /* 0x0006000f0200e986 */ /* 0x0003e8000c10190c */
[----:B------:R1:W-:Y:S04]  /*3fe0*/  @!P0 STG.E desc[UR12][R2.64+0x680], R13 ;  /* 0x0006800d02008986 */ /* 0x0003e8000c10190c */
[----:B------:R1:W-:Y:S04]  /*3ff0*/  @!P1 STG.E desc[UR12][R2.64+0x700], R11 ;  /* 0x0007000b02009986 */ /* 0x0003e8000c10190c */
[----:B------:R1:W-:Y:S04]  /*4000*/  @!P2 STG.E desc[UR12][R2.64+0x780], R9 ;  /* 0x000780090200a986 */ /* 0x0003e8000c10190c */
[----:B------:R1:W-:Y:S04]  /*4010*/  @!P3 STG.E desc[UR12][R2.64+0x800], R7 ;  /* 0x000800070200b986 */ /* 0x0003e8000c10190c */
[----:B------:R1:W-:Y:S01]  /*4020*/  @!P4 STG.E desc[UR12][R2.64+0x880], R5 ;  /* 0x000880050200c986 */ /* 0x0003e2000c10190c */
[----:B------:R-:W-:Y:S05]  /*4030*/  @P5 EXIT ;  /* 0x000000000000594d */ /* 0x000fea0003800000 */
[----:B------:R-:W-:Y:S01]  /*4040*/  STG.E desc[UR12][R2.64+0x900], R25 ;  /* 0x0009001902007986 */ /* 0x000fe2000c10190c */
[----:B------:R-:W-:Y:S05]  /*4050*/  EXIT ;  /* 0x000000000000794d */ /* 0x000fea0003800000 */
.L_x_5:
[----:B------:R-:W-:Y:S01]  /*4060*/  BSSY B1, `(.L_x_32) ;  /* 0x0000006000017945 */ /* 0x000fe20003800000 */
[----:B------:R-:W-:Y:S01]  /*4070*/  PLOP3.LUT P0, PT, P0, PT, PT, 0x8, 0x80 ;  /* 0x000000000080781c */ /* 0x000fe2000070e170 */
[----:B------:R-:W-:-:S12]  /*4080*/  IMAD.MOV.U32 R8, RZ, RZ, -0x1 ;  /* 0xffffffffff087424 */ /* 0x000fd800078e00ff */
[----:B------:R-:W-:Y:S05]  /*4090*/  WARPSYNC.COLLECTIVE R8, `(.L_x_33) ;  /* 0x0000000008087348 */ /* 0x000fea0003c00000 */
[----:B------:R-:W-:Y:S01]  /*40a0*/  VOTE.ANY P0, P0 ;  /* 0x0000000000ff7806 */ /* 0x000fe20000000100 */
[----:B------:R-:W-:-:S12]  /*40b0*/  ENDCOLLECTIVE ;  /* 0x000000000000791b */ /* 0x000fd80003800000 */
.L_x_33:
[----:B------:R-:W-:Y:S05]  /*40c0*/  BSYNC B1 ;  /* 0x0000000000017941 */ /* 0x000fea0003800000 */
.L_x_32:
[----:B------:R-:W-:Y:S05]  /*40d0*/  BRA `(.L_x_34) ;  /* 0xffffffcc00fc7947 */ /* 0x000fea000383ffff */
.L_x_7:
[----:B------:R-:W-:Y:S01]  /*40e0*/  BSSY B1, `(.L_x_35) ;  /* 0x0000006000017945 */ /* 0x000fe20003800000 */
[----:B------:R-:W-:Y:S02]  /*40f0*/  PLOP3.LUT P0, PT, P0, PT, PT, 0x8, 0x80 ;  /* 0x000000000080781c */ /* 0x000fe4000070e170 */
[----:B------:R-:W-:-:S11]  /*4100*/  MOV R8, 0xffffffff ;  /* 0xffffffff00087802 */ /* 0x000fd60000000f00 */
[----:B------:R-:W-:Y:S05]  /*4110*/  WARPSYNC.COLLECTIVE R8, `(.L_x_36) ;  /* 0x0000000008087348 */ /* 0x000fea0003c00000 */
[----:B------:R-:W-:Y:S01]  /*4120*/  VOTE.ANY P0, P0 ;  /* 0x0000000000ff7806 */ /* 0x000fe20000000100 */
[----:B------:R-:W-:-:S12]  /*4130*/  ENDCOLLECTIVE ;  /* 0x000000000000791b */ /* 0x000fd80003800000 */
.L_x_36:
[----:B------:R-:W-:Y:S05]  /*4140*/  BSYNC B1 ;  /* 0x0000000000017941 */ /* 0x000fea0003800000 */
.L_x_35:
[----:B------:R-:W-:Y:S05]  /*4150*/  BRA `(.L_x_37) ;  /* 0xffffffd000007947 */ /* 0x000fea000383ffff */
.L_x_9:
[----:B------:R-:W0:Y:S01]  /*4160*/  S2R R45, SR_GEMASK ;  /* 0x00000000002d7919 */ /* 0x000e220000003c00 */
[----:B------:R-:W-:Y:S01]  /*4170*/  BSSY B1, `(.L_x_38) ;  /* 0x0000007000017945 */ /* 0x000fe20003800000 */
[----:B------:R-:W-:Y:S01]  /*4180*/  ISETP.NE.AND P0, PT, R16, 0x65, PT ;  /* 0x000000651000780c */ /* 0x000fe20003f05270 */
[----:B------:R-:W-:Y:S01]  /*4190*/  IMAD.MOV.U32 R8, RZ, RZ, -0x1 ;  /* 0xffffffffff087424 */ /* 0x000fe200078e00ff */
[----:B------:R-:W-:-:S13]  /*41a0*/  PLOP3.LUT P2, PT, P2, PT, PT, 0x8, 0x80 ;  /* 0x000000000080781c */ /* 0x000fda000174e170 */
[----:B0-----:R-:W-:Y:S05]  /*41b0*/  WARPSYNC.COLLECTIVE R8, `(.L_x_39) ;  /* 0x0000000008087348 */ /* 0x001fea0003c00000 */
[----:B------:R-:W-:Y:S01]  /*41c0*/  VOTE.ANY R8, PT, P2 ;  /* 0x0000000000087806 */ /* 0x000fe200010e0100 */
[----:B0-----:R-:W-:Y:S06]  /*41d0*/  ENDCOLLECTIVE ;  /* 0x000000000000791b */ /* 0x001fec0003800000 */
.L_x_39:
[----:B------:R-:W-:Y:S05]  /*41e0*/  BSYNC B1 ;  /* 0x0000000000017941 */ /* 0x000fea0003800000 */
.L_x_38:
[----:B------:R-:W-:Y:S01]  /*41f0*/  LOP3.LUT R8, R8, 0x80000000, R45, 0xec, !PT ;  /* 0x8000000008087812 */ /* 0x000fe200078eec2d */
[----:B------:R-:W-:Y:S01]  /*4200*/  IMAD.MOV.U32 R10, RZ, RZ, 0x1 ;  /* 0x00000001ff0a7424 */ /* 0x000fe200078e00ff */
[C---:B------:R-:W-:Y:S01]  /*4210*/  IADD3 R19, PT, PT, R44.reuse, 0x8, RZ ;  /* 0x000000082c137810 */ /* 0x040fe20007ffe0ff */
[----:B------:R-:W-:Y:S02]  /*4220*/  VIADD R33, R44, 0x2 ;  /* 0x000000022c217836 */ /* 0x000fe40000000000 */
[----:B------:R-:W-:Y:S02]  /*4230*/  VIADD R9, R8, 0xffffffff ;  /* 0xffffffff08097836 */ /* 0x000fe40000000000 */
[C---:B------:R-:W-:Y:S02]  /*4240*/  VIADD R32, R44.reuse, 0x4 ;  /* 0x000000042c207836 */ /* 0x040fe40000000000 */
[----:B------:R-:W-:Y:S01]  /*4250*/  VIADD R34, R44, 0x10 ;  /* 0x000000102c227836 */ /* 0x000fe20000000000 */
[----:B------:R-:W-:Y:S01]  /*4260*/  LOP3.LUT R14, R8, R9, RZ, 0xc, !PT ;  /* 0x00000009080e7212 */ /* 0x000fe200078e0cff */
[----:B------:R-:W-:Y:S01]  /*4270*/  IMAD.MOV.U32 R8, RZ, RZ, -0x1 ;  /* 0xffffffffff087424 */ /* 0x000fe200078e00ff */
[----:B------:R-:W-:-:S02]  /*4280*/  MOV R9, R36 ;  /* 0x0000002400097202 */ /* 0x000fc40000000f00 */
[----:B------:R0:W1:Y:S05]  /*4290*/  POPC R15, R14 ;  /* 0x0000000e000f7309 */ /* 0x00006a0000000000 */
[----:B01----:R-:W-:Y:S05]  /*42a0*/  WARPSYNC.COLLECTIVE R8, `(.L_x_40) ;  /* 0x0000000008087348 */ /* 0x003fea0003c00000 */
[----:B-1----:R1:W2:Y:S02]  /*42b0*/  SHFL.DOWN P2, R16, R9, R10, R15 ;  /* 0x0800000a09107389 */ /* 0x0022a4000004000f */
[----:B012---:R-:W-:Y:S05]  /*42c0*/  ENDCOLLECTIVE ;  /* 0x000000000000791b */ /* 0x007fea0003800000 */
.L_x_40:
[----:B------:R-:W-:Y:S01]  /*42d0*/  IMAD.MOV.U32 R10, RZ, RZ, 0x2 ;  /* 0x00000002ff0a7424 */ /* 0x000fe200078e00ff */
[----:B------:R-:W-:Y:S02]  /*42e0*/  ISETP.GE.AND P2, PT, R44, R15, PT ;  /* 0x0000000f2c00720c */ /* 0x000fe40003f46270 */
[----:B------:R-:W-:-:S11]  /*42f0*/  MOV R17, R16 ;  /* 0x0000001000117202 */ /* 0x000fd60000000f00 */
[----:B------:R-:W-:-:S04]  /*4300*/  @!P2 FADD R36, R17, R36 ;  /* 0x000000241124a221 */ /* 0x000fc80000000000 */
[----:B------:R-:W-:-:S07]  /*4310*/  IMAD.MOV.U32 R9, RZ, RZ, R36 ;  /* 0x000000ffff097224 */ /* 0x000fce00078e0024 */
[----:B------:R-:W-:Y:S05]  /*4320*/  WARPSYNC.COLLECTIVE R8, `(.L_x_41) ;  /* 0x0000000008087348 */ /* 0x000fea0003c00000 */
[----:B------:R0:W1:Y:S02]  /*4330*/  SHFL.DOWN P2, R16, R9, R10, R15 ;  /* 0x0800000a09107389 */ /* 0x000064000004000f */
[----:B01----:R-:W-:Y:S05]  /*4340*/  ENDCOLLECTIVE ;  /* 0x000000000000791b */ /* 0x003fea0003800000 */
.L_x_41:
[----:B------:R-:W-:Y:S01]  /*4350*/  HFMA2 R10, -RZ, RZ, 0, 2.384185791015625e-07 ;  /* 0x00000004ff0a7431 */ /* 0x000fe200000001ff */
[----:B------:R-:W-:Y:S02]  /*4360*/  ISETP.GT.AND P2, PT, R33, R15, PT ;  /* 0x0000000f2100720c */ /* 0x000fe40003f44270 */
[----:B------:R-:W-:-:S11]  /*4370*/  MOV R17, R16 ;  /* 0x0000001000117202 */ /* 0x000fd60000000f00 */
[----:B------:R-:W-:-:S04]  /*4380*/  @!P2 FADD R36, R36, R17 ;  /* 0x000000112424a221 */ /* 0x000fc80000000000 */
[----:B------:R-:W-:-:S07]  /*4390*/  IMAD.MOV.U32 R9, RZ, RZ, R36 ;  /* 0x000000ffff097224 */ /* 0x000fce00078e0024 */
[----:B------:R-:W-:Y:S05]  /*43a0*/  WARPSYNC.COLLECTIVE R8, `(.L_x_42) ;  /* 0x0000000008087348 */ /* 0x000fea0003c00000 */
[----:B------:R0:W1:Y:S02]  /*43b0*/  SHFL.DOWN P2, R16, R9, R10, R15 ;  /* 0x0800000a09107389 */ /* 0x000064000004000f */
[----:B01----:R-:W-:Y:S05]  /*43c0*/  ENDCOLLECTIVE ;  /* 0x000000000000791b */ /* 0x003fea0003800000 */
.L_x_42:
[----:B------:R-:W-:Y:S01]  /*43d0*/  IMAD.MOV.U32 R10, RZ, RZ, 0x8 ;  /* 0x00000008ff0a7424 */ /* 0x000fe200078e00ff */
[----:B------:R-:W-:Y:S01]  /*43e0*/  ISETP.GT.AND P2, PT, R32, R15, PT ;  /* 0x0000000f2000720c */ /* 0x000fe20003f44270 */
[----:B------:R-:W-:-:S12]  /*43f0*/  IMAD.MOV.U32 R17, RZ, RZ, R16 ;  /* 0x000000ffff117224 */ /* 0x000fd800078e0010 */
[----:B------:R-:W-:-:S05]  /*4400*/  @!P2 FADD R36, R36, R17 ;  /* 0x000000112424a221 */ /* 0x000fca0000000000 */
[----:B------:R-:W-:-:S07]  /*4410*/  MOV R9, R36 ;  /* 0x0000002400097202 */ /* 0x000fce0000000f00 */
[----:B------:R-:W-:Y:S05]  /*4420*/  WARPSYNC.COLLECTIVE R8, `(.L_x_43) ;  /* 0x0000000008087348 */ /* 0x000fea0003c00000 */
[----:B------:R0:W1:Y:S02]  /*4430*/  SHFL.DOWN P2, R16, R9, R10, R15 ;  /* 0x0800000a09107389 */ /* 0x000064000004000f */
[----:B01----:R-:W-:Y:S05]  /*4440*/  ENDCOLLECTIVE ;  /* 0x000000000000791b */ /* 0x003fea0003800000 */
.L_x_43:
[----:B------:R-:W-:Y:S01]  /*4450*/  IMAD.MOV.U32 R10, RZ, RZ, 0x10 ;  /* 0x00000010ff0a7424 */ /* 0x000fe200078e00ff */
[----:B------:R-:W-:Y:S01]  /*4460*/  ISETP.GT.AND P2, PT, R19, R15, PT ;  /* 0x0000000f1300720c */ /* 0x000fe20003f44270 */
[----:B------:R-:W-:-:S12]  /*4470*/  IMAD.MOV.U32 R17, RZ, RZ, R16 ;  /* 0x000000ffff117224 */ /* 0x000fd800078e0010 */
[----:B------:R-:W-:-:S04]  /*4480*/  @!P2 FADD R36, R36, R17 ;  /* 0x000000112424a221 */ /* 0x000fc80000000000 */
[----:B------:R-:W-:-:S07]  /*4490*/  IMAD.MOV.U32 R9, RZ, RZ, R36 ;  /* 0x000000ffff097224 */ /* 0x000fce00078e0024 */
[----:B------:R-:W-:Y:S05]  /*44a0*/  WARPSYNC.COLLECTIVE R8, `(.L_x_44) ;  /* 0x0000000008087348 */ /* 0x000fea0003c00000 */
[----:B------:R0:W1:Y:S02]  /*44b0*/  SHFL.DOWN P2, R16, R9, R10, R15 ;  /* 0x0800000a09107389 */ /* 0x000064000004000f */
[----:B01----:R-:W-:Y:S05]  /*44c0*/  ENDCOLLECTIVE ;  /* 0x000000000000791b */ /* 0x003fea0003800000 */
.L_x_44:
[----:B------:R-:W0:Y:S01]  /*44d0*/  LDC.64 R8, c[0x0][0x390] ;  /* 0x0000e400ff087b82 */ /* 0x000e220000000a00 */
[----:B------:R-:W-:Y:S02]  /*44e0*/  ISETP.GT.AND P2, PT, R34, R15, PT ;  /* 0x0000000f2200720c */ /* 0x000fe40003f44270 */
[----:B------:R-:W-:-:S11]  /*44f0*/  MOV R17, R16 ;  /* 0x0000001000117202 */ /* 0x000fd60000000f00 */
[----:B------:R-:W-:Y:S01]  /*4500*/  @!P2 FADD R36, R36, R17 ;  /* 0x000000112424a221 */ /* 0x000fe20000000000 */
[----:B0-----:R-:W-:Y:S01]  /*4510*/  IADD3 R35, P2, PT, R8, 0x100, RZ ;  /* 0x0000010008237810 */ /* 0x001fe20007f5e0ff */
[----:B------:R-:W-:-:S03]  /*4520*/  IMAD.MOV.U32 R8, RZ, RZ, -0x1 ;  /* 0xffffffffff087424 */ /* 0x000fc600078e00ff */
[----:B------:R-:W-:-:S09]  /*4530*/  IADD3.X R37, PT, PT, RZ, R9, RZ, P2, !PT ;  /* 0x00000009ff257210 */ /* 0x000fd200017fe4ff */
[----:B------:R-:W-:Y:S05]  /*4540*/  WARPSYNC.COLLECTIVE R8, `(.L_x_45) ;  /* 0x0000000008087348 */ /* 0x000fea0003c00000 */
[----:B------:R-:W-:Y:S01]  /*4550*/  VOTE.ALL P0, P0 ;  /* 0x0000000000ff7806 */ /* 0x000fe20000000000 */
[----:B------:R-:W-:-:S12]  /*4560*/  ENDCOLLECTIVE ;  /* 0x000000000000791b */ /* 0x000fd80003800000 */
.L_x_45:
[----:B------:R-:W-:Y:S05]  /*4570*/  BRA `(.L_x_46) ;  /* 0xffffffcc00847947 */ /* 0x000fea000383ffff */
.L_x_11:
[----:B------:R-:W-:Y:S01]  /*4580*/  BSSY B1, `(.L_x_47) ;  /* 0x0000006000017945 */ /* 0x000fe20003800000 */
[----:B------:R-:W-:Y:S01]  /*4590*/  PLOP3.LUT P0, PT, P0, PT, PT, 0x8, 0x80 ;  /* 0x000000000080781c */ /* 0x000fe2000070e170 */
[----:B------:R-:W-:-:S12]  /*45a0*/  IMAD.MOV.U32 R8, RZ, RZ, -0x1 ;  /* 0xffffffffff087424 */ /* 0x000fd800078e00ff */
[----:B------:R-:W-:Y:S05]  /*45b0*/  WARPSYNC.COLLECTIVE R8, `(.L_x_48) ;  /* 0x0000000008087348 */ /* 0x000fea0003c00000 */
[----:B------:R-:W-:Y:S01]  /*45c0*/  VOTE.ANY P0, P0 ;  /* 0x0000000000ff7806 */ /* 0x000fe20000000100 */
[----:B------:R-:W-:-:S12]  /*45d0*/  ENDCOLLECTIVE ;  /* 0x000000000000791b */ /* 0x000fd80003800000 */
.L_x_48:
[----:B------:R-:W-:Y:S05]  /*45e0*/  BSYNC B1 ;  /* 0x0000000000017941 */ /* 0x000fea0003800000 */
.L_x_47:
[----:B------:R-:W-:Y:S05]  /*45f0*/  BRA `(.L_x_49) ;  /* 0xffffffcc00947947 */ /* 0x000fea000383ffff */
.L_x_13:
[----:B------:R-:W-:Y:S01]  /*4600*/  BSSY B1, `(.L_x_50) ;  /* 0x0000006000017945 */ /* 0x000fe20003800000 */
[----:B------:R-:W-:Y:S01]  /*4610*/  PLOP3.LUT P0, PT, P0, PT, PT, 0x8, 0x80 ;  /* 0x000000000080781c */ /* 0x000fe2000070e170 */
[----:B------:R-:W-:-:S12]  /*4620*/  IMAD.MOV.U32 R8, RZ, RZ, -0x1 ;  /* 0xffffffffff087424 */ /* 0x000fd800078e00ff */
[----:B------:R-:W-:Y:S05]  /*4630*/  WARPSYNC.COLLECTIVE R8, `(.L_x_51) ;  /* 0x0000000008087348 */ /* 0x000fea0003c00000 */
[----:B------:R-:W-:Y:S01]  /*4640*/  VOTE.ANY P0, P0 ;  /* 0x0000000000ff7806 */ /* 0x000fe20000000100 */
[----:B------:R-:W-:-:S12]  /*4650*/  ENDCOLLECTIVE ;  /* 0x000000000000791b */ /* 0x000fd80003800000 */
.L_x_51:
[----:B------:R-:W-:Y:S05]  /*4660*/  BSYNC B1 ;  /* 0x0000000000017941 */ /* 0x000fea0003800000 */
.L_x_50:
[----:B------:R-:W-:Y:S05]  /*4670*/  BRA `(.L_x_52) ;  /* 0xffffffcc00987947 */ /* 0x000fea000383ffff */
.L_x_15:
[----:B------:R-:W-:Y:S01]  /*4680*/  BSSY B1, `(.L_x_53) ;  /* 0x0000006000017945 */ /* 0x000fe20003800000 */
[----:B------:R-:W-:Y:S02]  /*4690*/  PLOP3.LUT P2, PT, P0, PT, PT, 0x8, 0x80 ;  /* 0x000000000080781c */ /* 0x000fe4000074e170 */
[----:B------:R-:W-:-:S11]  /*46a0*/  MOV R8, 0xffffffff ;  /* 0xffffffff00087802 */ /* 0x000fd60000000f00 */
[----:B------:R-:W-:Y:S05]  /*46b0*/  WARPSYNC.COLLECTIVE R8, `(.L_x_54) ;  /* 0x0000000008087348 */ /* 0x000fea0003c00000 */
[----:B------:R-:W-:Y:S01]  /*46c0*/  VOTE.ANY R8, PT, P2 ;  /* 0x0000000000087806 */ /* 0x000fe200010e0100 */
[----:B------:R-:W-:Y:S06]  /*46d0*/  ENDCOLLECTIVE ;  /* 0x000000000000791b */ /* 0x000fec0003800000 */
.L_x_54:
[----:B------:R-:W-:Y:S05]  /*46e0*/  BSYNC B1 ;  /* 0x0000000000017941 */ /* 0x000fea0003800000 */
.L_x_53:
[----:B------:R-:W-:Y:S01]  /*46f0*/  LOP3.LUT R8, R8, 0x80000000, R45, 0xec, !PT ;  /* 0x8000000008087812 */ /* 0x000fe200078eec2d */
[----:B------:R-:W-:Y:S02]  /*4700*/  IMAD.MOV.U32 R10, RZ, RZ, 0x1 ;  /* 0x00000001ff0a7424 */ /* 0x000fe400078e00ff */
[----:B------:R-:W-:Y:S02]  /*4710*/  VIADD R18, R18, 0xffffffe0 ;  /* 0xffffffe012127836 */ /* 0x000fe40000000000 */
[----:B------:R-:W-:-:S05]  /*4720*/  VIADD R15, R8, 0xffffffff ;  /* 0xffffffff080f7836 */ /* 0x000fca0000000000 */
[----:B------:R-:W-:Y:S02]  /*4730*/  LOP3.LUT R17, R8, R15, RZ, 0xc, !PT ;  /* 0x0000000f08117212 */ /* 0x000fe400078e0cff */
[----:B------:R-:W-:Y:S02]  /*4740*/  MOV R8, 0xffffffff ;  /* 0xffffffff00087802 */ /* 0x000fe40000000f00 */
[----:B------:R0:W1:Y:S05]  /*4750*/  POPC R15, R17 ;  /* 0x00000011000f7309 */ /* 0x00006a0000000000 */
[----:B01----:R-:W-:Y:S05]  /*4760*/  WARPSYNC.COLLECTIVE R8, `(.L_x_55) ;  /* 0x0000000008087348 */ /* 0x003fea0003c00000 */
[----:B-1----:R1:W2:Y:S02]  /*4770*/  SHFL.DOWN P2, R16, R9, R10, R15 ;  /* 0x0800000a09107389 */ /* 0x0022a4000004000f */
[----:B012---:R-:W-:Y:S05]  /*4780*/  ENDCOLLECTIVE ;  /* 0x000000000000791b */ /* 0x007fea0003800000 */
.L_x_55:
[----:B------:R-:W-:Y:S01]  /*4790*/  ISETP.GE.AND P0, PT, R44, R15, PT ;  /* 0x0000000f2c00720c */ /* 0x000fe20003f06270 */
[----:B------:R-:W-:-:S12]  /*47a0*/  IMAD.MOV.U32 R10, RZ, RZ, 0x2 ;  /* 0x00000002ff0a7424 */ /* 0x000fd800078e00ff */
[----:B------:R-:W-:Y:S01]  /*47b0*/  @!P0 FADD R9, R16, R9 ;  /* 0x0000000910098221 */ /* 0x000fe20000000000 */
[----:B------:R-:W-:-:S13]  /*47c0*/  ISETP.GT.AND P0, PT, R33, R15, PT ;  /* 0x0000000f2100720c */ /* 0x000fda0003f04270 */
[----:B------:R-:W-:Y:S05]  /*47d0*/  WARPSYNC.COLLECTIVE R8, `(.L_x_56) ;  /* 0x0000000008087348 */ /* 0x000fea0003c00000 */
[----:B------:R0:W1:Y:S02]  /*47e0*/  SHFL.DOWN P2, R16, R9, R10, R15 ;  /* 0x0800000a09107389 */ /* 0x000064000004000f */
[----:B01----:R-:W-:Y:S05]  /*47f0*/  ENDCOLLECTIVE ;  /* 0x000000000000791b */ /* 0x003fea0003800000 */
.L_x_56:
[----:B------:R-:W-:Y:S02]  /*4800*/  IMAD.MOV.U32 R10, RZ, RZ, 0x4 ;  /* 0x00000004ff0a7424 */ /* 0x000fe400078e00ff */
[----:B------:R-:W-:Y:S01]  /*4810*/  @!P0 FADD R9, R9, R16 ;  /* 0x0000001009098221 */ /* 0x000fe20000000000 */
[----:B------:R-:W-:-:S13]  /*4820*/  ISETP.GT.AND P0, PT, R32, R15, PT ;  /* 0x0000000f2000720c */ /* 0x000fda0003f04270 */
[----:B------:R-:W-:Y:S05]  /*4830*/  WARPSYNC.COLLECTIVE R8, `(.L_x_57) ;  /* 0x0000000008087348 */ /* 0x000fea0003c00000 */
[----:B------:R0:W1:Y:S02]  /*4840*/  SHFL.DOWN P2, R16, R9, R10, R15 ;  /* 0x0800000a09107389 */ /* 0x000064000004000f */
[----:B01----:R-:W-:Y:S05]  /*4850*/  ENDCOLLECTIVE ;  /* 0x000000000000791b */ /* 0x003fea0003800000 */
.L_x_57:
[----:B------:R-:W-:Y:S02]  /*4860*/  HFMA2 R10, -RZ, RZ, 0, 4.76837158203125e-07 ;  /* 0x00000008ff0a7431 */ /* 0x000fe400000001ff */
[----:B------:R-:W-:Y:S01]  /*4870*/  @!P0 FADD R9, R9, R16 ;  /* 0x0000001009098221 */ /* 0x000fe20000000000 */
[----:B------:R-:W-:-:S13]  /*4880*/  ISETP.GT.AND P0, PT, R19, R15, PT ;  /* 0x0000000f1300720c */ /* 0x000fda0003f04270 */
[----:B------:R-:W-:Y:S05]  /*4890*/  WARPSYNC.COLLECTIVE R8, `(.L_x_58) ;  /* 0x0000000008087348 */ /* 0x000fea0003c00000 */
[----:B------:R0:W1:Y:S02]  /*48a0*/  SHFL.DOWN P2, R16, R9, R10, R15 ;  /* 0x0800000a09107389 */ /* 0x000064000004000f */
[----:B01----:R-:W-:Y:S05]  /*48b0*/  ENDCOLLECTIVE ;  /* 0x000000000000791b */ /* 0x003fea0003800000 */
.L_x_58:
[----:B------:R-:W-:Y:S02]  /*48c0*/  IMAD.MOV.U32 R10, RZ, RZ, 0x10 ;  /* 0x00000010ff0a7424 */ /* 0x000fe400078e00ff */
[----:B------:R-:W-:Y:S01]  /*48d0*/  @!P0 FADD R9, R9, R16 ;  /* 0x0000001009098221 */ /* 0x000fe20000000000 */
[----:B------:R-:W-:-:S13]  /*48e0*/  ISETP.GT.AND P0, PT, R34, R15, PT ;  /* 0x0000000f2200720c */ /* 0x000fda0003f04270 */
[----:B------:R-:W-:Y:S05]  /*48f0*/  WARPSYNC.COLLECTIVE R8, `(.L_x_59) ;  /* 0x0000000008087348 */ /* 0x000fea0003c00000 */
[----:B------:R0:W1:Y:S02]  /*4900*/  SHFL.DOWN P2, R16, R9, R10, R15 ;  /* 0x0800000a09107389 */ /* 0x000064000004000f */
[----:B01----:R-:W-:Y:S05]  /*4910*/  ENDCOLLECTIVE ;  /* 0x000000000000791b */ /* 0x003fea0003800000 */
.L_x_59:
[----:B------:R-:W-:Y:S01]  /*4920*/  @!P0 FADD R9, R9, R16 ;  /* 0x0000001009098221 */ /* 0x000fe20000000000 */
[----:B------:R-:W-:-:S03]  /*4930*/  ISETP.NE.AND P0, PT, R14, 0x65, PT ;  /* 0x000000650e00780c */ /* 0x000fc60003f05270 */
[----:B------:R-:W-:-:S10]  /*4940*/  FADD R36, R9, R36 ;  /* 0x0000002409247221 */ /* 0x000fd40000000000 */
[----:B------:R-:W-:Y:S05]  /*4950*/  WARPSYNC.COLLECTIVE R8, `(.L_x_60) ;  /* 0x0000000008087348 */ /* 0x000fea0003c00000 */
[----:B------:R-:W-:Y:S01]  /*4960*/  VOTE.ALL P0, P0 ;  /* 0x0000000000ff7806 */ /* 0x000fe20000000000 */
[----:B------:R-:W-:-:S12]  /*4970*/  ENDCOLLECTIVE ;  /* 0x000000000000791b */ /* 0x000fd80003800000 */
.L_x_60:
[----:B------:R-:W-:Y:S05]  /*4980*/  BRA `(.L_x_61) ;  /* 0xffffffcc00487947 */ /* 0x000fea000383ffff */
.L_x_20:
[----:B------:R-:W-:Y:S01]  /*4990*/  BSSY B0, `(.L_x_62) ;  /* 0x0000006000007945 */ /* 0x000fe20003800000 */
[----:B------:R-:W-:Y:S02]  /*49a0*/  PLOP3.LUT P0, PT, P0, PT, PT, 0x8, 0x80 ;  /* 0x000000000080781c */ /* 0x000fe4000070e170 */
[----:B------:R-:W-:-:S11]  /*49b0*/  MOV R8, 0xffffffff ;  /* 0xffffffff00087802 */ /* 0x000fd60000000f00 */
[----:B------:R-:W-:Y:S05]  /*49c0*/  WARPSYNC.COLLECTIVE R8, `(.L_x_63) ;  /* 0x0000000008087348 */ /* 0x000fea0003c00000 */
[----:B------:R-:W-:Y:S01]  /*49d0*/  VOTE.ANY P0, P0 ;  /* 0x0000000000ff7806 */ /* 0x000fe20000000100 */
[----:B------:R-:W-:-:S12]  /*49e0*/  ENDCOLLECTIVE ;  /* 0x000000000000791b */ /* 0x000fd80003800000 */
.L_x_63:
[----:B------:R-:W-:Y:S05]  /*49f0*/  BSYNC B0 ;  /* 0x0000000000007941 */ /* 0x000fea0003800000 */
.L_x_62:
[----:B------:R-:W-:Y:S05]  /*4a00*/  BRA `(.L_x_64) ;  /* 0xffffffe400a47947 */ /* 0x000fea000383ffff */
.L_x_22:
[----:B------:R-:W-:Y:S01]  /*4a10*/  BSSY B0, `(.L_x_65) ;  /* 0x0000006000007945 */ /* 0x000fe20003800000 */
[----:B------:R-:W-:Y:S01]  /*4a20*/  PLOP3.LUT P0, PT, P0, PT, PT, 0x8, 0x80 ;  /* 0x000000000080781c */ /* 0x000fe2000070e170 */
[----:B------:R-:W-:-:S12]  /*4a30*/  IMAD.MOV.U32 R8, RZ, RZ, -0x1 ;  /* 0xffffffffff087424 */ /* 0x000fd800078e00ff */
[----:B------:R-:W-:Y:S05]  /*4a40*/  WARPSYNC.COLLECTIVE R8, `(.L_x_66) ;  /* 0x0000000008087348 */ /* 0x000fea0003c00000 */
[----:B------:R-:W-:Y:S01]  /*4a50*/  VOTE.ANY P0, P0 ;  /* 0x0000000000ff7806 */ /* 0x000fe20000000100 */
[----:B------:R-:W-:-:S12]  /*4a60*/  ENDCOLLECTIVE ;  /* 0x000000000000791b */ /* 0x000fd80003800000 */
.L_x_66:
[----:B------:R-:W-:Y:S05]  /*4a70*/  BSYNC B0 ;  /* 0x0000000000007941 */ /* 0x000fea0003800000 */
.L_x_65:
[----:B------:R-:W-:Y:S05]  /*4a80*/  BRA `(.L_x_67) ;  /* 0xffffffe400a87947 */ /* 0x000fea000383ffff */
.L_x_24:
        /* <DEDUP_REMOVED lines=8> */
.L_x_69:
[----:B------:R-:W-:Y:S05]  /*4b10*/  BSYNC B0 ;  /* 0x0000000000007941 */ /* 0x000fea0003800000 */
.L_x_68:
[----:B------:R-:W-:Y:S01]  /*4b20*/  LOP3.LUT R8, R8, 0x80000000, R42, 0xec, !PT ;  /* 0x8000000008087812 */ /* 0x000fe200078eec2a */
[----:B------:R-:W-:-:S03]  /*4b30*/  IMAD.MOV.U32 R10, RZ, RZ, 0x1 ;  /* 0x00000001ff0a7424 */ /* 0x000fc600078e00ff */
[----:B------:R-:W-:-:S04]  /*4b40*/  IADD3 R9, PT, PT, R8, -0x1, RZ ;  /* 0xffffffff08097810 */ /* 0x000fc80007ffe0ff */
[----:B------:R-:W-:Y:S01]  /*4b50*/  LOP3.LUT R19, R8, R9, RZ, 0xc, !PT ;  /* 0x0000000908137212 */ /* 0x000fe200078e0cff */
[----:B------:R-:W-:Y:S01]  /*4b60*/  IMAD.MOV.U32 R9, RZ, RZ, R17 ;  /* 0x000000ffff097224 */ /* 0x000fe200078e0011 */
[----:B------:R-:W-:Y:S02]  /*4b70*/  MOV R8, 0xffffffff ;  /* 0xffffffff00087802 */ /* 0x000fe40000000f00 */
[----:B------:R0:W1:Y:S05]  /*4b80*/  POPC R15, R19 ;  /* 0x00000013000f7309 */ /* 0x00006a0000000000 */
[----:B01----:R-:W-:Y:S05]  /*4b90*/  WARPSYNC.COLLECTIVE R8, `(.L_x_70) ;  /* 0x0000000008087348 */ /* 0x003fea0003c00000 */
[----:B-1----:R1:W2:Y:S02]  /*4ba0*/  SHFL.DOWN P2, R16, R9, R10, R15 ;  /* 0x0800000a09107389 */ /* 0x0022a4000004000f */
[----:B012---:R-:W-:Y:S05]  /*4bb0*/  ENDCOLLECTIVE ;  /* 0x000000000000791b */ /* 0x007fea0003800000 */
.L_x_70:
[----:B------:R-:W-:Y:S01]  /*4bc0*/  IMAD.MOV.U32 R10, RZ, RZ, 0x2 ;  /* 0x00000002ff0a7424 */ /* 0x000fe200078e00ff */
[----:B------:R-:W-:Y:S01]  /*4bd0*/  ISETP.GE.AND P2, PT, R35, R15, PT ;  /* 0x0000000f2300720c */ /* 0x000fe20003f46270 */
[----:B------:R-:W-:-:S12]  /*4be0*/  IMAD.MOV.U32 R14, RZ, RZ, R16 ;  /* 0x000000ffff0e7224 */ /* 0x000fd800078e0010 */
[----:B------:R-:W-:Y:S01]  /*4bf0*/  @!P2 FADD R17, R14, R17 ;  /* 0x000000110e11a221 */ /* 0x000fe20000000000 */
[----:B------:R-:W-:-:S04]  /*4c00*/  VIADD R14, R35, 0x2 ;  /* 0x00000002230e7836 */ /* 0x000fc80000000000 */
[----:B------:R-:W-:Y:S02]  /*4c10*/  MOV R9, R17 ;  /* 0x0000001100097202 */ /* 0x000fe40000000f00 */
[----:B------:R-:W-:-:S13]  /*4c20*/  ISETP.GT.AND P3, PT, R14, R15, PT ;  /* 0x0000000f0e00720c */ /* 0x000fda0003f64270 */
[----:B------:R-:W-:Y:S05]  /*4c30*/  WARPSYNC.COLLECTIVE R8, `(.L_x_71) ;  /* 0x0000000008087348 */ /* 0x000fea0003c00000 */
[----:B------:R0:W1:Y:S02]  /*4c40*/  SHFL.DOWN P2, R16, R9, R10, R15 ;  /* 0x0800000a09107389 */ /* 0x000064000004000f */
[----:B01----:R-:W-:Y:S05]  /*4c50*/  ENDCOLLECTIVE ;  /* 0x000000000000791b */ /* 0x003fea0003800000 */
.L_x_71:
[----:B------:R-:W-:Y:S02]  /*4c60*/  IMAD.MOV.U32 R10, RZ, RZ, 0x4 ;  /* 0x00000004ff0a7424 */ /* 0x000fe400078e00ff */
[----:B------:R-:W-:-:S04]  /*4c70*/  IMAD.MOV.U32 R14, RZ, RZ, R16 ;  /* 0x000000ffff0e7224 */ /* 0x000fc800078e0010 */
[----:B------:R-:W-:Y:S01]  /*4c80*/  @!P3 FADD R17, R17, R14 ;  /* 0x0000000e1111b221 */ /* 0x000fe20000000000 */
[----:B------:R-:W-:-:S03]  /*4c90*/  IADD3 R14, PT, PT, R35, 0x4, RZ ;  /* 0x00000004230e7810 */ /* 0x000fc60007ffe0ff */
[----:B------:R-:W-:Y:S01]  /*4ca0*/  IMAD.MOV.U32 R9, RZ, RZ, R17 ;  /* 0x000000ffff097224 */ /* 0x000fe200078e0011 */
[----:B------:R-:W-:-:S13]  /*4cb0*/  ISETP.GT.AND P3, PT, R14, R15, PT ;  /* 0x0000000f0e00720c */ /* 0x000fda0003f64270 */
[----:B------:R-:W-:Y:S05]  /*4cc0*/  WARPSYNC.COLLECTIVE R8, `(.L_x_72) ;  /* 0x0000000008087348 */ /* 0x000fea0003c00000 */
[----:B------:R0:W1:Y:S02]  /*4cd0*/  SHFL.DOWN P2, R16, R9, R10, R15 ;  /* 0x0800000a09107389 */ /* 0x000064000004000f */
[----:B01----:R-:W-:Y:S05]  /*4ce0*/  ENDCOLLECTIVE ;  /* 0x000000000000791b */ /* 0x003fea0003800000 */
.L_x_72:
[----:B------:R-:W-:Y:S01]  /*4cf0*/  HFMA2 R10, -RZ, RZ, 0, 4.76837158203125e-07 ;  /* 0x00000008ff0a7431 */ /* 0x000fe200000001ff */
[----:B------:R-:W-:-:S05]  /*4d00*/  MOV R14, R16 ;  /* 0x00000010000e7202 */ /* 0x000fca0000000f00 */
[----:B------:R-:W-:Y:S01]  /*4d10*/  @!P3 FADD R17, R17, R14 ;  /* 0x0000000e1111b221 */ /* 0x000fe20000000000 */
[----:B------:R-:W-:-:S03]  /*4d20*/  VIADD R14, R35, 0x8 ;  /* 0x00000008230e7836 */ /* 0x000fc60000000000 */
[----:B------:R-:W-:Y:S02]  /*4d30*/  IMAD.MOV.U32 R9, RZ, RZ, R17 ;  /* 0x000000ffff097224 */ /* 0x000fe400078e0011 */
[----:B------:R-:W-:-:S13]  /*4d40*/  ISETP.GT.AND P3, PT, R14, R15, PT ;  /* 0x0000000f0e00720c */ /* 0x000fda0003f64270 */
[----:B------:R-:W-:Y:S05]  /*4d50*/  WARPSYNC.COLLECTIVE R8, `(.L_x_73) ;  /* 0x0000000008087348 */ /* 0x000fea0003c00000 */
[----:B------:R0:W1:Y:S02]  /*4d60*/  SHFL.DOWN P2, R16, R9, R10, R15 ;  /* 0x0800000a09107389 */ /* 0x000064000004000f */
[----:B01----:R-:W-:Y:S05]  /*4d70*/  ENDCOLLECTIVE ;  /* 0x000000000000791b */ /* 0x003fea0003800000 */
.L_x_73:
[----:B------:R-:W-:Y:S01]  /*4d80*/  MOV R10, 0x10 ;  /* 0x00000010000a7802 */ /* 0x000fe20000000f00 */
[----:B------:R-:W-:-:S04]  /*4d90*/  IMAD.MOV.U32 R14, RZ, RZ, R16 ;  /* 0x000000ffff0e7224 */ /* 0x000fc800078e0010 */
[----:B------:R-:W-:-:S04]  /*4da0*/  @!P3 FADD R17, R17, R14 ;  /* 0x0000000e1111b221 */ /* 0x000fc80000000000 */
[----:B------:R-:W-:-:S07]  /*4db0*/  IMAD.MOV.U32 R9, RZ, RZ, R17 ;  /* 0x000000ffff097224 */ /* 0x000fce00078e0011 */
[----:B------:R-:W-:Y:S05]  /*4dc0*/  WARPSYNC.COLLECTIVE R8, `(.L_x_74) ;  /* 0x0000000008087348 */ /* 0x000fea0003c00000 */
[----:B------:R0:W1:Y:S02]  /*4dd0*/  SHFL.DOWN P2, R16, R9, R10, R15 ;  /* 0x0800000a09107389 */ /* 0x000064000004000f */
[----:B01----:R-:W-:Y:S05]  /*4de0*/  ENDCOLLECTIVE ;  /* 0x000000000000791b */ /* 0x003fea0003800000 */
.L_x_74:
[----:B------:R-:W0:Y:S01]  /*4df0*/  LDC.64 R8, c[0x0][0x390] ;  /* 0x0000e400ff087b82 */ /* 0x000e220000000a00 */
[----:B------:R-:W-:Y:S02]  /*4e00*/  IMAD.MOV.U32 R14, RZ, RZ, R16 ;  /* 0x000000ffff0e7224 */ /* 0x000fe400078e0010 */
[----:B------:R-:W-:-:S05]  /*4e10*/  VIADD R16, R35, 0x10 ;  /* 0x0000001023107836 */ /* 0x000fca0000000000 */
[----:B------:R-:W-:-:S13]  /*4e20*/  ISETP.GT.AND P2, PT, R16, R15, PT ;  /* 0x0000000f1000720c */ /* 0x000fda0003f44270 */
[----:B------:R-:W-:Y:S01]  /*4e30*/  @!P2 FADD R17, R17, R14 ;  /* 0x0000000e1111a221 */ /* 0x000fe20000000000 */
[----:B0-----:R-:W-:Y:S02]  /*4e40*/  IADD3 R19, P2, PT, R8, 0x100, RZ ;  /* 0x0000010008137810 */ /* 0x001fe40007f5e0ff */
[----:B------:R-:W-:Y:S01]  /*4e50*/  MOV R8, 0xffffffff ;  /* 0xffffffff00087802 */ /* 0x000fe20000000f00 */
[----:B------:R-:W-:Y:S02]  /*4e60*/  IMAD.MOV.U32 R36, RZ, RZ, R17 ;  /* 0x000000ffff247224 */ /* 0x000fe400078e0011 */
[----:B------:R-:W-:-:S08]  /*4e70*/  IMAD.X R37, RZ, RZ, R9, P2 ;  /* 0x000000ffff257224 */ /* 0x000fd000010e0609 */
[----:B------:R-:W-:Y:S05]  /*4e80*/  WARPSYNC.COLLECTIVE R8, `(.L_x_75) ;  /* 0x0000000008087348 */ /* 0x000fea0003c00000 */
[----:B------:R-:W-:Y:S01]  /*4e90*/  VOTE.ALL P0, P0 ;  /* 0x0000000000ff7806 */ /* 0x000fe20000000000 */
[----:B------:R-:W-:-:S12]  /*4ea0*/  ENDCOLLECTIVE ;  /* 0x000000000000791b */ /* 0x000fd80003800000 */
.L_x_75:
[----:B------:R-:W-:Y:S05]  /*4eb0*/  BRA `(.L_x_76) ;  /* 0xffffffe400287947 */ /* 0x000fea000383ffff */
.L_x_26:
[----:B------:R-:W-:Y:S01]  /*4ec0*/  BSSY B0, `(.L_x_77) ;  /* 0x0000006000007945 */ /* 0x000fe20003800000 */
[----:B------:R-:W-:Y:S02]  /*4ed0*/  PLOP3.LUT P0, PT, P0, PT, PT, 0x8, 0x80 ;  /* 0x000000000080781c */ /* 0x000fe4000070e170 */
[----:B------:R-:W-:-:S11]  /*4ee0*/  MOV R8, 0xffffffff ;  /* 0xffffffff00087802 */ /* 0x000fd60000000f00 */
[----:B------:R-:W-:Y:S05]  /*4ef0*/  WARPSYNC.COLLECTIVE R8, `(.L_x_78) ;  /* 0x0000000008087348 */ /* 0x000fea0003c00000 */
[----:B------:R-:W-:Y:S01]  /*4f00*/  VOTE.ANY P0, P0 ;  /* 0x0000000000ff7806 */ /* 0x000fe20000000100 */
[----:B------:R-:W-:-:S12]  /*4f10*/  ENDCOLLECTIVE ;  /* 0x000000000000791b */ /* 0x000fd80003800000 */
.L_x_78:
[----:B------:R-:W-:Y:S05]  /*4f20*/  BSYNC B0 ;  /* 0x0000000000007941 */ /* 0x000fea0003800000 */
.L_x_77:
[----:B------:R-:W-:Y:S05]  /*4f30*/  BRA `(.L_x_79) ;  /* 0xffffffe400387947 */ /* 0x000fea000383ffff */
.L_x_28:
[----:B------:R-:W-:Y:S01]  /*4f40*/  BSSY B0, `(.L_x_80) ;  /* 0x0000006000007945 */ /* 0x000fe20003800000 */
[----:B------:R-:W-:Y:S01]  /*4f50*/  PLOP3.LUT P0, PT, P0, PT, PT, 0x8, 0x80 ;  /* 0x000000000080781c */ /* 0x000fe2000070e170 */
[----:B------:R-:W-:-:S12]  /*4f60*/  IMAD.MOV.U32 R8, RZ, RZ, -0x1 ;  /* 0xffffffffff087424 */ /* 0x000fd800078e00ff */
[----:B------:R-:W-:Y:S05]  /*4f70*/  WARPSYNC.COLLECTIVE R8, `(.L_x_81) ;  /* 0x0000000008087348 */ /* 0x000fea0003c00000 */
[----:B------:R-:W-:Y:S01]  /*4f80*/  VOTE.ANY P0, P0 ;  /* 0x0000000000ff7806 */ /* 0x000fe20000000100 */
[----:B------:R-:W-:-:S12]  /*4f90*/  ENDCOLLECTIVE ;  /* 0x000000000000791b */ /* 0x000fd80003800000 */
.L_x_81:
[----:B------:R-:W-:Y:S05]  /*4fa0*/  BSYNC B0 ;  /* 0x0000000000007941 */ /* 0x000fea0003800000 */
.L_x_80:
[----:B------:R-:W-:Y:S05]  /*4fb0*/  BRA `(.L_x_82) ;  /* 0xffffffe4003c7947 */ /* 0x000fea000383ffff */
.L_x_30:
[----:B------:R-:W-:Y:S01]  /*4fc0*/  BSSY B0, `(.L_x_83) ;  /* 0x0000006000007945 */ /* 0x000fe20003800000 */
[----:B------:R-:W-:Y:S01]  /*4fd0*/  PLOP3.LUT P2, PT, P0, PT, PT, 0x8, 0x80 ;  /* 0x000000000080781c */ /* 0x000fe2000074e170 */
[----:B------:R-:W-:-:S12]  /*4fe0*/  IMAD.MOV.U32 R8, RZ, RZ, -0x1 ;  /* 0xffffffffff087424 */ /* 0x000fd800078e00ff */
[----:B------:R-:W-:Y:S05]  /*4ff0*/  WARPSYNC.COLLECTIVE R8, `(.L_x_84) ;  /* 0x0000000008087348 */ /* 0x000fea0003c00000 */
[----:B------:R-:W-:Y:S01]  /*5000*/  VOTE.ANY R8, PT, P2 ;  /* 0x0000000000087806 */ /* 0x000fe200010e0100 */
[----:B------:R-:W-:Y:S06]  /*5010*/  ENDCOLLECTIVE ;  /* 0x000000000000791b */ /* 0x000fec0003800000 */
.L_x_84:
[----:B------:R-:W-:Y:S05]  /*5020*/  BSYNC B0 ;  /* 0x0000000000007941 */ /* 0x000fea0003800000 */
.L_x_83:
[----:B------:R-:W-:Y:S01]  /*5030*/  LOP3.LUT R8, R8, 0x80000000, R42, 0xec, !PT ;  /* 0x8000000008087812 */ /* 0x000fe200078eec2a */
[----:B------:R-:W-:Y:S02]  /*5040*/  IMAD.MOV.U32 R10, RZ, RZ, 0x1 ;  /* 0x00000001ff0a7424 */ /* 0x000fe400078e00ff */
[----:B------:R-:W-:Y:S01]  /*5050*/  VIADD R18, R18, 0xffffffe0 ;  /* 0xffffffe012127836 */ /* 0x000fe20000000000 */
[----:B------:R-:W-:-:S04]  /*5060*/  IADD3 R9, PT, PT, R8, -0x1, RZ ;  /* 0xffffffff08097810 */ /* 0x000fc80007ffe0ff */
[----:B------:R-:W-:Y:S01]  /*5070*/  LOP3.LUT R44, R8, R9, RZ, 0xc, !PT ;  /* 0x00000009082c7212 */ /* 0x000fe200078e0cff */
[----:B------:R-:W-:Y:S01]  /*5080*/  IMAD.MOV.U32 R9, RZ, RZ, R17 ;  /* 0x000000ffff097224 */ /* 0x000fe200078e0011 */
[----:B------:R-:W-:Y:S02]  /*5090*/  MOV R8, 0xffffffff ;  /* 0xffffffff00087802 */ /* 0x000fe40000000f00 */
[----:B------:R0:W1:Y:S02]  /*50a0*/  POPC R15, R44 ;  /* 0x0000002c000f7309 */ /* 0x0000640000000000 */
[----:B0-----:R-:W-:-:S07]  /*50b0*/  IADD3 R44, PT, PT, R35, 0x10, RZ ;  /* 0x00000010232c7810 */ /* 0x001fce0007ffe0ff */
[----:B-1----:R-:W-:Y:S05]  /*50c0*/  WARPSYNC.COLLECTIVE R8, `(.L_x_85) ;  /* 0x0000000008087348 */ /* 0x002fea0003c00000 */
[----:B-1----:R0:W1:Y:S02]  /*50d0*/  SHFL.DOWN P2, R16, R9, R10, R15 ;  /* 0x0800000a09107389 */ /* 0x002064000004000f */
[----:B01----:R-:W-:Y:S05]  /*50e0*/  ENDCOLLECTIVE ;  /* 0x000000000000791b */ /* 0x003fea0003800000 */
.L_x_85:
[----:B------:R-:W-:Y:S01]  /*50f0*/  ISETP.GE.AND P0, PT, R35, R15, PT ;  /* 0x0000000f2300720c */ /* 0x000fe20003f06270 */
[----:B------:R-:W-:-:S12]  /*5100*/  HFMA2 R10, -RZ, RZ, 0, 1.1920928955078125e-07 ;  /* 0x00000002ff0a7431 */ /* 0x000fd800000001ff */
[----:B------:R-:W-:Y:S01]  /*5110*/  @!P0 FADD R17, R16, R17 ;  /* 0x0000001110118221 */ /* 0x000fe20000000000 */
[----:B------:R-:W-:-:S03]  /*5120*/  VIADD R16, R35, 0x2 ;  /* 0x0000000223107836 */ /* 0x000fc60000000000 */
[----:B------:R-:W-:Y:S02]  /*5130*/  IMAD.MOV.U32 R9, RZ, RZ, R17 ;  /* 0x000000ffff097224 */ /* 0x000fe400078e0011 */
[----:B------:R-:W-:-:S13]  /*5140*/  ISETP.GT.AND P0, PT, R16, R15, PT ;  /* 0x0000000f1000720c */ /* 0x000fda0003f04270 */
[----:B------:R-:W-:Y:S05]  /*5150*/  WARPSYNC.COLLECTIVE R8, `(.L_x_86) ;  /* 0x0000000008087348 */ /* 0x000fea0003c00000 */
[----:B------:R0:W1:Y:S02]  /*5160*/  SHFL.DOWN P2, R16, R9, R10, R15 ;  /* 0x0800000a09107389 */ /* 0x000064000004000f */
[----:B01----:R-:W-:Y:S05]  /*5170*/  ENDCOLLECTIVE ;  /* 0x000000000000791b */ /* 0x003fea0003800000 */
.L_x_86:
[----:B------:R-:W-:Y:S01]  /*5180*/  MOV R10, 0x4 ;  /* 0x00000004000a7802 */ /* 0x000fe20000000f00 */
[----:B------:R-:W-:Y:S01]  /*5190*/  @!P0 FADD R17, R17, R16 ;  /* 0x0000001011118221 */ /* 0x000fe20000000000 */
[----:B------:R-:W-:-:S03]  /*51a0*/  VIADD R16, R35, 0x4 ;  /* 0x0000000423107836 */ /* 0x000fc60000000000 */
[----:B------:R-:W-:Y:S02]  /*51b0*/  IMAD.MOV.U32 R9, RZ, RZ, R17 ;  /* 0x000000ffff097224 */ /* 0x000fe400078e0011 */
[----:B------:R-:W-:-:S13]  /*51c0*/  ISETP.GT.AND P0, PT, R16, R15, PT ;  /* 0x0000000f1000720c */ /* 0x000fda0003f04270 */
[----:B------:R-:W-:Y:S05]  /*51d0*/  WARPSYNC.COLLECTIVE R8, `(.L_x_87) ;  /* 0x0000000008087348 */ /* 0x000fea0003c00000 */
[----:B------:R0:W1:Y:S02]  /*51e0*/  SHFL.DOWN P2, R16, R9, R10, R15 ;  /* 0x0800000a09107389 */ /* 0x000064000004000f */
[----:B01----:R-:W-:Y:S05]  /*51f0*/  ENDCOLLECTIVE ;  /* 0x000000000000791b */ /* 0x003fea0003800000 */
.L_x_87:
[----:B------:R-:W-:Y:S02]  /*5200*/  HFMA2 R10, -RZ, RZ, 0, 4.76837158203125e-07 ;  /* 0x00000008ff0a7431 */ /* 0x000fe400000001ff */
[----:B------:R-:W-:Y:S01]  /*5210*/  @!P0 FADD R17, R17, R16 ;  /* 0x0000001011118221 */ /* 0x000fe20000000000 */
[----:B------:R-:W-:-:S03]  /*5220*/  VIADD R16, R35, 0x8 ;  /* 0x0000000823107836 */ /* 0x000fc60000000000 */
[----:B------:R-:W-:Y:S02]  /*5230*/  IMAD.MOV.U32 R9, RZ, RZ, R17 ;  /* 0x000000ffff097224 */ /* 0x000fe400078e0011 */
[----:B------:R-:W-:-:S13]  /*5240*/  ISETP.GT.AND P0, PT, R16, R15, PT ;  /* 0x0000000f1000720c */ /* 0x000fda0003f04270 */
[----:B------:R-:W-:Y:S05]  /*5250*/  WARPSYNC.COLLECTIVE R8, `(.L_x_88) ;  /* 0x0000000008087348 */ /* 0x000fea0003c00000 */
[----:B------:R0:W1:Y:S02]  /*5260*/  SHFL.DOWN P2, R16, R9, R10, R15 ;  /* 0x0800000a09107389 */ /* 0x000064000004000f */
[----:B01----:R-:W-:Y:S05]  /*5270*/  ENDCOLLECTIVE ;  /* 0x000000000000791b */ /* 0x003fea0003800000 */
.L_x_88:
[----:B------:R-:W-:Y:S02]  /*5280*/  IMAD.MOV.U32 R10, RZ, RZ, 0x10 ;  /* 0x00000010ff0a7424 */ /* 0x000fe400078e00ff */
[----:B------:R-:W-:Y:S01]  /*5290*/  @!P0 FADD R17, R17, R16 ;  /* 0x0000001011118221 */ /* 0x000fe20000000000 */
[----:B------:R-:W-:-:S03]  /*52a0*/  ISETP.GT.AND P0, PT, R44, R15, PT ;  /* 0x0000000f2c00720c */ /* 0x000fc60003f04270 */
[----:B------:R-:W-:-:S10]  /*52b0*/  IMAD.MOV.U32 R9, RZ, RZ, R17 ;  /* 0x000000ffff097224 */ /* 0x000fd400078e0011 */
[----:B------:R-:W-:Y:S05]  /*52c0*/  WARPSYNC.COLLECTIVE R8, `(.L_x_89) ;  /* 0x0000000008087348 */ /* 0x000fea0003c00000 */
[----:B------:R0:W1:Y:S02]  /*52d0*/  SHFL.DOWN P2, R16, R9, R10, R15 ;  /* 0x0800000a09107389 */ /* 0x000064000004000f */
[----:B01----:R-:W-:Y:S05]  /*52e0*/  ENDCOLLECTIVE ;  /* 0x000000000000791b */ /* 0x003fea0003800000 */
.L_x_89:
[----:B------:R-:W-:Y:S01]  /*52f0*/  @!P0 FADD R17, R17, R16 ;  /* 0x0000001011118221 */ /* 0x000fe20000000000 */
[----:B------:R-:W-:-:S03]  /*5300*/  ISETP.NE.AND P0, PT, R14, 0x65, PT ;  /* 0x000000650e00780c */ /* 0x000fc60003f05270 */
[----:B------:R-:W-:-:S10]  /*5310*/  FADD R36, R17, R36 ;  /* 0x0000002411247221 */ /* 0x000fd40000000000 */
[----:B------:R-:W-:Y:S05]  /*5320*/  WARPSYNC.COLLECTIVE R8, `(.L_x_90) ;  /* 0x0000000008087348 */ /* 0x000fea0003c00000 */
[----:B------:R-:W-:Y:S01]  /*5330*/  VOTE.ALL P0, P0 ;  /* 0x0000000000ff7806 */ /* 0x000fe20000000000 */
[----:B------:R-:W-:-:S12]  /*5340*/  ENDCOLLECTIVE ;  /* 0x000000000000791b */ /* 0x000fd80003800000 */
.L_x_90:
[----:B------:R-:W-:Y:S05]  /*5350*/  BRA `(.L_x_91) ;  /* 0xffffffe000d87947 */ /* 0x000fea000383ffff */
.L_x_92:
[----:B------:R-:W-:-:S00]  /*5360*/  BRA `(.L_x_92) ;  /* 0xfffffffc00fc7947 */ /* 0x000fc0000383ffff */
[----:B------:R-:W-:-:S00]  /*5370*/  NOP ;  /* 0x0000000000007918 */ /* 0x000fc00000000000 */
        /* <DEDUP_REMOVED lines=8> */
.L_x_209:


//--------------------- .text._ZN3cub18CUB_300001_SM_10006detail4scan16DeviceScanKernelINS2_10policy_hubIfffjN4cuda3std3__44plusIvEEE10Policy1000EN6thrust24THRUST_300001_SM_1000_NS10device_ptrIfEESF_NS0_13ScanTileStateIfLb1EEES9_NS0_8NullTypeEjfLb0ESI_EEvT0_T1_T2_iT3_T4_T5_ --------------------------
	.section	.text._ZN3cub18CUB_300001_SM_10006detail4scan16DeviceScanKernelINS2_10policy_hubIfffjN4cuda3std3__44plusIvEEE10Policy1000EN6thrust24THRUST_300001_SM_1000_NS10device_ptrIfEESF_NS0_13ScanTileStateIfLb1EEES9_NS0_8NullTypeEjfLb0ESI_EEvT0_T1_T2_iT3_T4_T5_,"ax",@progbits
	.align	128
        .global         _ZN3cub18CUB_300001_SM_10006detail4scan16DeviceScanKernelINS2_10policy_hubIfffjN4cuda3std3__44plusIvEEE10Policy1000EN6thrust24THRUST_300001_SM_1000_NS10device_ptrIfEESF_NS0_13ScanTileStateIfLb1EEES9_NS0_8NullTypeEjfLb0ESI_EEvT0_T1_T2_iT3_T4_T5_
        .type           _ZN3cub18CUB_300001_SM_10006detail4scan16DeviceScanKernelINS2_10policy_hubIfffjN4cuda3std3__44plusIvEEE10Policy1000EN6thrust24THRUST_300001_SM_1000_NS10device_ptrIfEESF_NS0_13ScanTileStateIfLb1EEES9_NS0_8NullTypeEjfLb0ESI_EEvT0_T1_T2_iT3_T4_T5_,@function
        .size           _ZN3cub18CUB_300001_SM_10006detail4scan16DeviceScanKernelINS2_10policy_hubIfffjN4cuda3std3__44plusIvEEE10Policy1000EN6thrust24THRUST_300001_SM_1000_NS10device_ptrIfEESF_NS0_13ScanTileStateIfLb1EEES9_NS0_8NullTypeEjfLb0ESI_EEvT0_T1_T2_iT3_T4_T5_,(.L_x_210 - _ZN3cub18CUB_300001_SM_10006detail4scan16DeviceScanKernelINS2_10policy_hubIfffjN4cuda3std3__44plusIvEEE10Policy1000EN6thrust24THRUST_300001_SM_1000_NS10device_ptrIfEESF_NS0_13ScanTileStateIfLb1EEES9_NS0_8NullTypeEjfLb0ESI_EEvT0_T1_T2_iT3_T4_T5_)
        .other          _ZN3cub18CUB_300001_SM_10006detail4scan16DeviceScanKernelINS2_10policy_hubIfffjN4cuda3std3__44plusIvEEE10Policy1000EN6thrust24THRUST_300001_SM_1000_NS10device_ptrIfEESF_NS0_13ScanTileStateIfLb1EEES9_NS0_8NullTypeEjfLb0ESI_EEvT0_T1_T2_iT3_T4_T5_,@"STO_CUDA_ENTRY STV_DEFAULT"
_ZN3cub18CUB_300001_SM_10006detail4scan16DeviceScanKernelINS2_10policy_hubIfffjN4cuda3std3__44plusIvEEE10Policy1000EN6thrust24THRUST_300001_SM_1000_NS10device_ptrIfEESF_NS0_13ScanTileStateIfLb1EEES9_NS0_8NullTypeEjfLb0ESI_EEvT0_T1_T2_iT3_T4_T5_:
.text._ZN3cub18CUB_300001_SM_10006detail4scan16DeviceScanKernelINS2_10policy_hubIfffjN4cuda3std3__44plusIvEEE10Policy1000EN6thrust24THRUST_300001_SM_1000_NS10device_ptrIfEESF_NS0_13ScanTileStateIfLb1EEES9_NS0_8NullTypeEjfLb0ESI_EEvT0_T1_T2_iT3_T4_T5_:
[----:B------:R-:W-:Y:S08]  /*0000*/  LDC R1, c[0x0][0x37c] ;  /* 0x0000df00ff017b82 */ /* 0x000ff00000000800 */
[----:B------:R-:W0:Y:S01]  /*0010*/  S2UR UR4, SR_CTAID.X ;  /* 0x00000000000479c3 */ /* 0x000e220000002500 */
[----:B------:R-:W1:Y:S01]  /*0020*/  LDCU UR5, c[0x0][0x3a0] ;  /* 0x00007400ff0577ac */ /* 0x000e620008000800 */
[----:B------:R-:W2:Y:S06]  /*0030*/  LDCU.64 UR8, c[0x0][0x358] ;  /* 0x00006b00ff0877ac */ /* 0x000eac0008000a00 */
[----:B------:R-:W0:Y:S02]  /*0040*/  LDC R42, c[0x0][0x398] ;  /* 0x0000e600ff2a7b82 */ /* 0x000e240000000800 */
[----:B0-----:R-:W-:-:S04]  /*0050*/  VIADD R42, R42, UR4 ;  /* 0x000000042a2a7c36 */ /* 0x001fc80008000000 */
[----:B------:R-:W-:-:S05]  /*0060*/  IMAD R3, R42, 0x2100, RZ ;  /* 0x000021002a037824 */ /* 0x000fca00078e02ff */
[----:B-1----:R-:W-:-:S04]  /*0070*/  IADD3 R0, PT, PT, -R3, UR5, RZ ;  /* 0x0000000503007c10 */ /* 0x002fc8000fffe1ff */
[----:B------:R-:W-:-:S13]  /*0080*/  ISETP.GE.U32.AND P0, PT, R0, 0x2101, PT ;  /* 0x000021010000780c */ /* 0x000fda0003f06070 */
[----:B--2---:R-:W-:Y:S05]  /*0090*/  @!P0 BRA `(.L_x_93) ;  /* 0x0000001c00d48947 */ /* 0x004fea0003800000 */
[----:B------:R-:W0:Y:S01]  /*00a0*/  S2R R16, SR_TID.X ;  /* 0x0000000000107919 */ /* 0x000e220000002100 */
[----:B------:R-:W1:Y:S01]  /*00b0*/  LDCU.64 UR4, c[0x0][0x380] ;  /* 0x00007000ff0477ac */ /* 0x000e620008000a00 */
[C---:B0-----:R-:W-:Y:S02]  /*00c0*/  LOP3.LUT R0, R16.reuse, 0x1f, RZ, 0xc0, !PT ;  /* 0x0000001f10007812 */ /* 0x041fe400078ec0ff */
[----:B------:R-:W-:-:S05]  /*00d0*/  LOP3.LUT R5, R16, 0x3e0, RZ, 0xc0, !PT ;  /* 0x000003e010057812 */ /* 0x000fca00078ec0ff */
[----:B------:R-:W-:-:S05]  /*00e0*/  IMAD R0, R5, 0x16, R0 ;  /* 0x0000001605007824 */ /* 0x000fca00078e0200 */
[----:B------:R-:W-:-:S04]  /*00f0*/  IADD3 R0, P0, PT, R3, R0, RZ ;  /* 0x0000000003007210 */ /* 0x000fc80007f1e0ff */
[----:B------:R-:W-:Y:S01]  /*0100*/  SHF.L.U32 R38, R0, 0x2, RZ ;  /* 0x0000000200267819 */ /* 0x000fe200000006ff */
[----:B------:R-:W-:-:S03]  /*0110*/  IMAD.X R3, RZ, RZ, RZ, P0 ;  /* 0x000000ffff037224 */ /* 0x000fc600000e06ff */
[----:B-1----:R-:W-:Y:S02]  /*0120*/  IADD3 R2, P0, PT, R38, UR4, RZ ;  /* 0x0000000426027c10 */ /* 0x002fe4000ff1e0ff */
[----:B------:R-:W-:-:S04]  /*0130*/  SHF.L.U64.HI R0, R0, 0x2, R3 ;  /* 0x0000000200007819 */ /* 0x000fc80000010203 */
        /* <DEDUP_REMOVED lines=27> */
[----:B------:R-:W-:Y:S01]  /*02f0*/  ISETP.NE.AND P0, PT, R42, RZ, PT ;  /* 0x000000ff2a00720c */ /* 0x000fe20003f05270 */
        /* <DEDUP_REMOVED lines=28> */
[----:B------:R0:W1:Y:S04]  /*04c0*/  LDS.64 R36, [R27] ;  /* 0x000000001b247984 */ /* 0x0000680000000a00 */
[----:B------:R0:W2:Y:S04]  /*04d0*/  LDS.64 R34, [R27+0x8] ;  /* 0x000008001b227984 */ /* 0x0000a80000000a00 */
[----:B------:R0:W3:Y:S04]  /*04e0*/  LDS.64 R32, [R27+0x10] ;  /* 0x000010001b207984 */ /* 0x0000e80000000a00 */
[----:B------:R0:W4:Y:S04]  /*04f0*/  LDS.64 R18, [R27+0x18] ;  /* 0x000018001b127984 */ /* 0x0001280000000a00 */
[----:B------:R0:W0:Y:S04]  /*0500*/  LDS.64 R14, [R27+0x20] ;  /* 0x000020001b0e7984 */ /* 0x0000280000000a00 */
[----:B------:R0:W0:Y:S04]  /*0510*/  LDS.64 R12, [R27+0x28] ;  /* 0x000028001b0c7984 */ /* 0x0000280000000a00 */
[----:B------:R0:W0:Y:S04]  /*0520*/  LDS.64 R10, [R27+0x30] ;  /* 0x000030001b0a7984 */ /* 0x0000280000000a00 */
[----:B------:R0:W0:Y:S04]  /*0530*/  LDS.64 R8, [R27+0x38] ;  /* 0x000038001b087984 */ /* 0x0000280000000a00 */
[----:B------:R0:W0:Y:S04]  /*0540*/  LDS.64 R6, [R27+0x40] ;  /* 0x000040001b067984 */ /* 0x0000280000000a00 */
[----:B------:R0:W0:Y:S04]  /*0550*/  LDS.64 R4, [R27+0x48] ;  /* 0x000048001b047984 */ /* 0x0000280000000a00 */
[----:B------:R0:W0:Y:S01]  /*0560*/  LDS.64 R2, [R27+0x50] ;  /* 0x000050001b027984 */ /* 0x0000220000000a00 */
[----:B------:R-:W-:Y:S06]  /*0570*/  BAR.SYNC.DEFER_BLOCKING 0x0 ;  /* 0x0000000000007b1d */ /* 0x000fec0000010000 */
[----:B-1----:R-:W-:Y:S05]  /*0580*/  @P0 BRA `(.L_x_95) ;  /* 0x0000000400480947 */ /* 0x002fea0003800000 */
[----:B0-----:R-:W-:Y:S01]  /*0590*/  FADD R17, R36, R37 ;  /* 0x0000002524117221 */ /* 0x001fe20000000000 */
[----:B--2---:R-:W-:Y:S01]  /*05a0*/  FADD R20, R34, R35 ;  /* 0x0000002322147221 */ /* 0x004fe20000000000 */
[----:B---3--:R-:W-:Y:S01]  /*05b0*/  FADD R21, R32, R33 ;  /* 0x0000002120157221 */ /* 0x008fe20000000000 */
[----:B----4-:R-:W-:Y:S01]  /*05c0*/  FADD R22, R18, R19 ;  /* 0x0000001312167221 */ /* 0x010fe20000000000 */
        /* <DEDUP_REMOVED lines=14> */
[----:B------:R-:W-:-:S02]  /*06b0*/  ISETP.NE.AND P1, PT, R39, 0x1f, PT ;  /* 0x0000001f2700780c */ /* 0x000fc40003f25270 */
[----:B------:R-:W-:Y:S01]  /*06c0*/  FADD R17, R17, R26 ;  /* 0x0000001a11117221 */ /* 0x000fe20000000000 */
[----:B------:R-:W-:Y:S01]  /*06d0*/  FADD R22, R22, R23 ;  /* 0x0000001716167221 */ /* 0x000fe20000000000 */
[----:B------:R-:W-:-:S03]  /*06e0*/  ISETP.NE.AND P2, PT, R39, RZ, PT ;  /* 0x000000ff2700720c */ /* 0x000fc60003f45270 */
[----:B------:R-:W-:-:S05]  /*06f0*/  FADD R22, R17, R22 ;  /* 0x0000001611167221 */ /* 0x000fca0000000000 */
[----:B------:R-:W0:Y:S01]  /*0700*/  SHFL.UP P0, R21, R22, 0x1, RZ ;  /* 0x0420000016157989 */ /* 0x000e2200000000ff */
[----:B------:R-:W-:Y:S01]  /*0710*/  @!P1 LEA R44, R40, UR4, 0x2 ;  /* 0x00000004282c9c11 */ /* 0x000fe2000f8e10ff */
        /* <DEDUP_REMOVED lines=45> */
[----:B------:R-:W-:Y:S02]  /*09f0*/  ISETP.GE.U32.AND P0, PT, R16, 0x20, PT ;  /* 0x000000201000780c */ /* 0x000fe40003f06070 */
[----:B------:R-:W-:Y:S02]  /*0a00*/  FSEL R20, R30, R20, !P1 ;  /* 0x000000141e147208 */ /* 0x000fe40004800000 */
[----:B------:R-:W-:-:S03]  /*0a10*/  ISETP.NE.AND P1, PT, R16, RZ, PT ;  /* 0x000000ff1000720c */ /* 0x000fc60003f25270 */
[----:B------:R-:W-:-:S05]  /*0a20*/  @P2 FADD R20, R17, R20 ;  /* 0x0000001411142221 */ /* 0x000fca0000000000 */
[----:B------:R-:W-:-:S05]  /*0a30*/  FSEL R17, R17, R20, !P0 ;  /* 0x0000001411117208 */ /* 0x000fca0004000000 */
[----:B------:R-:W-:Y:S01]  /*0a40*/  FADD R16, R36, R17 ;  /* 0x0000001124107221 */ /* 0x000fe20000000000 */
[----:B------:R-:W-:Y:S06]  /*0a50*/  @P1 BRA `(.L_x_96) ;  /* 0x0000000c00f41947 */ /* 0x000fec0003800000 */
[----:B------:R-:W0:Y:S01]  /*0a60*/  LDC.64 R20, c[0x0][0x390] ;  /* 0x0000e400ff147b82 */ /* 0x000e220000000a00 */
[----:B------:R-:W-:Y:S02]  /*0a70*/  IMAD.MOV.U32 R30, RZ, RZ, 0x65 ;  /* 0x00000065ff1e7424 */ /* 0x000fe400078e00ff */
[----:B------:R-:W-:-:S03]  /*0a80*/  IMAD.MOV.U32 R16, RZ, RZ, R36 ;  /* 0x000000ffff107224 */ /* 0x000fc600078e0024 */
[----:B0-----:R0:W-:Y:S01]  /*0a90*/  ST.E.64.STRONG.GPU desc[UR8][R20.64+0x100], R30 ;  /* 0x0001001e14007985 */ /* 0x0011e2000c10fb08 */
[----:B------:R-:W-:Y:S05]  /*0aa0*/  BRA `(.L_x_96) ;  /* 0x0000000c00e07947 */ /* 0x000fea0003800000 */
.L_x_95:
        /* <DEDUP_REMOVED lines=70> */
[----:B------:R-:W-:Y:S02]  /*0f10*/  ISETP.GT.U32.AND P0, PT, R16, 0x1f, PT ;  /* 0x0000001f1000780c */ /* 0x000fe40003f04070 */
[----:B------:R-:W-:Y:S02]  /*0f20*/  FSEL R20, R30, R20, !P1 ;  /* 0x000000141e147208 */ /* 0x000fe40004800000 */
[----:B------:R-:W-:-:S03]  /*0f30*/  ISETP.GE.U32.AND P1, PT, R16, 0x20, PT ;  /* 0x000000201000780c */ /* 0x000fc60003f26070 */
[----:B------:R-:W-:-:S05]  /*0f40*/  @P2 FADD R20, R17, R20 ;  /* 0x0000001411142221 */ /* 0x000fca0000000000 */
[----:B------:R-:W-:Y:S01]  /*0f50*/  FSEL R23, R17, R20, !P1 ;  /* 0x0000001411177208 */ /* 0x000fe20004800000 */
[----:B------:R-:W-:Y:S06]  /*0f60*/  @P0 BRA `(.L_x_97) ;  /* 0x0000000800880947 */ /* 0x000fec0003800000 */
[----:B------:R-:W0:Y:S01]  /*0f70*/  LDC.64 R20, c[0x0][0x390] ;  /* 0x0000e400ff147b82 */ /* 0x000e220000000a00 */
[----:B------:R-:W-:Y:S02]  /*0f80*/  ISETP.NE.AND P1, PT, R16, RZ, PT ;  /* 0x000000ff1000720c */ /* 0x000fe40003f25270 */
[----:B------:R-:W-:-:S05]  /*0f90*/  LOP3.LUT R17, RZ, R16, RZ, 0x33, !PT ;  /* 0x00000010ff117212 */ /* 0x000fca00078e33ff */
[----:B------:R-:W-:-:S06]  /*0fa0*/  IMAD.IADD R24, R42, 0x1, R17 ;  /* 0x000000012a187824 */ /* 0x000fcc00078e0211 */
[----:B------:R-:W-:Y:S01]  /*0fb0*/  @!P1 MOV R30, 0x64 ;  /* 0x00000064001e9802 */ /* 0x000fe20000000f00 */
        /* <DEDUP_REMOVED lines=10> */
.L_x_127:
[----:B------:R-:W-:Y:S05]  /*1060*/  @!P0 BRA `(.L_x_99) ;  /* 0x0000000000748947 */ /* 0x000fea0003800000 */
[----:B------:R-:W-:-:S07]  /*1070*/  IMAD.MOV.U32 R22, RZ, RZ, 0x3b8 ;  /* 0x000003b8ff167424 */ /* 0x000fce00078e00ff */
.L_x_101:
[----:B------:R-:W-:Y:S01]  /*1080*/  IADD3 R25, PT, PT, R22, 0x1, RZ ;  /* 0x0000000116197810 */ /* 0x000fe20007ffe0ff */
[----:B------:R-:W-:-:S03]  /*1090*/  IMAD R42, R42, 0x41a7, RZ ;  /* 0x000041a72a2a7824 */ /* 0x000fc600078e02ff */
[----:B------:R-:W0:Y:S01]  /*10a0*/  I2F.U32.RP R28, R25 ;  /* 0x00000019001c7306 */ /* 0x000e220000209000 */
[----:B------:R-:W-:Y:S01]  /*10b0*/  IMAD.MOV R29, RZ, RZ, -R25 ;  /* 0x000000ffff1d7224 */ /* 0x000fe200078e0a19 */
[----:B------:R-:W-:Y:S02]  /*10c0*/  LOP3.LUT R42, R42, 0x7fffffff, RZ, 0xc0, !PT ;  /* 0x7fffffff2a2a7812 */ /* 0x000fe400078ec0ff */
[----:B------:R-:W-:-:S04]  /*10d0*/  ISETP.NE.U32.AND P2, PT, R25, RZ, PT ;  /* 0x000000ff1900720c */ /* 0x000fc80003f45070 */
[----:B0-----:R-:W0:Y:S02]  /*10e0*/  MUFU.RCP R28, R28 ;  /* 0x0000001c001c7308 */ /* 0x001e240000001000 */
[----:B0-----:R-:W-:-:S06]  /*10f0*/  VIADD R20, R28, 0xffffffe ;  /* 0x0ffffffe1c147836 */ /* 0x001fcc0000000000 */
[----:B------:R0:W1:Y:S02]  /*1100*/  F2I.FTZ.U32.TRUNC.NTZ R21, R20 ;  /* 0x0000001400157305 */ /* 0x000064000021f000 */
[----:B0-----:R-:W-:Y:S02]  /*1110*/  HFMA2 R20, -RZ, RZ, 0, 0 ;  /* 0x00000000ff147431 */ /* 0x001fe400000001ff */
[----:B-1----:R-:W-:-:S04]  /*1120*/  IMAD R29, R29, R21, RZ ;  /* 0x000000151d1d7224 */ /* 0x002fc800078e02ff */
[----:B------:R-:W-:-:S06]  /*1130*/  IMAD.HI.U32 R21, R21, R29, R20 ;  /* 0x0000001d15157227 */ /* 0x000fcc00078e0014 */
[----:B------:R-:W-:-:S04]  /*1140*/  IMAD.HI.U32 R21, R21, R42, RZ ;  /* 0x0000002a15157227 */ /* 0x000fc800078e00ff */
[----:B------:R-:W-:-:S04]  /*1150*/  IMAD.MOV R21, RZ, RZ, -R21 ;  /* 0x000000ffff157224 */ /* 0x000fc800078e0a15 */
[----:B------:R-:W-:-:S05]  /*1160*/  IMAD R28, R25, R21, R42 ;  /* 0x00000015191c7224 */ /* 0x000fca00078e022a */
[----:B------:R-:W-:-:S13]  /*1170*/  ISETP.GE.U32.AND P0, PT, R28, R25, PT ;  /* 0x000000191c00720c */ /* 0x000fda0003f06070 */
[----:B------:R-:W-:-:S05]  /*1180*/  @P0 IMAD.IADD R28, R28, 0x1, -R25 ;  /* 0x000000011c1c0824 */ /* 0x000fca00078e0a19 */
[----:B------:R-:W-:-:S13]  /*1190*/  ISETP.GE.U32.AND P0, PT, R28, R25, PT ;  /* 0x000000191c00720c */ /* 0x000fda0003f06070 */
[----:B------:R-:W-:Y:S02]  /*11a0*/  @P0 IADD3 R28, PT, PT, -R25, R28, RZ ;  /* 0x0000001c191c0210 */ /* 0x000fe40007ffe1ff */
[----:B------:R-:W-:-:S04]  /*11b0*/  @!P2 LOP3.LUT R28, RZ, R25, RZ, 0x33, !PT ;  /* 0x00000019ff1ca212 */ /* 0x000fc800078e33ff */
[----:B------:R-:W-:Y:S05]  /*11c0*/  NANOSLEEP R28 ;  /* 0x0000001c0000735d */ /* 0x000fea0003800000 */
[----:B------:R-:W2:Y:S01]  /*11d0*/  LD.E.64.STRONG.GPU R28, desc[UR8][R16.64+0x100] ;  /* 0x00010008101c7980 */ /* 0x000ea2000c10fb00 */
[----:B------:R-:W-:Y:S01]  /*11e0*/  UMOV UR5, 0xffffffff ;  /* 0xffffffff00057882 */ /* 0x000fe20000000000 */
[----:B------:R-:W-:Y:S02]  /*11f0*/  SHF.R.U32.HI R22, RZ, 0x1, R22 ;  /* 0x00000001ff167819 */ /* 0x000fe40000011616 */
[----:B--2---:R-:W-:Y:S01]  /*1200*/  ISETP.NE.AND P0, PT, R28, 0x63, PT ;  /* 0x000000631c00780c */ /* 0x004fe20003f05270 */
[----:B------:R-:W-:-:S12]  /*1210*/  BRA.DIV UR5, `(.L_x_100) ;  /* 0x0000003605287947 */ /* 0x000fd8000b800000 */
[----:B------:R-:W-:-:S13]  /*1220*/  VOTE.ANY P0, !P0 ;  /* 0x0000000000ff7806 */ /* 0x000fda0004000100 */
.L_x_130:
[----:B------:R-:W-:Y:S05]  /*1230*/  @P0 BRA `(.L_x_101) ;  /* 0xfffffffc00900947 */ /* 0x000fea000383ffff */
.L_x_99:
        /* <DEDUP_REMOVED lines=8> */
[C---:B------:R-:W-:Y:S01]  /*12c0*/  VIADD R30, R39.reuse, 0x8 ;  /* 0x00000008271e7836 */ /* 0x040fe20000000000 */
[----:B------:R-:W-:Y:S02]  /*12d0*/  IADD3 R25, PT, PT, R39, 0x10, RZ ;  /* 0x0000001027197810 */ /* 0x000fe40007ffe0ff */
        /* <DEDUP_REMOVED lines=24> */
.L_x_139:
[----:B------:R-:W-:Y:S05]  /*1460*/  @!P0 BRA `(.L_x_103) ;  /* 0x00000004000c8947 */ /* 0x000fea0003800000 */
[----:B------:R-:W-:-:S07]  /*1470*/  IMAD.MOV.U32 R47, RZ, RZ, 0x3b8 ;  /* 0x000003b8ff2f7424 */ /* 0x000fce00078e00ff */
.L_x_109:
        /* <DEDUP_REMOVED lines=8> */
.L_x_142:
[----:B------:R-:W-:Y:S05]  /*1500*/  @!P0 BRA `(.L_x_105) ;  /* 0x0000000000748947 */ /* 0x000fea0003800000 */
[----:B------:R-:W-:-:S07]  /*1510*/  MOV R22, R47 ;  /* 0x0000002f00167202 */ /* 0x000fce0000000f00 */
.L_x_107:
[----:B------:R-:W-:Y:S02]  /*1520*/  VIADD R29, R22, 0x1 ;  /* 0x00000001161d7836 */ /* 0x000fe40000000000 */
[----:B------:R-:W-:Y:S02]  /*1530*/  IMAD R42, R42, 0x41a7, RZ ;  /* 0x000041a72a2a7824 */ /* 0x000fe400078e02ff */
[----:B------:R-:W0:Y:S01]  /*1540*/  I2F.U32.RP R28, R29 ;  /* 0x0000001d001c7306 */ /* 0x000e220000209000 */
[----:B------:R-:W-:Y:S02]  /*1550*/  IADD3 R49, PT, PT, RZ, -R29, RZ ;  /* 0x8000001dff317210 */ /* 0x000fe40007ffe0ff */
[----:B------:R-:W-:Y:S02]  /*1560*/  LOP3.LUT R42, R42, 0x7fffffff, RZ, 0xc0, !PT ;  /* 0x7fffffff2a2a7812 */ /* 0x000fe400078ec0ff */
[----:B------:R-:W-:-:S03]  /*1570*/  ISETP.NE.U32.AND P2, PT, R29, RZ, PT ;  /* 0x000000ff1d00720c */ /* 0x000fc60003f45070 */
[----:B0-----:R-:W0:Y:S02]  /*1580*/  MUFU.RCP R28, R28 ;  /* 0x0000001c001c7308 */ /* 0x001e240000001000 */
[----:B0-----:R-:W-:-:S06]  /*1590*/  VIADD R20, R28, 0xffffffe ;  /* 0x0ffffffe1c147836 */ /* 0x001fcc0000000000 */
[----:B------:R0:W1:Y:S02]  /*15a0*/  F2I.FTZ.U32.TRUNC.NTZ R21, R20 ;  /* 0x0000001400157305 */ /* 0x000064000021f000 */
[----:B0-----:R-:W-:Y:S02]  /*15b0*/  IMAD.MOV.U32 R20, RZ, RZ, RZ ;  /* 0x000000ffff147224 */ /* 0x001fe400078e00ff */
[----:B-1----:R-:W-:-:S04]  /*15c0*/  IMAD R49, R49, R21, RZ ;  /* 0x0000001531317224 */ /* 0x002fc800078e02ff */
[----:B------:R-:W-:-:S06]  /*15d0*/  IMAD.HI.U32 R21, R21, R49, R20 ;  /* 0x0000003115157227 */ /* 0x000fcc00078e0014 */
[----:B------:R-:W-:-:S04]  /*15e0*/  IMAD.HI.U32 R21, R21, R42, RZ ;  /* 0x0000002a15157227 */ /* 0x000fc800078e00ff */
[----:B------:R-:W-:-:S04]  /*15f0*/  IMAD.MOV R21, RZ, RZ, -R21 ;  /* 0x000000ffff157224 */ /* 0x000fc800078e0a15 */
[----:B------:R-:W-:-:S05]  /*1600*/  IMAD R28, R29, R21, R42 ;  /* 0x000000151d1c7224 */ /* 0x000fca00078e022a */
[----:B------:R-:W-:-:S13]  /*1610*/  ISETP.GE.U32.AND P0, PT, R28, R29, PT ;  /* 0x0000001d1c00720c */ /* 0x000fda0003f06070 */
[----:B------:R-:W-:-:S04]  /*1620*/  @P0 IADD3 R28, PT, PT, -R29, R28, RZ ;  /* 0x0000001c1d1c0210 */ /* 0x000fc80007ffe1ff */
[----:B------:R-:W-:-:S13]  /*1630*/  ISETP.GE.U32.AND P0, PT, R28, R29, PT ;  /* 0x0000001d1c00720c */ /* 0x000fda0003f06070 */
[----:B------:R-:W-:Y:S01]  /*1640*/  @P0 IMAD.IADD R28, R28, 0x1, -R29 ;  /* 0x000000011c1c0824 */ /* 0x000fe200078e0a1d */
        /* <DEDUP_REMOVED lines=8> */
.L_x_145:
[----:B------:R-:W-:Y:S05]  /*16d0*/  @P0 BRA `(.L_x_107) ;  /* 0xfffffffc00900947 */ /* 0x000fea000383ffff */
.L_x_105:
[----:B------:R-:W-:Y:S01]  /*16e0*/  UMOV UR5, 0xffffffff ;  /* 0xffffffff00057882 */ /* 0x000fe20000000000 */
[----:B------:R-:W-:Y:S02]  /*16f0*/  ISETP.NE.AND P0, PT, R28, 0x65, PT ;  /* 0x000000651c00780c */ /* 0x000fe40003f05270 */
[----:B------:R-:W-:Y:S11]  /*1700*/  BRA.DIV UR5, `(.L_x_108) ;  /* 0x0000003605407947 */ /* 0x000ff6000b800000 */
[----:B------:R-:W-:Y:S02]  /*1710*/  VOTE.ANY R21, PT, !P0 ;  /* 0x0000000000157806 */ /* 0x000fe400040e0100 */
[----:B------:R-:W-:Y:S02]  /*1720*/  IADD3 R24, PT, PT, R24, -0x20, RZ ;  /* 0xffffffe018187810 */ /* 0x000fe40007ffe0ff */
[----:B------:R-:W-:-:S05]  /*1730*/  LOP3.LUT R21, R21, 0x80000000, R43, 0xec, !PT ;  /* 0x8000000015157812 */ /* 0x000fca00078eec2b */
[----:B------:R-:W-:-:S05]  /*1740*/  VIADD R16, R21, 0xffffffff ;  /* 0xffffffff15107836 */ /* 0x000fca0000000000 */
[----:B------:R-:W-:-:S04]  /*1750*/  LOP3.LUT R16, R21, R16, RZ, 0xc, !PT ;  /* 0x0000001015107212 */ /* 0x000fc800078e0cff */
        /* <DEDUP_REMOVED lines=19> */
.L_x_154:
[----:B------:R-:W-:Y:S05]  /*1890*/  @P0 BRA `(.L_x_109) ;  /* 0xfffffff800f80947 */ /* 0x000fea000383ffff */
.L_x_103:
        /* <DEDUP_REMOVED lines=8> */
[----:B0-----:R-:W-:-:S05]  /*1920*/  @!P1 LEA R16, R17, R16, 0x18 ;  /* 0x0000001011109211 */ /* 0x001fca00078ec0ff */
[----:B------:R1:W-:Y:S04]  /*1930*/  @!P1 STS [R16+0x8], R31 ;  /* 0x0000081f10009388 */ /* 0x0003e80000000800 */
[----:B------:R1:W-:Y:S01]  /*1940*/  @!P1 STS [R16+0x4], R46 ;  /* 0x0000042e10009388 */ /* 0x0003e20000000800 */
[----:B--2---:R-:W-:Y:S01]  /*1950*/  @!P0 LEA R21, R21, R20, 0x18 ;  /* 0x0000001415158211 */ /* 0x004fe200078ec0ff */
[----:B------:R-:W-:Y:S01]  /*1960*/  IMAD.MOV.U32 R20, RZ, RZ, R23 ;  /* 0x000000ffff147224 */ /* 0x000fe200078e0017 */
[----:B------:R-:W-:-:S03]  /*1970*/  @!P0 MOV R20, R46 ;  /* 0x0000002e00148202 */ /* 0x000fc60000000f00 */
[----:B------:R1:W-:Y:S04]  /*1980*/  @!P0 STS [R21+0x4c], R46 ;  /* 0x00004c2e15008388 */ /* 0x0003e80000000800 */
.L_x_97:
[----:B------:R-:W-:Y:S05]  /*1990*/  WARPSYNC.ALL ;  /* 0x0000000000007948 */ /* 0x000fea0003800000 */
[----:B------:R-:W0:Y:S08]  /*19a0*/  S2UR UR6, SR_CgaCtaId ;  /* 0x00000000000679c3 */ /* 0x000e300000008800 */
[----:B------:R-:W-:Y:S06]  /*19b0*/  BAR.SYNC.DEFER_BLOCKING 0x0 ;  /* 0x0000000000007b1d */ /* 0x000fec0000010000 */
[----:B------:R-:W-:Y:S01]  /*19c0*/  UMOV UR5, 0x400 ;  /* 0x0000040000057882 */ /* 0x000fe20000000000 */
[----:B------:R-:W2:Y:S01]  /*19d0*/  S2R R17, SR_TID.X ;  /* 0x0000000000117919 */ /* 0x000ea20000002100 */
[----:B0-----:R-:W-:-:S09]  /*19e0*/  ULEA UR5, UR6, UR5, 0x18 ;  /* 0x0000000506057291 */ /* 0x001fd2000f8ec0ff */
[----:B-1----:R-:W0:Y:S01]  /*19f0*/  LDS R16, [UR5+0x4c] ;  /* 0x00004c05ff107984 */ /* 0x002e220008000800 */
[----:B--2---:R-:W-:-:S13]  /*1a00*/  ISETP.NE.AND P0, PT, R17, RZ, PT ;  /* 0x000000ff1100720c */ /* 0x004fda0003f05270 */
[----:B0-----:R-:W-:-:S04]  /*1a10*/  @P0 FADD R20, R16, R20 ;  /* 0x0000001410140221 */ /* 0x001fc80000000000 */
[----:B------:R-:W-:-:S07]  /*1a20*/  FADD R16, R36, R20 ;  /* 0x0000001424107221 */ /* 0x000fce0000000000 */
.L_x_96:
[----:B------:R-:W-:Y:S05]  /*1a30*/  BSYNC.RECONVERGENT B0 ;  /* 0x0000000000007941 */ /* 0x000fea0003800200 */
.L_x_94:
[----:B------:R-:W-:Y:S01]  /*1a40*/  FADD R17, R37, R16 ;  /* 0x0000001025117221 */ /* 0x000fe20000000000 */
[----:B0-----:R-:W0:Y:S01]  /*1a50*/  S2R R20, SR_TID.X ;  /* 0x0000000000147919 */ /* 0x001e220000002100 */
[----:B------:R-:W1:Y:S01]  /*1a60*/  S2UR UR6, SR_CgaCtaId ;  /* 0x00000000000679c3 */ /* 0x000e620000008800 */
[----:B------:R-:W-:Y:S01]  /*1a70*/  UMOV UR5, 0x400 ;  /* 0x0000040000057882 */ /* 0x000fe20000000000 */
[----:B------:R-:W-:Y:S01]  /*1a80*/  FADD R34, R34, R17 ;  /* 0x0000001122227221 */ /* 0x000fe20000000000 */
[----:B------:R-:W2:Y:S03]  /*1a90*/  S2R R21, SR_LANEID ;  /* 0x0000000000157919 */ /* 0x000ea60000000000 */
[----:B------:R-:W-:Y:S02]  /*1aa0*/  FADD R35, R35, R34 ;  /* 0x0000002223237221 */ /* 0x000fe40000000000 */
[----:B------:R-:W-:Y:S02]  /*1ab0*/  BAR.SYNC.DEFER_BLOCKING 0x0 ;  /* 0x0000000000007b1d */ /* 0x000fe40000010000 */
[----:B------:R-:W-:-:S04]  /*1ac0*/  FADD R32, R32, R35 ;  /* 0x0000002320207221 */ /* 0x000fc80000000000 */
[----:B------:R-:W-:-:S04]  /*1ad0*/  FADD R33, R33, R32 ;  /* 0x0000002021217221 */ /* 0x000fc80000000000 */
[----:B------:R-:W-:-:S04]  /*1ae0*/  FADD R18, R18, R33 ;  /* 0x0000002112127221 */ /* 0x000fc80000000000 */
[----:B------:R-:W-:Y:S01]  /*1af0*/  FADD R19, R19, R18 ;  /* 0x0000001213137221 */ /* 0x000fe20000000000 */
[----:B-1----:R-:W-:-:S03]  /*1b00*/  ULEA UR5, UR6, UR5, 0x18 ;  /* 0x0000000506057291 */ /* 0x002fc6000f8ec0ff */
[----:B------:R-:W-:Y:S01]  /*1b10*/  FADD R14, R14, R19 ;  /* 0x000000130e0e7221 */ /* 0x000fe20000000000 */
[----:B------:R-:W1:Y:S03]  /*1b20*/  LDCU.64 UR6, c[0x0][0x388] ;  /* 0x00007100ff0677ac */ /* 0x000e660008000a00 */
[----:B------:R-:W-:Y:S01]  /*1b30*/  FADD R15, R15, R14 ;  /* 0x0000000e0f0f7221 */ /* 0x000fe20000000000 */
[----:B0-----:R-:W-:-:S03]  /*1b40*/  SHF.R.U32.HI R20, RZ, 0x5, R20 ;  /* 0x00000005ff147819 */ /* 0x001fc60000011614 */
[----:B------:R-:W-:Y:S02]  /*1b50*/  FADD R12, R12, R15 ;  /* 0x0000000f0c0c7221 */ /* 0x000fe40000000000 */
[----:B--2---:R-:W-:Y:S02]  /*1b60*/  IMAD R20, R20, 0x2c0, R21 ;  /* 0x000002c014147824 */ /* 0x004fe400078e0215 */
[----:B------:R-:W-:-:S03]  /*1b70*/  FADD R13, R13, R12 ;  /* 0x0000000c0d0d7221 */ /* 0x000fc60000000000 */
[----:B------:R-:W-:Y:S01]  /*1b80*/  LEA R20, R20, UR5, 0x2 ;  /* 0x0000000514147c11 */ /* 0x000fe2000f8e10ff */
[----:B------:R-:W-:Y:S01]  /*1b90*/  FADD R10, R10, R13 ;  /* 0x0000000d0a0a7221 */ /* 0x000fe20000000000 */
[----:B-1----:R-:W-:-:S03]  /*1ba0*/  IADD3 R38, P0, PT, R38, UR6, RZ ;  /* 0x0000000626267c10 */ /* 0x002fc6000ff1e0ff */
[----:B------:R-:W-:Y:S01]  /*1bb0*/  FADD R11, R11, R10 ;  /* 0x0000000a0b0b7221 */ /* 0x000fe20000000000 */
[----:B------:R-:W-:Y:S01]  /*1bc0*/  IMAD R21, R21, 0x54, R20 ;  /* 0x0000005415157824 */ /* 0x000fe200078e0214 */
[----:B------:R-:W-:Y:S02]  /*1bd0*/  IADD3.X R39, PT, PT, R0, UR7, RZ, P0, !PT ;  /* 0x0000000700277c10 */ /* 0x000fe400087fe4ff */
[----:B------:R-:W-:Y:S02]  /*1be0*/  FADD R8, R8, R11 ;  /* 0x0000000b08087221 */ /* 0x000fe40000000000 */
[----:B------:R-:W-:Y:S02]  /*1bf0*/  STS.64 [R21], R16 ;  /* 0x0000001015007388 */ /* 0x000fe40000000a00 */
[----:B------:R-:W-:Y:S02]  /*1c00*/  FADD R9, R9, R8 ;  /* 0x0000000809097221 */ /* 0x000fe40000000000 */
[----:B------:R-:W-:Y:S02]  /*1c10*/  STS.64 [R21+0x8], R34 ;  /* 0x0000082215007388 */ /* 0x000fe40000000a00 */
[----:B------:R-:W-:-:S02]  /*1c20*/  FADD R6, R6, R9 ;  /* 0x0000000906067221 */ /* 0x000fc40000000000 */
[----:B------:R-:W-:Y:S02]  /*1c30*/  STS.64 [R21+0x10], R32 ;  /* 0x0000102015007388 */ /* 0x000fe40000000a00 */
[----:B------:R-:W-:Y:S02]  /*1c40*/  FADD R7, R7, R6 ;  /* 0x0000000607077221 */ /* 0x000fe40000000000 */
[----:B------:R-:W-:Y:S02]  /*1c50*/  STS.64 [R21+0x18], R18 ;  /* 0x0000181215007388 */ /* 0x000fe40000000a00 */
[----:B------:R-:W-:Y:S02]  /*1c60*/  FADD R4, R4, R7 ;  /* 0x0000000704047221 */ /* 0x000fe40000000000 */
[----:B------:R-:W-:Y:S02]  /*1c70*/  STS.64 [R21+0x20], R14 ;  /* 0x0000200e15007388 */ /* 0x000fe40000000a00 */
[----:B------:R-:W-:-:S02]  /*1c80*/  FADD R5, R5, R4 ;  /* 0x0000000405057221 */ /* 0x000fc40000000000 */
[----:B------:R-:W-:Y:S02]  /*1c90*/  STS.64 [R21+0x28], R12 ;  /* 0x0000280c15007388 */ /* 0x000fe40000000a00 */
[----:B------:R-:W-:Y:S02]  /*1ca0*/  FADD R2, R2, R5 ;  /* 0x0000000502027221 */ /* 0x000fe40000000000 */
[----:B------:R-:W-:Y:S02]  /*1cb0*/  STS.64 [R21+0x30], R10 ;  /* 0x0000300a15007388 */ /* 0x000fe40000000a00 */
[----:B------:R-:W-:Y:S02]  /*1cc0*/  FADD R3, R3, R2 ;  /* 0x0000000203037221 */ /* 0x000fe40000000000 */
[----:B------:R-:W-:Y:S04]  /*1cd0*/  STS.64 [R21+0x38], R8 ;  /* 0x0000380815007388 */ /* 0x000fe80000000a00 */
[----:B------:R-:W-:Y:S04]  /*1ce0*/  STS.64 [R21+0x40], R6 ;  /* 0x0000400615007388 */ /* 0x000fe80000000a00 */
[----:B------:R-:W-:Y:S04]  /*1cf0*/  STS.64 [R21+0x48], R4 ;  /* 0x0000480415007388 */ /* 0x000fe80000000a00 */
[----:B------:R-:W-:Y:S01]  /*1d00*/  STS.64 [R21+0x50], R2 ;  /* 0x0000500215007388 */ /* 0x000fe20000000a00 */
        /* <DEDUP_REMOVED lines=46> */
.L_x_93:
[----:B------:R-:W-:-:S13]  /*1ff0*/  ISETP.NE.AND P0, PT, R0, RZ, PT ;  /* 0x000000ff0000720c */ /* 0x000fda0003f05270 */
[----:B------:R-:W-:Y:S05]  /*2000*/  @!P0 EXIT ;  /* 0x000000000000894d */ /* 0x000fea0003800000 */
[----:B------:R-:W0:Y:S02]  /*2010*/  LDC.64 R4, c[0x0][0x380] ;  /* 0x0000e000ff047b82 */ /* 0x000e240000000a00 */
[----:B0-----:R-:W-:-:S05]  /*2020*/  IMAD.WIDE.U32 R4, R3, 0x4, R4 ;  /* 0x0000000403047825 */ /* 0x001fca00078e0004 */
[----:B------:R0:W2:Y:S01]  /*2030*/  LDG.E R6, desc[UR8][R4.64] ;  /* 0x0000000804067981 */ /* 0x0000a2000c1e1900 */
[----:B------:R-:W1:Y:S02]  /*2040*/  S2R R2, SR_TID.X ;  /* 0x0000000000027919 */ /* 0x000e640000002100 */
[C---:B-1----:R-:W-:Y:S02]  /*2050*/  LOP3.LUT R3, R2.reuse, 0x1f, RZ, 0xc0, !PT ;  /* 0x0000001f02037812 */ /* 0x042fe400078ec0ff */
[----:B------:R-:W-:-:S05]  /*2060*/  LOP3.LUT R8, R2, 0x3e0, RZ, 0xc0, !PT ;  /* 0x000003e002087812 */ /* 0x000fca00078ec0ff */
[----:B------:R-:W-:-:S04]  /*2070*/  IMAD R3, R8, 0x16, R3 ;  /* 0x0000001608037824 */ /* 0x000fc800078e0203 */
[C---:B------:R-:W-:Y:S01]  /*2080*/  VIADD R7, R3.reuse, 0x20 ;  /* 0x0000002003077836 */ /* 0x040fe20000000000 */
[C---:B------:R-:W-:Y:S01]  /*2090*/  ISETP.GE.U32.AND P6, PT, R3.reuse, R0, PT ;  /* 0x000000000300720c */ /* 0x040fe20003fc6070 */
[C---:B------:R-:W-:Y:S01]  /*20a0*/  VIADD R9, R3.reuse, 0x40 ;  /* 0x0000004003097836 */ /* 0x040fe20000000000 */
[----:B0-----:R-:W-:Y:S02]  /*20b0*/  LEA R4, P1, R3, R4, 0x2 ;  /* 0x0000000403047211 */ /* 0x001fe400078210ff */
[-C--:B------:R-:W-:Y:S01]  /*20c0*/  ISETP.GE.U32.AND P5, PT, R7, R0.reuse, PT ;  /* 0x000000000700720c */ /* 0x080fe20003fa6070 */
[----:B------:R-:W-:Y:S01]  /*20d0*/  VIADD R7, R3, 0x80 ;  /* 0x0000008003077836 */ /* 0x000fe20000000000 */
[-C--:B------:R-:W-:Y:S01]  /*20e0*/  ISETP.GE.U32.AND P0, PT, R9, R0.reuse, PT ;  /* 0x000000000900720c */ /* 0x080fe20003f06070 */
[----:B------:R-:W-:Y:S01]  /*20f0*/  IMAD.X R5, RZ, RZ, R5, P1 ;  /* 0x000000ffff057224 */ /* 0x000fe200008e0605 */
[C---:B------:R-:W-:Y:S01]  /*2100*/  IADD3 R11, PT, PT, R3.reuse, 0x60, RZ ;  /* 0x00000060030b7810 */ /* 0x040fe20007ffe0ff */
[----:B------:R-:W-:Y:S01]  /*2110*/  VIADD R9, R3, 0xa0 ;  /* 0x000000a003097836 */ /* 0x000fe20000000000 */
[----:B------:R-:W-:-:S02]  /*2120*/  ISETP.GE.U32.AND P3, PT, R7, R0, PT ;  /* 0x000000000700720c */ /* 0x000fc40003f66070 */
[----:B------:R-:W-:Y:S02]  /*2130*/  IADD3 R7, PT, PT, R3, 0xc0, RZ ;  /* 0x000000c003077810 */ /* 0x000fe40007ffe0ff */
[-C--:B------:R-:W-:Y:S02]  /*2140*/  ISETP.GE.U32.AND P4, PT, R11, R0.reuse, PT ;  /* 0x000000000b00720c */ /* 0x080fe40003f86070 */
[-C--:B------:R-:W-:Y:S02]  /*2150*/  ISETP.GE.U32.AND P1, PT, R7, R0.reuse, PT ;  /* 0x000000000700720c */ /* 0x080fe40003f26070 */
[----:B------:R-:W-:Y:S02]  /*2160*/  IADD3 R7, PT, PT, R3, 0xe0, RZ ;  /* 0x000000e003077810 */ /* 0x000fe40007ffe0ff */
[----:B------:R-:W-:Y:S01]  /*2170*/  ISETP.GE.U32.AND P2, PT, R9, R0, PT ;  /* 0x000000000900720c */ /* 0x000fe20003f46070 */
[C---:B------:R-:W-:Y:S02]  /*2180*/  VIADD R9, R3.reuse, 0x100 ;  /* 0x0000010003097836 */ /* 0x040fe40000000000 */
[----:B------:R-:W-:-:S02]  /*2190*/  VIADD R39, R3, 0x2a0 ;  /* 0x000002a003277836 */ /* 0x000fc40000000000 */
[----:B--2---:R-:W-:Y:S02]  /*21a0*/  IMAD.MOV.U32 R16, RZ, RZ, R6 ;  /* 0x000000ffff107224 */ /* 0x004fe400078e0006 */
[----:B------:R-:W2:Y:S01]  /*21b0*/  @!P6 LDG.E R6, desc[UR8][R4.64] ;  /* 0x000000080406e981 */ /* 0x000ea2000c1e1900 */
[----:B------:R-:W-:Y:S02]  /*21c0*/  ISETP.GE.U32.AND P6, PT, R7, R0, PT ;  /* 0x000000000700720c */ /* 0x000fe40003fc6070 */
[----:B------:R-:W-:Y:S01]  /*21d0*/  MOV R10, R16 ;  /* 0x00000010000a7202 */ /* 0x000fe20000000f00 */
[----:B------:R-:W-:Y:S02]  /*21e0*/  VIADD R7, R3, 0x120 ;  /* 0x0000012003077836 */ /* 0x000fe40000000000 */
[--C-:B------:R-:W-:Y:S02]  /*21f0*/  IMAD.MOV.U32 R12, RZ, RZ, R16.reuse ;  /* 0x000000ffff0c7224 */ /* 0x100fe400078e0010 */
[----:B------:R-:W-:Y:S01]  /*2200*/  IMAD.MOV.U32 R8, RZ, RZ, R16 ;  /* 0x000000ffff087224 */ /* 0x000fe200078e0010 */
[----:B------:R-:W3:Y:S01]  /*2210*/  @!P0 LDG.E R10, desc[UR8][R4.64+0x100] ;  /* 0x00010008040a8981 */ /* 0x000ee2000c1e1900 */
[----:B------:R-:W-:-:S02]  /*2220*/  ISETP.GE.U32.AND P0, PT, R7, R0, PT ;  /* 0x000000000700720c */ /* 0x000fc40003f06070 */
[----:B------:R-:W-:Y:S01]  /*2230*/  IADD3 R7, PT, PT, R3, 0x140, RZ ;  /* 0x0000014003077810 */ /* 0x000fe20007ffe0ff */
[----:B------:R-:W4:Y:S01]  /*2240*/  @!P4 LDG.E R12, desc[UR8][R4.64+0x180] ;  /* 0x00018008040cc981 */ /* 0x000f22000c1e1900 */
[----:B------:R-:W-:Y:S02]  /*2250*/  MOV R18, R16 ;  /* 0x0000001000127202 */ /* 0x000fe40000000f00 */
[-C--:B------:R-:W-:Y:S01]  /*2260*/  ISETP.GE.U32.AND P4, PT, R7, R0.reuse, PT ;  /* 0x000000000700720c */ /* 0x080fe20003f86070 */
[----:B------:R-:W-:Y:S01]  /*2270*/  VIADD R7, R3, 0x180 ;  /* 0x0000018003077836 */ /* 0x000fe20000000000 */
[----:B------:R-:W5:Y:S01]  /*2280*/  @!P5 LDG.E R8, desc[UR8][R4.64+0x80] ;  /* 0x000080080408d981 */ /* 0x000f62000c1e1900 */
[-C--:B------:R-:W-:Y:S01]  /*2290*/  ISETP.GE.U32.AND P5, PT, R9, R0.reuse, PT ;  /* 0x000000000900720c */ /* 0x080fe20003fa6070 */
[--C-:B------:R-:W-:Y:S02]  /*22a0*/  IMAD.MOV.U32 R20, RZ, RZ, R16.reuse ;  /* 0x000000ffff147224 */ /* 0x100fe400078e0010 */
[----:B------:R-:W5:Y:S01]  /*22b0*/  @!P2 LDG.E R18, desc[UR8][R4.64+0x280] ;  /* 0x000280080412a981 */ /* 0x000f62000c1e1900 */
[--C-:B------:R-:W-:Y:S01]  /*22c0*/  IMAD.MOV.U32 R14, RZ, RZ, R16.reuse ;  /* 0x000000ffff0e7224 */ /* 0x100fe200078e0010 */
[----:B------:R-:W-:Y:S01]  /*22d0*/  ISETP.GE.U32.AND P2, PT, R7, R0, PT ;  /* 0x000000000700720c */ /* 0x000fe20003f46070 */
[C---:B------:R-:W-:Y:S01]  /*22e0*/  VIADD R9, R3.reuse, 0x160 ;  /* 0x0000016003097836 */ /* 0x040fe20000000000 */
[----:B------:R-:W-:Y:S01]  /*22f0*/  IADD3 R7, PT, PT, R3, 0x1a0, RZ ;  /* 0x000001a003077810 */ /* 0x000fe20007ffe0ff */
[----:B------:R-:W5:Y:S01]  /*2300*/  @!P1 LDG.E R20, desc[UR8][R4.64+0x300] ;  /* 0x0003000804149981 */ /* 0x000f62000c1e1900 */
[----:B------:R-:W-:Y:S01]  /*2310*/  MOV R24, R16 ;  /* 0x0000001000187202 */ /* 0x000fe20000000f00 */
[--C-:B------:R-:W-:Y:S01]  /*2320*/  IMAD.MOV.U32 R22, RZ, RZ, R16.reuse ;  /* 0x000000ffff167224 */ /* 0x100fe200078e0010 */
[-C--:B------:R-:W-:Y:S01]  /*2330*/  ISETP.GE.U32.AND P1, PT, R7, R0.reuse, PT ;  /* 0x000000000700720c */ /* 0x080fe20003f26070 */
[----:B------:R-:W5:Y:S01]  /*2340*/  @!P3 LDG.E R14, desc[UR8][R4.64+0x200] ;  /* 0x00020008040eb981 */ /* 0x000f62000c1e1900 */
[----:B------:R-:W-:Y:S01]  /*2350*/  VIADD R7, R3, 0x1e0 ;  /* 0x000001e003077836 */ /* 0x000fe20000000000 */
[-C--:B------:R-:W-:Y:S01]  /*2360*/  ISETP.GE.U32.AND P3, PT, R9, R0.reuse, PT ;  /* 0x000000000900720c */ /* 0x080fe20003f66070 */
[----:B------:R-:W-:Y:S01]  /*2370*/  VIADD R9, R3, 0x1c0 ;  /* 0x000001c003097836 */ /* 0x000fe20000000000 */
[----:B------:R-:W5:Y:S01]  /*2380*/  @!P5 LDG.E R24, desc[UR8][R4.64+0x400] ;  /* 0x000400080418d981 */ /* 0x000f62000c1e1900 */
[----:B------:R-:W-:Y:S01]  /*2390*/  IMAD.MOV.U32 R26, RZ, RZ, R16 ;  /* 0x000000ffff1a7224 */ /* 0x000fe200078e0010 */
[----:B------:R-:W-:-:S02]  /*23a0*/  ISETP.GE.U32.AND P5, PT, R7, R0, PT ;  /* 0x000000000700720c */ /* 0x000fc40003fa6070 */
[----:B------:R-:W5:Y:S01]  /*23b0*/  @!P6 LDG.E R22, desc[UR8][R4.64+0x380] ;  /* 0x000380080416e981 */ /* 0x000f62000c1e1900 */
[----:B------:R-:W-:Y:S01]  /*23c0*/  IADD3 R7, PT, PT, R3, 0x200, RZ ;  /* 0x0000020003077810 */ /* 0x000fe20007ffe0ff */
[--C-:B------:R-:W-:Y:S01]  /*23d0*/  IMAD.MOV.U32 R28, RZ, RZ, R16.reuse ;  /* 0x000000ffff1c7224 */ /* 0x100fe200078e0010 */
[----:B------:R-:W-:Y:S01]  /*23e0*/  ISETP.GE.U32.AND P6, PT, R9, R0, PT ;  /* 0x000000000900720c */ /* 0x000fe20003fc6070 */
[----:B------:R-:W5:Y:S01]  /*23f0*/  @!P0 LDG.E R26, desc[UR8][R4.64+0x480] ;  /* 0x00048008041a8981 */ /* 0x000f62000c1e1900 */
[----:B------:R-:W-:Y:S01]  /*2400*/  MOV R30, R16 ;  /* 0x00000010001e7202 */ /* 0x000fe20000000f00 */
[----:B------:R-:W-:Y:S01]  /*2410*/  VIADD R9, R3, 0x220 ;  /* 0x0000022003097836 */ /* 0x000fe20000000000 */
[----:B------:R-:W-:Y:S01]  /*2420*/  ISETP.GE.U32.AND P0, PT, R7, R0, PT ;  /* 0x000000000700720c */ /* 0x000fe20003f06070 */
[----:B------:R-:W-:Y:S01]  /*2430*/  VIADD R7, R3, 0x240 ;  /* 0x0000024003077836 */ /* 0x000fe20000000000 */
[----:B------:R-:W5:Y:S01]  /*2440*/  @!P4 LDG.E R28, desc[UR8][R4.64+0x500] ;  /* 0x00050008041cc981 */ /* 0x000f62000c1e1900 */
[--C-:B------:R-:W-:Y:S01]  /*2450*/  IMAD.MOV.U32 R32, RZ, RZ, R16.reuse ;  /* 0x000000ffff207224 */ /* 0x100fe200078e0010 */
[----:B------:R-:W-:Y:S01]  /*2460*/  MOV R36, R16 ;  /* 0x0000001000247202 */ /* 0x000fe20000000f00 */
[----:B------:R-:W-:Y:S01]  /*2470*/  IMAD.MOV.U32 R34, RZ, RZ, R16 ;  /* 0x000000ffff227224 */ /* 0x000fe200078e0010 */
[-C--:B------:R-:W-:Y:S01]  /*2480*/  ISETP.GE.U32.AND P4, PT, R9, R0.reuse, PT ;  /* 0x000000000900720c */ /* 0x080fe20003f86070 */
[----:B------:R-:W5:Y:S01]  /*2490*/  @!P3 LDG.E R30, desc[UR8][R4.64+0x580] ;  /* 0x00058008041eb981 */ /* 0x000f62000c1e1900 */
[-C--:B------:R-:W-:Y:S01]  /*24a0*/  ISETP.GE.U32.AND P3, PT, R7, R0.reuse, PT ;  /* 0x000000000700720c */ /* 0x080fe20003f66070 */
[C---:B------:R-:W-:Y:S01]  /*24b0*/  VIADD R9, R3.reuse, 0x280 ;  /* 0x0000028003097836 */ /* 0x040fe20000000000 */
[----:B------:R-:W-:Y:S01]  /*24c0*/  IADD3 R7, PT, PT, R3, 0x260, RZ ;  /* 0x0000026003077810 */ /* 0x000fe20007ffe0ff */
[----:B------:R-:W5:Y:S03]  /*24d0*/  @!P2 LDG.E R32, desc[UR8][R4.64+0x600] ;  /* 0x000600080420a981 */ /* 0x000f66000c1e1900 */
[-C--:B------:R-:W-:Y:S01]  /*24e0*/  ISETP.GE.U32.AND P2, PT, R7, R0.reuse, PT ;  /* 0x000000000700720c */ /* 0x080fe20003f46070 */
[----:B------:R-:W5:Y:S01]  /*24f0*/  @!P1 LDG.E R34, desc[UR8][R4.64+0x680] ;  /* 0x0006800804229981 */ /* 0x000f62000c1e1900 */
[----:B------:R-:W-:-:S03]  /*2500*/  ISETP.GE.U32.AND P1, PT, R9, R0, PT ;  /* 0x000000000900720c */ /* 0x000fc60003f26070 */
[----:B------:R-:W5:Y:S01]  /*2510*/  @!P6 LDG.E R36, desc[UR8][R4.64+0x700] ;  /* 0x000700080424e981 */ /* 0x000f62000c1e1900 */
[----:B------:R-:W-:Y:S01]  /*2520*/  ISETP.GE.U32.AND P6, PT, R39, R0, PT ;  /* 0x000000002700720c */ /* 0x000fe20003fc6070 */
        /* <DEDUP_REMOVED lines=16> */
[----:B------:R-:W-:Y:S01]  /*2630*/  UMOV UR4, 0x400 ;  /* 0x0000040000047882 */ /* 0x000fe20000000000 */
[----:B------:R-:W-:Y:S01]  /*2640*/  ISETP.NE.AND P0, PT, R42, RZ, PT ;  /* 0x000000ff2a00720c */ /* 0x000fe20003f05270 */
[----:B-1----:R-:W-:-:S02]  /*2650*/  ULEA UR4, UR5, UR4, 0x18 ;  /* 0x0000000405047291 */ /* 0x002fc4000f8ec0ff */
[----:B0-----:R-:W-:-:S05]  /*2660*/  IMAD R41, R43, 0x2c0, R38 ;  /* 0x000002c02b297824 */ /* 0x001fca00078e0226 */
        /* <DEDUP_REMOVED lines=59> */
[----:B------:R-:W-:Y:S02]  /*2a20*/  ISETP.NE.AND P2, PT, R43, 0xb, PT ;  /* 0x0000000b2b00780c */ /* 0x000fe40003f45270 */
[----:B------:R-:W-:Y:S01]  /*2a30*/  ISETP.NE.AND P3, PT, R38, RZ, PT ;  /* 0x000000ff2600720c */ /* 0x000fe20003f65270 */
        /* <DEDUP_REMOVED lines=39> */
[----:B------:R-:W-:Y:S02]  /*2cb0*/  FSEL R16, R22, R16, !P0 ;  /* 0x0000001016107208 */ /* 0x000fe40004000000 */
[----:B------:R-:W-:-:S04]  /*2cc0*/  ISETP.NE.AND P0, PT, R43, 0x8, PT ;  /* 0x000000082b00780c */ /* 0x000fc80003f05270 */
[----:B------:R-:W-:Y:S02]  /*2cd0*/  FSEL R16, R23, R16, !P0 ;  /* 0x0000001017107208 */ /* 0x000fe40004000000 */
[----:B------:R-:W-:-:S04]  /*2ce0*/  ISETP.NE.AND P0, PT, R43, 0x9, PT ;  /* 0x000000092b00780c */ /* 0x000fc80003f05270 */
[----:B------:R-:W-:Y:S02]  /*2cf0*/  FSEL R16, R24, R16, !P0 ;  /* 0x0000001018107208 */ /* 0x000fe40004000000 */
[----:B------:R-:W-:Y:S02]  /*2d00*/  ISETP.GE.U32.AND P0, PT, R2, 0x20, PT ;  /* 0x000000200200780c */ /* 0x000fe40003f06070 */
        /* <DEDUP_REMOVED lines=8> */
.L_x_110:
        /* <DEDUP_REMOVED lines=55> */
[----:B------:R-:W-:Y:S01]  /*3100*/  ISETP.NE.AND P0, PT, R43, 0x6, PT ;  /* 0x000000062b00780c */ /* 0x000fe20003f05270 */
[----:B------:R-:W0:Y:S02]  /*3110*/  SHFL.UP PT, R23, R44, 0x1, RZ ;  /* 0x042000002c177989 */ /* 0x000e2400000e00ff */
        /* <DEDUP_REMOVED lines=16> */
[----:B0-----:R-:W-:-:S05]  /*3220*/  @P2 FADD R16, R23, R16 ;  /* 0x0000001017102221 */ /* 0x001fca0000000000 */
[----:B------:R-:W-:Y:S01]  /*3230*/  FSEL R23, R23, R16, !P1 ;  /* 0x0000001017177208 */ /* 0x000fe20004800000 */
[----:B------:R-:W-:Y:S06]  /*3240*/  @P0 BRA `(.L_x_112) ;  /* 0x0000000800980947 */ /* 0x000fec0003800000 */
[----:B------:R-:W0:Y:S01]  /*3250*/  LDC.64 R16, c[0x0][0x390] ;  /* 0x0000e400ff107b82 */ /* 0x000e220000000a00 */
[----:B------:R-:W-:Y:S02]  /*3260*/  ISETP.NE.AND P1, PT, R2, RZ, PT ;  /* 0x000000ff0200720c */ /* 0x000fe40003f25270 */
[----:B------:R-:W-:-:S04]  /*3270*/  LOP3.LUT R43, RZ, R2, RZ, 0x33, !PT ;  /* 0x00000002ff2b7212 */ /* 0x000fc800078e33ff */
[----:B------:R-:W-:-:S07]  /*3280*/  IADD3 R43, PT, PT, R42, R43, RZ ;  /* 0x0000002b2a2b7210 */ /* 0x000fce0007ffe0ff */
        /* <DEDUP_REMOVED lines=11> */
.L_x_157:
[----:B------:R-:W-:Y:S05]  /*3340*/  @!P0 BRA `(.L_x_114) ;  /* 0x0000000000748947 */ /* 0x000fea0003800000 */
[----:B------:R-:W-:-:S07]  /*3350*/  IMAD.MOV.U32 R20, RZ, RZ, 0x3b8 ;  /* 0x000003b8ff147424 */ /* 0x000fce00078e00ff */
.L_x_116:
[----:B------:R-:W-:Y:S02]  /*3360*/  VIADD R21, R20, 0x1 ;  /* 0x0000000114157836 */ /* 0x000fe40000000000 */
[----:B------:R-:W-:Y:S02]  /*3370*/  IMAD R42, R42, 0x41a7, RZ ;  /* 0x000041a72a2a7824 */ /* 0x000fe400078e02ff */
[----:B------:R-:W0:Y:S01]  /*3380*/  I2F.U32.RP R22, R21 ;  /* 0x0000001500167306 */ /* 0x000e220000209000 */
[----:B------:R-:W-:Y:S01]  /*3390*/  IMAD.MOV R45, RZ, RZ, -R21 ;  /* 0x000000ffff2d7224 */ /* 0x000fe200078e0a15 */
[----:B------:R-:W-:Y:S02]  /*33a0*/  ISETP.NE.U32.AND P2, PT, R21, RZ, PT ;  /* 0x000000ff1500720c */ /* 0x000fe40003f45070 */
[----:B------:R-:W-:-:S04]  /*33b0*/  LOP3.LUT R42, R42, 0x7fffffff, RZ, 0xc0, !PT ;  /* 0x7fffffff2a2a7812 */ /* 0x000fc800078ec0ff */
[----:B0-----:R-:W0:Y:S02]  /*33c0*/  MUFU.RCP R22, R22 ;  /* 0x0000001600167308 */ /* 0x001e240000001000 */
[----:B0-----:R-:W-:-:S06]  /*33d0*/  IADD3 R18, PT, PT, R22, 0xffffffe, RZ ;  /* 0x0ffffffe16127810 */ /* 0x001fcc0007ffe0ff */
[----:B------:R0:W1:Y:S02]  /*33e0*/  F2I.FTZ.U32.TRUNC.NTZ R19, R18 ;  /* 0x0000001200137305 */ /* 0x000064000021f000 */
[----:B0-----:R-:W-:Y:S02]  /*33f0*/  IMAD.MOV.U32 R18, RZ, RZ, RZ ;  /* 0x000000ffff127224 */ /* 0x001fe400078e00ff */
[----:B-1----:R-:W-:-:S04]  /*3400*/  IMAD R45, R45, R19, RZ ;  /* 0x000000132d2d7224 */ /* 0x002fc800078e02ff */
[----:B------:R-:W-:-:S06]  /*3410*/  IMAD.HI.U32 R19, R19, R45, R18 ;  /* 0x0000002d13137227 */ /* 0x000fcc00078e0012 */
[----:B------:R-:W-:-:S05]  /*3420*/  IMAD.HI.U32 R19, R19, R42, RZ ;  /* 0x0000002a13137227 */ /* 0x000fca00078e00ff */
[----:B------:R-:W-:-:S05]  /*3430*/  IADD3 R19, PT, PT, -R19, RZ, RZ ;  /* 0x000000ff13137210 */ /* 0x000fca0007ffe1ff */
[----:B------:R-:W-:-:S05]  /*3440*/  IMAD R22, R21, R19, R42 ;  /* 0x0000001315167224 */ /* 0x000fca00078e022a */
[----:B------:R-:W-:-:S13]  /*3450*/  ISETP.GE.U32.AND P0, PT, R22, R21, PT ;  /* 0x000000151600720c */ /* 0x000fda0003f06070 */
[----:B------:R-:W-:-:S05]  /*3460*/  @P0 IMAD.IADD R22, R22, 0x1, -R21 ;  /* 0x0000000116160824 */ /* 0x000fca00078e0a15 */
        /* <DEDUP_REMOVED lines=10> */
.L_x_160:
[----:B------:R-:W-:Y:S05]  /*3510*/  @P0 BRA `(.L_x_116) ;  /* 0xfffffffc00900947 */ /* 0x000fea000383ffff */
.L_x_114:
[----:B------:R-:W-:Y:S01]  /*3520*/  UMOV UR5, 0xffffffff ;  /* 0xffffffff00057882 */ /* 0x000fe20000000000 */
[----:B------:R-:W-:Y:S02]  /*3530*/  ISETP.NE.AND P0, PT, R18, 0x65, PT ;  /* 0x000000651200780c */ /* 0x000fe40003f05270 */
[----:B------:R-:W-:Y:S01]  /*3540*/  MOV R46, R19 ;  /* 0x00000013002e7202 */ /* 0x000fe20000000f00 */
[----:B------:R-:W-:Y:S10]  /*3550*/  BRA.DIV UR5, `(.L_x_117) ;  /* 0x0000001a05c47947 */ /* 0x000ff4000b800000 */
[----:B------:R-:W0:Y:S01]  /*3560*/  S2R R26, SR_GEMASK ;  /* 0x00000000001a7919 */ /* 0x000e220000003c00 */
[----:B------:R-:W-:Y:S01]  /*3570*/  VOTE.ANY R21, PT, !P0 ;  /* 0x0000000000157806 */ /* 0x000fe200040e0100 */
[----:B------:R-:W-:-:S03]  /*3580*/  VIADD R20, R38, 0x2 ;  /* 0x0000000226147836 */ /* 0x000fc60000000000 */
[----:B0-----:R-:W-:-:S05]  /*3590*/  LOP3.LUT R21, R21, 0x80000000, R26, 0xec, !PT ;  /* 0x8000000015157812 */ /* 0x001fca00078eec1a */
[----:B------:R-:W-:-:S05]  /*35a0*/  VIADD R16, R21, 0xffffffff ;  /* 0xffffffff15107836 */ /* 0x000fca0000000000 */
[----:B------:R-:W-:-:S04]  /*35b0*/  LOP3.LUT R16, R21, R16, RZ, 0xc, !PT ;  /* 0x0000001015107212 */ /* 0x000fc800078e0cff */
[----:B------:R0:W1:Y:S02]  /*35c0*/  POPC R19, R16 ;  /* 0x0000001000137309 */ /* 0x0000640000000000 */
[C---:B0-----:R-:W-:Y:S01]  /*35d0*/  VIADD R16, R38.reuse, 0x8 ;  /* 0x0000000826107836 */ /* 0x041fe20000000000 */
[----:B-1----:R-:W0:Y:S01]  /*35e0*/  SHFL.DOWN PT, R22, R46, 0x1, R19 ;  /* 0x082000002e167989 */ /* 0x002e2200000e0013 */
        /* <DEDUP_REMOVED lines=8> */
[----:B------:R-:W0:Y:S02]  /*3670*/  SHFL.DOWN PT, R22, R46, 0x4, R19 ;  /* 0x088000002e167989 */ /* 0x000e2400000e0013 */
[----:B------:R-:W-:-:S07]  /*3680*/  ISETP.GT.AND P2, PT, R20, R19, PT ;  /* 0x000000131400720c */ /* 0x000fce0003f44270 */
[----:B0-----:R-:W-:Y:S01]  /*3690*/  @!P0 FADD R46, R46, R22 ;  /* 0x000000162e2e8221 */ /* 0x001fe20000000000 */
[----:B------:R-:W-:Y:S02]  /*36a0*/  ISETP.GT.AND P0, PT, R16, R19, PT ;  /* 0x000000131000720c */ /* 0x000fe40003f04270 */
        /* <DEDUP_REMOVED lines=8> */
[----:B0-----:R-:W-:-:S12]  /*3730*/  @!P2 FADD R46, R46, R22 ;  /* 0x000000162e2ea221 */ /* 0x001fd80000000000 */
.L_x_169:
[----:B------:R-:W-:Y:S05]  /*3740*/  @!P0 BRA `(.L_x_118) ;  /* 0x00000004001c8947 */ /* 0x000fea0003800000 */
[----:B------:R-:W-:-:S07]  /*3750*/  IMAD.MOV.U32 R47, RZ, RZ, 0x3b8 ;  /* 0x000003b8ff2f7424 */ /* 0x000fce00078e00ff */
.L_x_124:
        /* <DEDUP_REMOVED lines=8> */
.L_x_172:
[----:B------:R-:W-:Y:S05]  /*37e0*/  @!P0 BRA `(.L_x_120) ;  /* 0x0000000000748947 */ /* 0x000fea0003800000 */
[----:B------:R-:W-:-:S07]  /*37f0*/  IMAD.MOV.U32 R20, RZ, RZ, R47 ;  /* 0x000000ffff147224 */ /* 0x000fce00078e002f */
.L_x_122:
        /* <DEDUP_REMOVED lines=27> */
.L_x_175:
[----:B------:R-:W-:Y:S05]  /*39b0*/  @P0 BRA `(.L_x_122) ;  /* 0xfffffffc00900947 */ /* 0x000fea000383ffff */
.L_x_120:
[----:B------:R-:W-:Y:S01]  /*39c0*/  UMOV UR5, 0xffffffff ;  /* 0xffffffff00057882 */ /* 0x000fe20000000000 */
[----:B------:R-:W-:Y:S02]  /*39d0*/  ISETP.NE.AND P0, PT, R18, 0x65, PT ;  /* 0x000000651200780c */ /* 0x000fe40003f05270 */
[----:B------:R-:W-:Y:S11]  /*39e0*/  BRA.DIV UR5, `(.L_x_123) ;  /* 0x0000001a05d47947 */ /* 0x000ff6000b800000 */
[----:B------:R-:W-:Y:S01]  /*39f0*/  VOTE.ANY R21, PT, !P0 ;  /* 0x0000000000157806 */ /* 0x000fe200040e0100 */
[----:B------:R-:W-:Y:S01]  /*3a00*/  VIADD R20, R38, 0x2 ;  /* 0x0000000226147836 */ /* 0x000fe20000000000 */
[----:B------:R-:W-:Y:S02]  /*3a10*/  IADD3 R43, PT, PT, R43, -0x20, RZ ;  /* 0xffffffe02b2b7810 */ /* 0x000fe40007ffe0ff */
[----:B------:R-:W-:-:S05]  /*3a20*/  LOP3.LUT R21, R21, 0x80000000, R26, 0xec, !PT ;  /* 0x8000000015157812 */ /* 0x000fca00078eec1a */
        /* <DEDUP_REMOVED lines=11> */
[----:B------:R-:W-:-:S04]  /*3ae0*/  ISETP.GT.AND P0, PT, R20, R17, PT ;  /* 0x000000111400720c */ /* 0x000fc80003f04270 */
        /* <DEDUP_REMOVED lines=12> */
.L_x_184:
[----:B------:R-:W-:Y:S05]  /*3bb0*/  @P0 BRA `(.L_x_124) ;  /* 0xfffffff800e80947 */ /* 0x000fea000383ffff */
.L_x_118:
        /* <DEDUP_REMOVED lines=15> */
.L_x_112:
        /* <DEDUP_REMOVED lines=10> */
.L_x_111:
[----:B------:R-:W-:Y:S01]  /*3d50*/  FADD R5, R5, R4 ;  /* 0x0000000405057221 */ /* 0x000fe20000000000 */
[----:B------:R-:W-:Y:S01]  /*3d60*/  BAR.SYNC.DEFER_BLOCKING 0x0 ;  /* 0x0000000000007b1d */ /* 0x000fe20000010000 */
[----:B------:R-:W-:Y:S02]  /*3d70*/  ISETP.NE.AND P0, PT, R2, RZ, PT ;  /* 0x000000ff0200720c */ /* 0x000fe40003f05270 */
[----:B------:R-:W-:-:S05]  /*3d80*/  FADD R6, R6, R5 ;  /* 0x0000000506067221 */ /* 0x000fca0000000000 */
[----:B------:R-:W0:Y:S01]  /*3d90*/  S2UR UR5, SR_CTAID.X ;  /* 0x00000000000579c3 */ /* 0x000e220000002500 */
[----:B------:R-:W-:Y:S01]  /*3da0*/  FADD R7, R7, R6 ;  /* 0x0000000607077221 */ /* 0x000fe20000000000 */
[----:B------:R-:W1:Y:S03]  /*3db0*/  LDCU.64 UR6, c[0x0][0x388] ;  /* 0x00007100ff0677ac */ /* 0x000e660008000a00 */
[----:B------:R-:W-:-:S04]  /*3dc0*/  FADD R8, R8, R7 ;  /* 0x0000000708087221 */ /* 0x000fc80000000000 */
[----:B------:R-:W-:-:S04]  /*3dd0*/  FADD R9, R9, R8 ;  /* 0x0000000809097221 */ /* 0x000fc80000000000 */
[----:B------:R-:W-:-:S04]  /*3de0*/  FADD R10, R10, R9 ;  /* 0x000000090a0a7221 */ /* 0x000fc80000000000 */
[----:B------:R-:W-:Y:S01]  /*3df0*/  FADD R11, R11, R10 ;  /* 0x0000000a0b0b7221 */ /* 0x000fe20000000000 */
[----:B------:R2:W-:Y:S03]  /*3e00*/  STS.64 [R40], R4 ;  /* 0x0000000428007388 */ /* 0x0005e60000000a00 */
[----:B------:R-:W-:Y:S01]  /*3e10*/  FADD R12, R12, R11 ;  /* 0x0000000b0c0c7221 */ /* 0x000fe20000000000 */
[----:B------:R-:W-:Y:S03]  /*3e20*/  STS.64 [R40+0x8], R6 ;  /* 0x0000080628007388 */ /* 0x000fe60000000a00 */
[----:B------:R-:W-:Y:S01]  /*3e30*/  FADD R13, R13, R12 ;  /* 0x0000000c0d0d7221 */ /* 0x000fe20000000000 */
[----:B------:R3:W-:Y:S03]  /*3e40*/  STS.64 [R40+0x10], R8 ;  /* 0x0000100828007388 */ /* 0x0007e60000000a00 */
[----:B------:R-:W-:Y:S01]  /*3e50*/  FADD R14, R14, R13 ;  /* 0x0000000d0e0e7221 */ /* 0x000fe20000000000 */
[----:B------:R-:W-:Y:S01]  /*3e60*/  STS.64 [R40+0x18], R10 ;  /* 0x0000180a28007388 */ /* 0x000fe20000000a00 */
[----:B--2---:R-:W0:Y:S02]  /*3e70*/  LDC R4, c[0x0][0x398] ;  /* 0x0000e600ff047b82 */ /* 0x004e240000000800 */
[----:B------:R-:W-:Y:S01]  /*3e80*/  FADD R15, R15, R14 ;  /* 0x0000000e0f0f7221 */ /* 0x000fe20000000000 */
[----:B------:R2:W-:Y:S03]  /*3e90*/  STS.64 [R40+0x20], R12 ;  /* 0x0000200c28007388 */ /* 0x0005e60000000a00 */
[----:B------:R-:W-:Y:S01]  /*3ea0*/  FADD R28, R28, R15 ;  /* 0x0000000f1c1c7221 */ /* 0x000fe20000000000 */
[----:B------:R-:W-:Y:S03]  /*3eb0*/  STS.64 [R40+0x28], R14 ;  /* 0x0000280e28007388 */ /* 0x000fe60000000a00 */
[----:B------:R-:W-:Y:S01]  /*3ec0*/  FADD R29, R29, R28 ;  /* 0x0000001c1d1d7221 */ /* 0x000fe20000000000 */
[----:B------:R-:W4:Y:S03]  /*3ed0*/  S2R R5, SR_TID.X ;  /* 0x0000000000057919 */ /* 0x000f260000002100 */
[----:B------:R-:W-:Y:S01]  /*3ee0*/  FADD R30, R30, R29 ;  /* 0x0000001d1e1e7221 */ /* 0x000fe20000000000 */
[----:B------:R-:W-:Y:S03]  /*3ef0*/  STS.64 [R40+0x30], R28 ;  /* 0x0000301c28007388 */ /* 0x000fe60000000a00 */
[----:B------:R-:W-:Y:S01]  /*3f00*/  FADD R31, R31, R30 ;  /* 0x0000001e1f1f7221 */ /* 0x000fe20000000000 */
[----:B---3--:R-:W3:Y:S03]  /*3f10*/  S2R R8, SR_TID.X ;  /* 0x0000000000087919 */ /* 0x008ee60000002100 */
[----:B------:R-:W-:Y:S01]  /*3f20*/  FADD R32, R32, R31 ;  /* 0x0000001f20207221 */ /* 0x000fe20000000000 */
[----:B------:R-:W-:Y:S01]  /*3f30*/  STS.64 [R40+0x38], R30 ;  /* 0x0000381e28007388 */ /* 0x000fe20000000a00 */
[----:B0-----:R-:W-:-:S02]  /*3f40*/  VIADD R4, R4, UR5 ;  /* 0x0000000504047c36 */ /* 0x001fc40008000000 */
[----:B------:R-:W-:Y:S02]  /*3f50*/  FADD R33, R33, R32 ;  /* 0x0000002021217221 */ /* 0x000fe40000000000 */
[----:B--2---:R-:W-:Y:S02]  /*3f60*/  IMAD R12, R4, 0x2100, RZ ;  /* 0x00002100040c7824 */ /* 0x004fe400078e02ff */
[----:B------:R-:W-:Y:S01]  /*3f70*/  FADD R16, R34, R33 ;  /* 0x0000002122107221 */ /* 0x000fe20000000000 */
[----:B------:R-:W-:Y:S03]  /*3f80*/  STS.64 [R40+0x40], R32 ;  /* 0x0000402028007388 */ /* 0x000fe60000000a00 */
[----:B------:R-:W-:-:S04]  /*3f90*/  FADD R17, R35, R16 ;  /* 0x0000001023117221 */ /* 0x000fc80000000000 */
[----:B------:R-:W-:Y:S01]  /*3fa0*/  FADD R36, R36, R17 ;  /* 0x0000001124247221 */ /* 0x000fe20000000000 */
[----:B------:R-:W-:Y:S03]  /*3fb0*/  STS.64 [R40+0x48], R16 ;  /* 0x0000481028007388 */ /* 0x000fe60000000a00 */
[----:B------:R-:W-:Y:S01]  /*3fc0*/  FADD R37, R37, R36 ;  /* 0x0000002425257221 */ /* 0x000fe20000000000 */
[C---:B----4-:R-:W-:Y:S02]  /*3fd0*/  LOP3.LUT R4, R5.reuse, 0x3e0, RZ, 0xc0, !PT ;  /* 0x000003e005047812 */ /* 0x050fe400078ec0ff */
[----:B------:R-:W-:Y:S02]  /*3fe0*/  LOP3.LUT R6, R5, 0x1f, RZ, 0xc0, !PT ;  /* 0x0000001f05067812 */ /* 0x000fe400078ec0ff */
[----:B------:R-:W-:Y:S01]  /*3ff0*/  STS.64 [R40+0x50], R36 ;  /* 0x0000502428007388 */ /* 0x000fe20000000a00 */
[----:B------:R-:W-:-:S03]  /*4000*/  NOP ;  /* 0x0000000000007918 */ /* 0x000fc60000000000 */
[----:B------:R-:W-:Y:S01]  /*4010*/  LDS R45, [R41] ;  /* 0x00000000292d7984 */ /* 0x000fe20000000800 */
[----:B---3--:R-:W-:Y:S01]  /*4020*/  LOP3.LUT R10, R8, 0x1f, RZ, 0xc0, !PT ;  /* 0x0000001f080a7812 */ /* 0x008fe200078ec0ff */
[----:B------:R-:W-:Y:S02]  /*4030*/  IMAD R6, R4, 0x16, R6 ;  /* 0x0000001604067824 */ /* 0x000fe400078e0206 */
        /* <DEDUP_REMOVED lines=20> */
[----:B------:R0:W-:Y:S04]  /*4180*/  LDS R25, [R41+0xa80] ;  /* 0x000a800029197984 */ /* 0x0001e80000000800 */
[----:B------:R2:W-:Y:S01]  /*4190*/  @!P0 STS [UR4+0x8400], R0 ;  /* 0x00840000ff008988 */ /* 0x0005e20008000804 */
[----:B------:R-:W-:Y:S01]  /*41a0*/  BAR.SYNC.DEFER_BLOCKING 0x0 ;  /* 0x0000000000007b1d */ /* 0x000fe20000010000 */
[----:B0-----:R-:W-:Y:S01]  /*41b0*/  LOP3.LUT R41, R8, 0x3e0, RZ, 0xc0, !PT ;  /* 0x000003e008297812 */ /* 0x001fe200078ec0ff */
[----:B------:R-:W-:Y:S01]  /*41c0*/  VIADD R8, R6, 0x80 ;  /* 0x0000008006087836 */ /* 0x000fe20000000000 */
[----:B------:R-:W-:-:S03]  /*41d0*/  IADD3 R5, P0, PT, R12, R3, RZ ;  /* 0x000000030c057210 */ /* 0x000fc60007f1e0ff */
[----:B------:R-:W-:Y:S01]  /*41e0*/  IMAD R10, R41, 0x16, R10 ;  /* 0x00000016290a7824 */ /* 0x000fe200078e020a */
[----:B--2---:R-:W-:Y:S01]  /*41f0*/  IADD3.X R0, PT, PT, RZ, RZ, RZ, P0, !PT ;  /* 0x000000ffff007210 */ /* 0x004fe200007fe4ff */
[----:B------:R-:W-:Y:S01]  /*4200*/  VIADD R41, R6, 0x40 ;  /* 0x0000004006297836 */ /* 0x000fe20000000000 */
[----:B-1----:R-:W-:-:S04]  /*4210*/  LEA R4, P0, R5, UR6, 0x2 ;  /* 0x0000000605047c11 */ /* 0x002fc8000f8010ff */
[----:B------:R-:W-:Y:S01]  /*4220*/  LEA.HI.X R5, R5, UR7, R0, 0x2, P0 ;  /* 0x0000000705057c11 */ /* 0x000fe200080f1400 */
[C---:B------:R-:W-:Y:S01]  /*4230*/  VIADD R0, R6.reuse, 0xe0 ;  /* 0x000000e006007836 */ /* 0x040fe20000000000 */
[----:B------:R-:W0:Y:S02]  /*4240*/  LDS R2, [UR4+0x8400] ;  /* 0x00840004ff027984 */ /* 0x000e240008000800 */
[-C--:B0-----:R-:W-:Y:S02]  /*4250*/  ISETP.GE.AND P6, PT, R3, R2.reuse, PT ;  /* 0x000000020300720c */ /* 0x081fe40003fc6270 */
[-C--:B------:R-:W-:Y:S01]  /*4260*/  ISETP.GE.AND P5, PT, R41, R2.reuse, PT ;  /* 0x000000022900720c */ /* 0x080fe20003fa6270 */
[C---:B------:R-:W-:Y:S01]  /*4270*/  VIADD R41, R6.reuse, 0xc0 ;  /* 0x000000c006297836 */ /* 0x040fe20000000000 */
[----:B------:R-:W-:Y:S02]  /*4280*/  IADD3 R3, PT, PT, R6, 0xa0, RZ ;  /* 0x000000a006037810 */ /* 0x000fe40007ffe0ff */
[----:B------:R-:W-:-:S02]  /*4290*/  ISETP.GE.AND P0, PT, R8, R2, PT ;  /* 0x000000020800720c */ /* 0x000fc40003f06270 */
[-C--:B------:R-:W-:Y:S01]  /*42a0*/  ISETP.GE.AND P4, PT, R3, R2.reuse, PT ;  /* 0x000000020300720c */ /* 0x080fe20003f86270 */
[C---:B------:R-:W-:Y:S01]  /*42b0*/  VIADD R3, R10.reuse, 0x20 ;  /* 0x000000200a037836 */ /* 0x040fe20000000000 */
[-C--:B------:R-:W-:Y:S01]  /*42c0*/  ISETP.GE.AND P2, PT, R41, R2.reuse, PT ;  /* 0x000000022900720c */ /* 0x080fe20003f46270 */
[----:B------:R-:W-:Y:S01]  /*42d0*/  VIADD R41, R10, 0x120 ;  /* 0x000001200a297836 */ /* 0x000fe20000000000 */
[----:B------:R-:W-:Y:S01]  /*42e0*/  IADD3 R8, PT, PT, R6, 0x100, RZ ;  /* 0x0000010006087810 */ /* 0x000fe20007ffe0ff */
[----:B------:R-:W-:Y:S01]  /*42f0*/  @!P6 STG.E desc[UR8][R4.64], R45 ;  /* 0x0000002d0400e986 */ /* 0x000fe2000c101908 */
[-C--:B------:R-:W-:Y:S02]  /*4300*/  ISETP.GE.AND P3, PT, R0, R2.reuse, PT ;  /* 0x000000020000720c */ /* 0x080fe40003f66270 */
[----:B------:R-:W-:Y:S01]  /*4310*/  ISETP.GE.AND P6, PT, R3, R2, PT ;  /* 0x000000020300720c */ /* 0x000fe20003fc6270 */
[----:B------:R-:W-:Y:S01]  /*4320*/  @!P5 STG.E desc[UR8][R4.64+0x100], R47 ;  /* 0x0001002f0400d986 */ /* 0x000fe2000c101908 */
[----:B------:R-:W-:-:S02]  /*4330*/  IADD3 R3, PT, PT, R6, 0x140, RZ ;  /* 0x0000014006037810 */ /* 0x000fc40007ffe0ff */
[-C--:B------:R-:W-:Y:S01]  /*4340*/  ISETP.GE.AND P5, PT, R41, R2.reuse, PT ;  /* 0x000000022900720c */ /* 0x080fe20003fa6270 */
[----:B------:R-:W-:Y:S01]  /*4350*/  VIADD R41, R10, 0x160 ;  /* 0x000001600a297836 */ /* 0x000fe20000000000 */
[-C--:B------:R-:W-:Y:S01]  /*4360*/  ISETP.GE.AND P1, PT, R8, R2.reuse, PT ;  /* 0x000000020800720c */ /* 0x080fe20003f26270 */
[----:B------:R-:W-:Y:S01]  /*4370*/  @!P0 STG.E desc[UR8][R4.64+0x200], R49 ;  /* 0x0002003104008986 */ /* 0x000fe2000c101908 */
[-C--:B------:R-:W-:Y:S01]  /*4380*/  ISETP.GE.AND P0, PT, R3, R2.reuse, PT ;  /* 0x000000020300720c */ /* 0x080fe20003f06270 */
[C---:B------:R-:W-:Y:S02]  /*4390*/  VIADD R3, R10.reuse, 0x180 ;  /* 0x000001800a037836 */ /* 0x040fe40000000000 */
[----:B------:R-:W-:Y:S01]  /*43a0*/  @!P4 STG.E desc[UR8][R4.64+0x280], R51 ;  /* 0x000280330400c986 */ /* 0x000fe2000c101908 */
[-C--:B------:R-:W-:Y:S02]  /*43b0*/  ISETP.GE.AND P4, PT, R41, R2.reuse, PT ;  /* 0x000000022900720c */ /* 0x080fe40003f86270 */
[----:B------:R-:W-:Y:S01]  /*43c0*/  IADD3 R41, PT, PT, R10, 0x60, RZ ;  /* 0x000000600a297810 */ /* 0x000fe20007ffe0ff */
[----:B------:R-:W-:Y:S01]  /*43d0*/  @!P2 STG.E desc[UR8][R4.64+0x300], R53 ;  /* 0x000300350400a986 */ /* 0x000fe2000c101908 */
[----:B------:R-:W-:Y:S01]  /*43e0*/  ISETP.GE.AND P2, PT, R3, R2, PT ;  /* 0x000000020300720c */ /* 0x000fe20003f46270 */
[----:B------:R-:W-:-:S02]  /*43f0*/  VIADD R3, R6, 0x1a0 ;  /* 0x000001a006037836 */ /* 0x000fc40000000000 */
[----:B------:R0:W-:Y:S01]  /*4400*/  @!P3 STG.E desc[UR8][R4.64+0x380], R43 ;  /* 0x0003802b0400b986 */ /* 0x0001e2000c101908 */
[-C--:B------:R-:W-:Y:S01]  /*4410*/  ISETP.GE.AND P3, PT, R41, R2.reuse, PT ;  /* 0x000000022900720c */ /* 0x080fe20003f66270 */
[----:B------:R-:W-:Y:S02]  /*4420*/  VIADD R41, R10, 0x1c0 ;  /* 0x000001c00a297836 */ /* 0x000fe40000000000 */
[----:B------:R-:W-:Y:S01]  /*4430*/  @!P1 STG.E desc[UR8][R4.64+0x400], R37 ;  /* 0x0004002504009986 */ /* 0x000fe2000c101908 */
[-C--:B------:R-:W-:Y:S02]  /*4440*/  ISETP.GE.AND P1, PT, R3, R2.reuse, PT ;  /* 0x000000020300720c */ /* 0x080fe40003f26270 */
[C---:B------:R-:W-:Y:S01]  /*4450*/  IADD3 R3, PT, PT, R6.reuse, 0x1e0, RZ ;  /* 0x000001e006037810 */ /* 0x040fe20007ffe0ff */
[----:B------:R1:W-:Y:S01]  /*4460*/  @!P6 STG.E desc[UR8][R4.64+0x80], R35 ;  /* 0x000080230400e986 */ /* 0x0003e2000c101908 */
[----:B------:R-:W-:Y:S01]  /*4470*/  ISETP.GE.AND P6, PT, R41, R2, PT ;  /* 0x000000022900720c */ /* 0x000fe20003fc6270 */
[----:B------:R-:W-:-:S02]  /*4480*/  VIADD R41, R6, 0x200 ;  /* 0x0000020006297836 */ /* 0x000fc40000000000 */
[----:B------:R2:W-:Y:S01]  /*4490*/  @!P5 STG.E desc[UR8][R4.64+0x480], R33 ;  /* 0x000480210400d986 */ /* 0x0005e2000c101908 */
[-C--:B------:R-:W-:Y:S01]  /*44a0*/  ISETP.GE.AND P5, PT, R3, R2.reuse, PT ;  /* 0x000000020300720c */ /* 0x080fe20003fa6270 */
[----:B0-----:R-:W-:Y:S01]  /*44b0*/  VIADD R43, R10, 0x220 ;  /* 0x000002200a2b7836 */ /* 0x001fe20000000000 */
[C---:B------:R-:W-:Y:S01]  /*44c0*/  IADD3 R3, PT, PT, R6.reuse, 0x240, RZ ;  /* 0x0000024006037810 */ /* 0x040fe20007ffe0ff */
[----:B------:R2:W-:Y:S03]  /*44d0*/  @!P3 STG.E desc[UR8][R4.64+0x180], R27 ;  /* 0x0001801b0400b986 */ /* 0x0005e6000c101908 */
[-C--:B------:R-:W-:Y:S01]  /*44e0*/  ISETP.GE.AND P3, PT, R3, R2.reuse, PT ;  /* 0x000000020300720c */ /* 0x080fe20003f66270 */
[----:B-1----:R-:W-:Y:S01]  /*44f0*/  VIADD R35, R6, 0x260 ;  /* 0x0000026006237836 */ /* 0x002fe20000000000 */
[----:B------:R2:W-:Y:S01]  /*4500*/  @!P0 STG.E desc[UR8][R4.64+0x500], R31 ;  /* 0x0005001f04008986 */ /* 0x0005e2000c101908 */
[----:B------:R-:W-:Y:S01]  /*4510*/  VIADD R3, R10, 0x280 ;  /* 0x000002800a037836 */ /* 0x000fe20000000000 */
[----:B------:R-:W-:-:S02]  /*4520*/  ISETP.GE.AND P0, PT, R41, R2, PT ;  /* 0x000000022900720c */ /* 0x000fc40003f06270 */
[----:B------:R2:W-:Y:S01]  /*4530*/  @!P4 STG.E desc[UR8][R4.64+0x580], R29 ;  /* 0x0005801d0400c986 */ /* 0x0005e2000c101908 */
[----:B------:R-:W-:-:S03]  /*4540*/  ISETP.GE.AND P4, PT, R43, R2, PT ;  /* 0x000000022b00720c */ /* 0x000fc60003f86270 */
[----:B------:R2:W-:Y:S01]  /*4550*/  @!P2 STG.E desc[UR8][R4.64+0x600], R21 ;  /* 0x000600150400a986 */ /* 0x0005e2000c101908 */
[----:B------:R-:W-:-:S03]  /*4560*/  ISETP.GE.AND P2, PT, R35, R2, PT ;  /* 0x000000022300720c */ /* 0x000fc60003f46270 */
        /* <DEDUP_REMOVED lines=13> */
.L_x_98:
[----:B------:R-:W-:Y:S01]  /*4640*/  BSSY B1, `(.L_x_125) ;  /* 0x0000006000017945 */ /* 0x000fe20003800000 */
[----:B------:R-:W-:Y:S02]  /*4650*/  PLOP3.LUT P0, PT, P0, PT, PT, 0x8, 0x80 ;  /* 0x000000000080781c */ /* 0x000fe4000070e170 */
[----:B------:R-:W-:-:S11]  /*4660*/  MOV R21, 0xffffffff ;  /* 0xffffffff00157802 */ /* 0x000fd60000000f00 */
[----:B------:R-:W-:Y:S05]  /*4670*/  WARPSYNC.COLLECTIVE R21, `(.L_x_126) ;  /* 0x0000000015087348 */ /* 0x000fea0003c00000 */
[----:B------:R-:W-:Y:S01]  /*4680*/  VOTE.ANY P0, P0 ;  /* 0x0000000000ff7806 */ /* 0x000fe20000000100 */
[----:B------:R-:W-:-:S12]  /*4690*/  ENDCOLLECTIVE ;  /* 0x000000000000791b */ /* 0x000fd80003800000 */
.L_x_126:
[----:B------:R-:W-:Y:S05]  /*46a0*/  BSYNC B1 ;  /* 0x0000000000017941 */ /* 0x000fea0003800000 */
.L_x_125:
[----:B------:R-:W-:Y:S05]  /*46b0*/  BRA `(.L_x_127) ;  /* 0xffffffc800687947 */ /* 0x000fea000383ffff */
.L_x_100:
[----:B------:R-:W-:Y:S01]  /*46c0*/  BSSY B1, `(.L_x_128) ;  /* 0x0000006000017945 */ /* 0x000fe20003800000 */
[----:B------:R-:W-:Y:S01]  /*46d0*/  PLOP3.LUT P0, PT, P0, PT, PT, 0x8, 0x80 ;  /* 0x000000000080781c */ /* 0x000fe2000070e170 */
[----:B------:R-:W-:-:S12]  /*46e0*/  IMAD.MOV.U32 R21, RZ, RZ, -0x1 ;  /* 0xffffffffff157424 */ /* 0x000fd800078e00ff */
[----:B------:R-:W-:Y:S05]  /*46f0*/  WARPSYNC.COLLECTIVE R21, `(.L_x_129) ;  /* 0x0000000015087348 */ /* 0x000fea0003c00000 */
[----:B------:R-:W-:Y:S01]  /*4700*/  VOTE.ANY P0, P0 ;  /* 0x0000000000ff7806 */ /* 0x000fe20000000100 */
[----:B------:R-:W-:-:S12]  /*4710*/  ENDCOLLECTIVE ;  /* 0x000000000000791b */ /* 0x000fd80003800000 */
.L_x_129:
[----:B------:R-:W-:Y:S05]  /*4720*/  BSYNC B1 ;  /* 0x0000000000017941 */ /* 0x000fea0003800000 */
.L_x_128:
[----:B------:R-:W-:Y:S05]  /*4730*/  BRA `(.L_x_130) ;  /* 0xffffffc800bc7947 */ /* 0x000fea000383ffff */
.L_x_102:
[----:B------:R-:W0:Y:S01]  /*4740*/  S2R R43, SR_GEMASK ;  /* 0x00000000002b7919 */ /* 0x000e220000003c00 */
[----:B------:R-:W-:Y:S01]  /*4750*/  BSSY B1, `(.L_x_131) ;  /* 0x0000006000017945 */ /* 0x000fe20003800000 */
[----:B------:R-:W-:Y:S01]  /*4760*/  PLOP3.LUT P0, PT, P0, PT, PT, 0x8, 0x80 ;  /* 0x000000000080781c */ /* 0x000fe2000070e170 */
[----:B------:R-:W-:-:S12]  /*4770*/  IMAD.MOV.U32 R21, RZ, RZ, -0x1 ;  /* 0xffffffffff157424 */ /* 0x000fd800078e00ff */
[----:B0-----:R-:W-:Y:S05]  /*4780*/  WARPSYNC.COLLECTIVE R21, `(.L_x_132) ;  /* 0x0000000015087348 */ /* 0x001fea0003c00000 */
[----:B------:R-:W-:Y:S01]  /*4790*/  VOTE.ANY R21, PT, P0 ;  /* 0x0000000000157806 */ /* 0x000fe200000e0100 */
[----:B0-----:R-:W-:Y:S06]  /*47a0*/  ENDCOLLECTIVE ;  /* 0x000000000000791b */ /* 0x001fec0003800000 */
.L_x_132:
[----:B------:R-:W-:Y:S05]  /*47b0*/  BSYNC B1 ;  /* 0x0000000000017941 */ /* 0x000fea0003800000 */
.L_x_131:
[----:B------:R-:W-:Y:S01]  /*47c0*/  LOP3.LUT R21, R21, 0x80000000, R43, 0xec, !PT ;  /* 0x8000000015157812 */ /* 0x000fe200078eec2b */
[----:B------:R-:W-:Y:S02]  /*47d0*/  IMAD.MOV.U32 R20, RZ, RZ, R46 ;  /* 0x000000ffff147224 */ /* 0x000fe400078e002e */
[----:B------:R-:W-:Y:S01]  /*47e0*/  VIADD R41, R39, 0x2 ;  /* 0x0000000227297836 */ /* 0x000fe20000000000 */
[----:B------:R-:W-:Y:S01]  /*47f0*/  IADD3 R16, PT, PT, R21, -0x1, RZ ;  /* 0xffffffff15107810 */ /* 0x000fe20007ffe0ff */
[C---:B------:R-:W-:Y:S02]  /*4800*/  VIADD R40, R39.reuse, 0x4 ;  /* 0x0000000427287836 */ /* 0x040fe40000000000 */
[----:B------:R-:W-:Y:S01]  /*4810*/  VIADD R30, R39, 0x8 ;  /* 0x00000008271e7836 */ /* 0x000fe20000000000 */
[----:B------:R-:W-:Y:S01]  /*4820*/  LOP3.LUT R29, R21, R16, RZ, 0xc, !PT ;  /* 0x00000010151d7212 */ /* 0x000fe200078e0cff */
[----:B------:R-:W-:Y:S02]  /*4830*/  IMAD.MOV.U32 R16, RZ, RZ, 0x1 ;  /* 0x00000001ff107424 */ /* 0x000fe400078e00ff */
[----:B------:R-:W-:-:S02]  /*4840*/  IMAD.MOV.U32 R21, RZ, RZ, -0x1 ;  /* 0xffffffffff157424 */ /* 0x000fc400078e00ff */
[C---:B------:R-:W-:Y:S01]  /*4850*/  VIADD R25, R39.reuse, 0x10 ;  /* 0x0000001027197836 */ /* 0x040fe20000000000 */
[----:B------:R-:W0:Y:S02]  /*4860*/  POPC R29, R29 ;  /* 0x0000001d001d7309 */ /* 0x000e240000000000 */
[-C--:B0-----:R-:W-:Y:S02]  /*4870*/  MOV R17, R29.reuse ;  /* 0x0000001d00117202 */ /* 0x081fe40000000f00 */
[-C--:B------:R-:W-:Y:S02]  /*4880*/  ISETP.GE.AND P0, PT, R39, R29.reuse, PT ;  /* 0x0000001d2700720c */ /* 0x080fe40003f06270 */
[----:B------:R-:W-:-:S13]  /*4890*/  ISETP.GT.AND P3, PT, R25, R29, PT ;  /* 0x0000001d1900720c */ /* 0x000fda0003f64270 */
[----:B------:R-:W-:Y:S05]  /*48a0*/  WARPSYNC.COLLECTIVE R21, `(.L_x_133) ;  /* 0x0000000015087348 */ /* 0x000fea0003c00000 */
[----:B------:R0:W1:Y:S02]  /*48b0*/  SHFL.DOWN P2, R22, R20, R16, R17 ;  /* 0x0800001014167389 */ /* 0x0000640000040011 */
[----:B01----:R-:W-:Y:S05]  /*48c0*/  ENDCOLLECTIVE ;  /* 0x000000000000791b */ /* 0x003fea0003800000 */
.L_x_133:
[----:B------:R-:W-:Y:S02]  /*48d0*/  HFMA2 R16, -RZ, RZ, 0, 1.1920928955078125e-07 ;  /* 0x00000002ff107431 */ /* 0x000fe400000001ff */
[----:B------:R-:W-:Y:S01]  /*48e0*/  @!P0 FADD R46, R22, R46 ;  /* 0x0000002e162e8221 */ /* 0x000fe20000000000 */
[----:B------:R-:W-:-:S03]  /*48f0*/  ISETP.GT.AND P0, PT, R41, R29, PT ;  /* 0x0000001d2900720c */ /* 0x000fc60003f04270 */
[----:B------:R-:W-:-:S10]  /*4900*/  IMAD.MOV.U32 R20, RZ, RZ, R46 ;  /* 0x000000ffff147224 */ /* 0x000fd400078e002e */
[----:B------:R-:W-:Y:S05]  /*4910*/  WARPSYNC.COLLECTIVE R21, `(.L_x_134) ;  /* 0x0000000015087348 */ /* 0x000fea0003c00000 */
[----:B------:R0:W1:Y:S02]  /*4920*/  SHFL.DOWN P2, R22, R20, R16, R17 ;  /* 0x0800001014167389 */ /* 0x0000640000040011 */
[----:B01----:R-:W-:Y:S05]  /*4930*/  ENDCOLLECTIVE ;  /* 0x000000000000791b */ /* 0x003fea0003800000 */
.L_x_134:
[----:B------:R-:W-:Y:S01]  /*4940*/  MOV R16, 0x4 ;  /* 0x0000000400107802 */ /* 0x000fe20000000f00 */
[----:B------:R-:W-:Y:S01]  /*4950*/  @!P0 FADD R46, R46, R22 ;  /* 0x000000162e2e8221 */ /* 0x000fe20000000000 */
[----:B------:R-:W-:-:S03]  /*4960*/  ISETP.GT.AND P0, PT, R40, R29, PT ;  /* 0x0000001d2800720c */ /* 0x000fc60003f04270 */
[----:B------:R-:W-:-:S10]  /*4970*/  IMAD.MOV.U32 R20, RZ, RZ, R46 ;  /* 0x000000ffff147224 */ /* 0x000fd400078e002e */
[----:B------:R-:W-:Y:S05]  /*4980*/  WARPSYNC.COLLECTIVE R21, `(.L_x_135) ;  /* 0x0000000015087348 */ /* 0x000fea0003c00000 */
[----:B------:R0:W1:Y:S02]  /*4990*/  SHFL.DOWN P2, R22, R20, R16, R17 ;  /* 0x0800001014167389 */ /* 0x0000640000040011 */
[----:B01----:R-:W-:Y:S05]  /*49a0*/  ENDCOLLECTIVE ;  /* 0x000000000000791b */ /* 0x003fea0003800000 */
.L_x_135:
[----:B------:R-:W-:Y:S02]  /*49b0*/  HFMA2 R16, -RZ, RZ, 0, 4.76837158203125e-07 ;  /* 0x00000008ff107431 */ /* 0x000fe400000001ff */
[----:B------:R-:W-:Y:S01]  /*49c0*/  @!P0 FADD R46, R46, R22 ;  /* 0x000000162e2e8221 */ /* 0x000fe20000000000 */
[----:B------:R-:W-:-:S03]  /*49d0*/  ISETP.NE.AND P0, PT, R28, 0x65, PT ;  /* 0x000000651c00780c */ /* 0x000fc60003f05270 */
[----:B------:R-:W-:-:S10]  /*49e0*/  IMAD.MOV.U32 R20, RZ, RZ, R46 ;  /* 0x000000ffff147224 */ /* 0x000fd400078e002e */
[----:B------:R-:W-:Y:S05]  /*49f0*/  WARPSYNC.COLLECTIVE R21, `(.L_x_136) ;  /* 0x0000000015087348 */ /* 0x000fea0003c00000 */
[----:B------:R0:W1:Y:S02]  /*4a00*/  SHFL.DOWN P2, R22, R20, R16, R17 ;  /* 0x0800001014167389 */ /* 0x0000640000040011 */
[----:B01----:R-:W-:Y:S05]  /*4a10*/  ENDCOLLECTIVE ;  /* 0x000000000000791b */ /* 0x003fea0003800000 */
.L_x_136:
[----:B------:R-:W-:Y:S01]  /*4a20*/  IMAD.MOV.U32 R16, RZ, RZ, 0x10 ;  /* 0x00000010ff107424 */ /* 0x000fe200078e00ff */
[----:B------:R-:W-:Y:S02]  /*4a30*/  ISETP.GT.AND P2, PT, R30, R29, PT ;  /* 0x0000001d1e00720c */ /* 0x000fe40003f44270 */
[----:B------:R-:W0:Y:S11]  /*4a40*/  LDC.64 R28, c[0x0][0x390] ;  /* 0x0000e400ff1c7b82 */ /* 0x000e360000000a00 */
[----:B------:R-:W-:-:S05]  /*4a50*/  @!P2 FADD R46, R46, R22 ;  /* 0x000000162e2ea221 */ /* 0x000fca0000000000 */
[----:B------:R-:W-:-:S07]  /*4a60*/  MOV R20, R46 ;  /* 0x0000002e00147202 */ /* 0x000fce0000000f00 */
[----:B0-----:R-:W-:Y:S05]  /*4a70*/  WARPSYNC.COLLECTIVE R21, `(.L_x_137) ;  /* 0x0000000015087348 */ /* 0x001fea0003c00000 */
[----:B------:R1:W2:Y:S02]  /*4a80*/  SHFL.DOWN P2, R22, R20, R16, R17 ;  /* 0x0800001014167389 */ /* 0x0002a40000040011 */
[----:B012---:R-:W-:Y:S05]  /*4a90*/  ENDCOLLECTIVE ;  /* 0x000000000000791b */ /* 0x007fea0003800000 */
.L_x_137:
[----:B------:R-:W-:Y:S05]  /*4aa0*/  WARPSYNC.COLLECTIVE R21, `(.L_x_138) ;  /* 0x0000000015087348 */ /* 0x000fea0003c00000 */
[----:B------:R-:W-:Y:S01]  /*4ab0*/  VOTE.ALL P0, P0 ;  /* 0x0000000000ff7806 */ /* 0x000fe20000000000 */
[----:B------:R-:W-:-:S12]  /*4ac0*/  ENDCOLLECTIVE ;  /* 0x000000000000791b */ /* 0x000fd80003800000 */
.L_x_138:
[----:B------:R-:W-:Y:S01]  /*4ad0*/  IADD3 R44, P2, PT, R28, 0x100, RZ ;  /* 0x000001001c2c7810 */ /* 0x000fe20007f5e0ff */
[----:B------:R-:W-:-:S04]  /*4ae0*/  @!P3 FADD R46, R46, R22 ;  /* 0x000000162e2eb221 */ /* 0x000fc80000000000 */
[----:B------:R-:W-:Y:S01]  /*4af0*/  IMAD.X R45, RZ, RZ, R29, P2 ;  /* 0x000000ffff2d7224 */ /* 0x000fe200010e061d */
[----:B------:R-:W-:Y:S07]  /*4b00*/  BRA `(.L_x_139) ;  /* 0xffffffc800547947 */ /* 0x000fee000383ffff */
.L_x_104:
[----:B------:R-:W-:Y:S01]  /*4b10*/  BSSY B1, `(.L_x_140) ;  /* 0x0000006000017945 */ /* 0x000fe20003800000 */
[----:B------:R-:W-:Y:S02]  /*4b20*/  PLOP3.LUT P0, PT, P0, PT, PT, 0x8, 0x80 ;  /* 0x000000000080781c */ /* 0x000fe4000070e170 */
[----:B------:R-:W-:-:S11]  /*4b30*/  MOV R21, 0xffffffff ;  /* 0xffffffff00157802 */ /* 0x000fd60000000f00 */
[----:B------:R-:W-:Y:S05]  /*4b40*/  WARPSYNC.COLLECTIVE R21, `(.L_x_141) ;  /* 0x0000000015087348 */ /* 0x000fea0003c00000 */
[----:B------:R-:W-:Y:S01]  /*4b50*/  VOTE.ANY P0, P0 ;  /* 0x0000000000ff7806 */ /* 0x000fe20000000100 */
[----:B------:R-:W-:-:S12]  /*4b60*/  ENDCOLLECTIVE ;  /* 0x000000000000791b */ /* 0x000fd80003800000 */
.L_x_141:
[----:B------:R-:W-:Y:S05]  /*4b70*/  BSYNC B1 ;  /* 0x0000000000017941 */ /* 0x000fea0003800000 */
.L_x_140:
[----:B------:R-:W-:Y:S05]  /*4b80*/  BRA `(.L_x_142) ;  /* 0xffffffc8005c7947 */ /* 0x000fea000383ffff */
.L_x_106:
[----:B------:R-:W-:Y:S01]  /*4b90*/  BSSY B1, `(.L_x_143) ;  /* 0x0000006000017945 */ /* 0x000fe20003800000 */
[----:B------:R-:W-:Y:S01]  /*4ba0*/  PLOP3.LUT P0, PT, P0, PT, PT, 0x8, 0x80 ;  /* 0x000000000080781c */ /* 0x000fe2000070e170 */
[----:B------:R-:W-:-:S12]  /*4bb0*/  IMAD.MOV.U32 R21, RZ, RZ, -0x1 ;  /* 0xffffffffff157424 */ /* 0x000fd800078e00ff */
[----:B------:R-:W-:Y:S05]  /*4bc0*/  WARPSYNC.COLLECTIVE R21, `(.L_x_144) ;  /* 0x0000000015087348 */ /* 0x000fea0003c00000 */
[----:B------:R-:W-:Y:S01]  /*4bd0*/  VOTE.ANY P0, P0 ;  /* 0x0000000000ff7806 */ /* 0x000fe20000000100 */
[----:B------:R-:W-:-:S12]  /*4be0*/  ENDCOLLECTIVE ;  /* 0x000000000000791b */ /* 0x000fd80003800000 */
.L_x_144:
[----:B------:R-:W-:Y:S05]  /*4bf0*/  BSYNC B1 ;  /* 0x0000000000017941 */ /* 0x000fea0003800000 */
.L_x_143:
[----:B------:R-:W-:Y:S05]  /*4c00*/  BRA `(.L_x_145) ;  /* 0xffffffc800b07947 */ /* 0x000fea000383ffff */
.L_x_108:
[----:B------:R-:W-:Y:S01]  /*4c10*/  BSSY B1, `(.L_x_146) ;  /* 0x0000006000017945 */ /* 0x000fe20003800000 */
[----:B------:R-:W-:Y:S01]  /*4c20*/  PLOP3.LUT P0, PT, P0, PT, PT, 0x8, 0x80 ;  /* 0x000000000080781c */ /* 0x000fe2000070e170 */
[----:B------:R-:W-:-:S12]  /*4c30*/  IMAD.MOV.U32 R21, RZ, RZ, -0x1 ;  /* 0xffffffffff157424 */ /* 0x000fd800078e00ff */
[----:B------:R-:W-:Y:S05]  /*4c40*/  WARPSYNC.COLLECTIVE R21, `(.L_x_147) ;  /* 0x0000000015087348 */ /* 0x000fea0003c00000 */
[----:B------:R-:W-:Y:S01]  /*4c50*/  VOTE.ANY R21, PT, P0 ;  /* 0x0000000000157806 */ /* 0x000fe200000e0100 */
[----:B------:R-:W-:Y:S06]  /*4c60*/  ENDCOLLECTIVE ;  /* 0x000000000000791b */ /* 0x000fec0003800000 */
.L_x_147:
[----:B------:R-:W-:Y:S05]  /*4c70*/  BSYNC B1 ;  /* 0x0000000000017941 */ /* 0x000fea0003800000 */
.L_x_146:
[----:B------:R-:W-:Y:S01]  /*4c80*/  LOP3.LUT R21, R21, 0x80000000, R43, 0xec, !PT ;  /* 0x8000000015157812 */ /* 0x000fe200078eec2b */
[----:B------:R-:W-:Y:S02]  /*4c90*/  IMAD.MOV.U32 R20, RZ, RZ, R29 ;  /* 0x000000ffff147224 */ /* 0x000fe400078e001d */
[----:B------:R-:W-:Y:S01]  /*4ca0*/  VIADD R24, R24, 0xffffffe0 ;  /* 0xffffffe018187836 */ /* 0x000fe20000000000 */
[----:B------:R-:W-:-:S04]  /*4cb0*/  IADD3 R16, PT, PT, R21, -0x1, RZ ;  /* 0xffffffff15107810 */ /* 0x000fc80007ffe0ff */
[----:B------:R-:W-:Y:S01]  /*4cc0*/  LOP3.LUT R48, R21, R16, RZ, 0xc, !PT ;  /* 0x0000001015307212 */ /* 0x000fe200078e0cff */
[----:B------:R-:W-:Y:S01]  /*4cd0*/  IMAD.MOV.U32 R16, RZ, RZ, 0x1 ;  /* 0x00000001ff107424 */ /* 0x000fe200078e00ff */
[----:B------:R-:W-:Y:S02]  /*4ce0*/  MOV R21, 0xffffffff ;  /* 0xffffffff00157802 */ /* 0x000fe40000000f00 */
[----:B------:R0:W1:Y:S05]  /*4cf0*/  POPC R17, R48 ;  /* 0x0000003000117309 */ /* 0x00006a0000000000 */
[----:B01----:R-:W-:Y:S05]  /*4d00*/  WARPSYNC.COLLECTIVE R21, `(.L_x_148) ;  /* 0x0000000015087348 */ /* 0x003fea0003c00000 */
[----:B-1----:R1:W2:Y:S02]  /*4d10*/  SHFL.DOWN P2, R22, R20, R16, R17 ;  /* 0x0800001014167389 */ /* 0x0022a40000040011 */
[----:B012---:R-:W-:Y:S05]  /*4d20*/  ENDCOLLECTIVE ;  /* 0x000000000000791b */ /* 0x007fea0003800000 */
.L_x_148:
[----:B------:R-:W-:Y:S01]  /*4d30*/  ISETP.GE.AND P0, PT, R39, R17, PT ;  /* 0x000000112700720c */ /* 0x000fe20003f06270 */
[----:B------:R-:W-:-:S12]  /*4d40*/  IMAD.MOV.U32 R16, RZ, RZ, 0x2 ;  /* 0x00000002ff107424 */ /* 0x000fd800078e00ff */
[----:B------:R-:W-:Y:S01]  /*4d50*/  @!P0 FADD R29, R22, R29 ;  /* 0x0000001d161d8221 */ /* 0x000fe20000000000 */
[----:B------:R-:W-:-:S03]  /*4d60*/  ISETP.GT.AND P0, PT, R41, R17, PT ;  /* 0x000000112900720c */ /* 0x000fc60003f04270 */
[----:B------:R-:W-:-:S10]  /*4d70*/  IMAD.MOV.U32 R20, RZ, RZ, R29 ;  /* 0x000000ffff147224 */ /* 0x000fd400078e001d */
[----:B------:R-:W-:Y:S05]  /*4d80*/  WARPSYNC.COLLECTIVE R21, `(.L_x_149) ;  /* 0x0000000015087348 */ /* 0x000fea0003c00000 */
[----:B------:R0:W1:Y:S02]  /*4d90*/  SHFL.DOWN P2, R22, R20, R16, R17 ;  /* 0x0800001014167389 */ /* 0x0000640000040011 */
[----:B01----:R-:W-:Y:S05]  /*4da0*/  ENDCOLLECTIVE ;  /* 0x000000000000791b */ /* 0x003fea0003800000 */
.L_x_149:
[----:B------:R-:W-:Y:S02]  /*4db0*/  IMAD.MOV.U32 R16, RZ, RZ, 0x4 ;  /* 0x00000004ff107424 */ /* 0x000fe400078e00ff */
[----:B------:R-:W-:Y:S01]  /*4dc0*/  @!P0 FADD R29, R29, R22 ;  /* 0x000000161d1d8221 */ /* 0x000fe20000000000 */
[----:B------:R-:W-:-:S04]  /*4dd0*/  ISETP.GT.AND P0, PT, R40, R17, PT ;  /* 0x000000112800720c */ /* 0x000fc80003f04270 */
[----:B------:R-:W-:-:S09]  /*4de0*/  MOV R20, R29 ;  /* 0x0000001d00147202 */ /* 0x000fd20000000f00 */
[----:B------:R-:W-:Y:S05]  /*4df0*/  WARPSYNC.COLLECTIVE R21, `(.L_x_150) ;  /* 0x0000000015087348 */ /* 0x000fea0003c00000 */
[----:B------:R0:W1:Y:S02]  /*4e00*/  SHFL.DOWN P2, R22, R20, R16, R17 ;  /* 0x0800001014167389 */ /* 0x0000640000040011 */
[----:B01----:R-:W-:Y:S05]  /*4e10*/  ENDCOLLECTIVE ;  /* 0x000000000000791b */ /* 0x003fea0003800000 */
.L_x_150:
[----:B------:R-:W-:Y:S02]  /*4e20*/  HFMA2 R16, -RZ, RZ, 0, 4.76837158203125e-07 ;  /* 0x00000008ff107431 */ /* 0x000fe400000001ff */
[----:B------:R-:W-:Y:S01]  /*4e30*/  @!P0 FADD R29, R29, R22 ;  /* 0x000000161d1d8221 */ /* 0x000fe20000000000 */
[----:B------:R-:W-:-:S03]  /*4e40*/  ISETP.GT.AND P0, PT, R30, R17, PT ;  /* 0x000000111e00720c */ /* 0x000fc60003f04270 */
[----:B------:R-:W-:-:S10]  /*4e50*/  IMAD.MOV.U32 R20, RZ, RZ, R29 ;  /* 0x000000ffff147224 */ /* 0x000fd400078e001d */
[----:B------:R-:W-:Y:S05]  /*4e60*/  WARPSYNC.COLLECTIVE R21, `(.L_x_151) ;  /* 0x0000000015087348 */ /* 0x000fea0003c00000 */
[----:B------:R0:W1:Y:S02]  /*4e70*/  SHFL.DOWN P2, R22, R20, R16, R17 ;  /* 0x0800001014167389 */ /* 0x0000640000040011 */
[----:B01----:R-:W-:Y:S05]  /*4e80*/  ENDCOLLECTIVE ;  /* 0x000000000000791b */ /* 0x003fea0003800000 */
.L_x_151:
[----:B------:R-:W-:Y:S01]  /*4e90*/  MOV R16, 0x10 ;  /* 0x0000001000107802 */ /* 0x000fe20000000f00 */
[----:B------:R-:W-:Y:S01]  /*4ea0*/  @!P0 FADD R29, R29, R22 ;  /* 0x000000161d1d8221 */ /* 0x000fe20000000000 */
[----:B------:R-:W-:-:S03]  /*4eb0*/  ISETP.GT.AND P0, PT, R25, R17, PT ;  /* 0x000000111900720c */ /* 0x000fc60003f04270 */
[----:B------:R-:W-:-:S10]  /*4ec0*/  IMAD.MOV.U32 R20, RZ, RZ, R29 ;  /* 0x000000ffff147224 */ /* 0x000fd400078e001d */
[----:B------:R-:W-:Y:S05]  /*4ed0*/  WARPSYNC.COLLECTIVE R21, `(.L_x_152) ;  /* 0x0000000015087348 */ /* 0x000fea0003c00000 */
[----:B------:R0:W1:Y:S02]  /*4ee0*/  SHFL.DOWN P2, R22, R20, R16, R17 ;  /* 0x0800001014167389 */ /* 0x0000640000040011 */
[----:B01----:R-:W-:Y:S05]  /*4ef0*/  ENDCOLLECTIVE ;  /* 0x000000000000791b */ /* 0x003fea0003800000 */
.L_x_152:
[----:B------:R-:W-:Y:S01]  /*4f00*/  @!P0 FADD R29, R29, R22 ;  /* 0x000000161d1d8221 */ /* 0x000fe20000000000 */
[----:B------:R-:W-:-:S03]  /*4f10*/  ISETP.NE.AND P0, PT, R28, 0x65, PT ;  /* 0x000000651c00780c */ /* 0x000fc60003f05270 */
[----:B------:R-:W-:-:S10]  /*4f20*/  FADD R46, R29, R46 ;  /* 0x0000002e1d2e7221 */ /* 0x000fd40000000000 */
[----:B------:R-:W-:Y:S05]  /*4f30*/  WARPSYNC.COLLECTIVE R21, `(.L_x_153) ;  /* 0x0000000015087348 */ /* 0x000fea0003c00000 */
[----:B------:R-:W-:Y:S01]  /*4f40*/  VOTE.ALL P0, P0 ;  /* 0x0000000000ff7806 */ /* 0x000fe20000000000 */
[----:B------:R-:W-:-:S12]  /*4f50*/  ENDCOLLECTIVE ;  /* 0x000000000000791b */ /* 0x000fd80003800000 */
.L_x_153:
[----:B------:R-:W-:Y:S05]  /*4f60*/  BRA `(.L_x_154) ;  /* 0xffffffc800487947 */ /* 0x000fea000383ffff */
.L_x_113:
[----:B------:R-:W-:Y:S01]  /*4f70*/  BSSY B0, `(.L_x_155) ;  /* 0x0000006000007945 */ /* 0x000fe20003800000 */
[----:B------:R-:W-:Y:S02]  /*4f80*/  PLOP3.LUT P0, PT, P0, PT, PT, 0x8, 0x80 ;  /* 0x000000000080781c */ /* 0x000fe4000070e170 */
[----:B------:R-:W-:-:S11]  /*4f90*/  MOV R21, 0xffffffff ;  /* 0xffffffff00157802 */ /* 0x000fd60000000f00 */
[----:B------:R-:W-:Y:S05]  /*4fa0*/  WARPSYNC.COLLECTIVE R21, `(.L_x_156) ;  /* 0x0000000015087348 */ /* 0x000fea0003c00000 */
[----:B------:R-:W-:Y:S01]  /*4fb0*/  VOTE.ANY P0, P0 ;  /* 0x0000000000ff7806 */ /* 0x000fe20000000100 */
[----:B------:R-:W-:-:S12]  /*4fc0*/  ENDCOLLECTIVE ;  /* 0x000000000000791b */ /* 0x000fd80003800000 */
.L_x_156:
[----:B------:R-:W-:Y:S05]  /*4fd0*/  BSYNC B0 ;  /* 0x0000000000007941 */ /* 0x000fea0003800000 */
.L_x_155:
[----:B------:R-:W-:Y:S05]  /*4fe0*/  BRA `(.L_x_157) ;  /* 0xffffffe000d47947 */ /* 0x000fea000383ffff */
.L_x_115:
[----:B------:R-:W-:Y:S01]  /*4ff0*/  BSSY B0, `(.L_x_158) ;  /* 0x0000006000007945 */ /* 0x000fe20003800000 */
[----:B------:R-:W-:Y:S01]  /*5000*/  PLOP3.LUT P0, PT, P0, PT, PT, 0x8, 0x80 ;  /* 0x000000000080781c */ /* 0x000fe2000070e170 */
[----:B------:R-:W-:-:S12]  /*5010*/  IMAD.MOV.U32 R21, RZ, RZ, -0x1 ;  /* 0xffffffffff157424 */ /* 0x000fd800078e00ff */
[----:B------:R-:W-:Y:S05]  /*5020*/  WARPSYNC.COLLECTIVE R21, `(.L_x_159) ;  /* 0x0000000015087348 */ /* 0x000fea0003c00000 */
[----:B------:R-:W-:Y:S01]  /*5030*/  VOTE.ANY P0, P0 ;  /* 0x0000000000ff7806 */ /* 0x000fe20000000100 */
[----:B------:R-:W-:-:S12]  /*5040*/  ENDCOLLECTIVE ;  /* 0x000000000000791b */ /* 0x000fd80003800000 */
.L_x_159:
[----:B------:R-:W-:Y:S05]  /*5050*/  BSYNC B0 ;  /* 0x0000000000007941 */ /* 0x000fea0003800000 */
.L_x_158:
[----:B------:R-:W-:Y:S05]  /*5060*/  BRA `(.L_x_160) ;  /* 0xffffffe400287947 */ /* 0x000fea000383ffff */
.L_x_117:
[----:B------:R-:W0:Y:S01]  /*5070*/  S2R R26, SR_GEMASK ;  /* 0x00000000001a7919 */ /* 0x000e220000003c00 */
[----:B------:R-:W-:Y:S01]  /*5080*/  BSSY B0, `(.L_x_161) ;  /* 0x0000006000007945 */ /* 0x000fe20003800000 */
[----:B------:R-:W-:Y:S02]  /*5090*/  PLOP3.LUT P0, PT, P0, PT, PT, 0x8, 0x80 ;  /* 0x000000000080781c */ /* 0x000fe4000070e170 */
[----:B------:R-:W-:-:S11]  /*50a0*/  MOV R21, 0xffffffff ;  /* 0xffffffff00157802 */ /* 0x000fd60000000f00 */
[----:B0-----:R-:W-:Y:S05]  /*50b0*/  WARPSYNC.COLLECTIVE R21, `(.L_x_162) ;  /* 0x0000000015087348 */ /* 0x001fea0003c00000 */
[----:B------:R-:W-:Y:S01]  /*50c0*/  VOTE.ANY R21, PT, P0 ;  /* 0x0000000000157806 */ /* 0x000fe200000e0100 */
[----:B0-----:R-:W-:Y:S06]  /*50d0*/  ENDCOLLECTIVE ;  /* 0x000000000000791b */ /* 0x001fec0003800000 */
.L_x_162:
[----:B------:R-:W-:Y:S05]  /*50e0*/  BSYNC B0 ;  /* 0x0000000000007941 */ /* 0x000fea0003800000 */
.L_x_161:
[----:B------:R-:W-:Y:S02]  /*50f0*/  LOP3.LUT R21, R21, 0x80000000, R26, 0xec, !PT ;  /* 0x8000000015157812 */ /* 0x000fe400078eec1a */
[----:B------:R-:W-:-:S03]  /*5100*/  MOV R20, R46 ;  /* 0x0000002e00147202 */ /* 0x000fc60000000f00 */
[----:B------:R-:W-:-:S05]  /*5110*/  VIADD R16, R21, 0xffffffff ;  /* 0xffffffff15107836 */ /* 0x000fca0000000000 */
[----:B------:R-:W-:Y:S01]  /*5120*/  LOP3.LUT R19, R21, R16, RZ, 0xc, !PT ;  /* 0x0000001015137212 */ /* 0x000fe200078e0cff */
[----:B------:R-:W-:Y:S02]  /*5130*/  IMAD.MOV.U32 R16, RZ, RZ, 0x1 ;  /* 0x00000001ff107424 */ /* 0x000fe400078e00ff */
[----:B------:R-:W-:-:S03]  /*5140*/  IMAD.MOV.U32 R21, RZ, RZ, -0x1 ;  /* 0xffffffffff157424 */ /* 0x000fc600078e00ff */
[----:B------:R-:W0:Y:S02]  /*5150*/  POPC R19, R19 ;  /* 0x0000001300137309 */ /* 0x000e240000000000 */
[-C--:B0-----:R-:W-:Y:S02]  /*5160*/  MOV R17, R19.reuse ;  /* 0x0000001300117202 */ /* 0x081fe40000000f00 */
[----:B------:R-:W-:-:S13]  /*5170*/  ISETP.GE.AND P0, PT, R38, R19, PT ;  /* 0x000000132600720c */ /* 0x000fda0003f06270 */
[----:B------:R-:W-:Y:S05]  /*5180*/  WARPSYNC.COLLECTIVE R21, `(.L_x_163) ;  /* 0x0000000015087348 */ /* 0x000fea0003c00000 */
[----:B------:R0:W1:Y:S02]  /*5190*/  SHFL.DOWN P2, R22, R20, R16, R17 ;  /* 0x0800001014167389 */ /* 0x0000640000040011 */
[----:B01----:R-:W-:Y:S05]  /*51a0*/  ENDCOLLECTIVE ;  /* 0x000000000000791b */ /* 0x003fea0003800000 */
.L_x_163:
[----:B------:R-:W-:Y:S02]  /*51b0*/  HFMA2 R16, -RZ, RZ, 0, 1.1920928955078125e-07 ;  /* 0x00000002ff107431 */ /* 0x000fe400000001ff */
[----:B------:R-:W-:Y:S01]  /*51c0*/  @!P0 FADD R46, R22, R46 ;  /* 0x0000002e162e8221 */ /* 0x000fe20000000000 */
[----:B------:R-:W-:-:S03]  /*51d0*/  IADD3 R22, PT, PT, R38, 0x2, RZ ;  /* 0x0000000226167810 */ /* 0x000fc60007ffe0ff */
[----:B------:R-:W-:Y:S01]  /*51e0*/  IMAD.MOV.U32 R20, RZ, RZ, R46 ;  /* 0x000000ffff147224 */ /* 0x000fe200078e002e */
[----:B------:R-:W-:-:S13]  /*51f0*/  ISETP.GT.AND P0, PT, R22, R19, PT ;  /* 0x000000131600720c */ /* 0x000fda0003f04270 */
[----:B------:R-:W-:Y:S05]  /*5200*/  WARPSYNC.COLLECTIVE R21, `(.L_x_164) ;  /* 0x0000000015087348 */ /* 0x000fea0003c00000 */
[----:B------:R0:W1:Y:S02]  /*5210*/  SHFL.DOWN P2, R22, R20, R16, R17 ;  /* 0x0800001014167389 */ /* 0x0000640000040011 */
[----:B01----:R-:W-:Y:S05]  /*5220*/  ENDCOLLECTIVE ;  /* 0x000000000000791b */ /* 0x003fea0003800000 */
.L_x_164:
[----:B------:R-:W-:Y:S02]  /*5230*/  IMAD.MOV.U32 R16, RZ, RZ, 0x4 ;  /* 0x00000004ff107424 */ /* 0x000fe400078e00ff */
[----:B------:R-:W-:Y:S01]  /*5240*/  @!P0 FADD R46, R46, R22 ;  /* 0x000000162e2e8221 */ /* 0x000fe20000000000 */
[----:B------:R-:W-:-:S04]  /*5250*/  VIADD R22, R38, 0x4 ;  /* 0x0000000426167836 */ /* 0x000fc80000000000 */
[----:B------:R-:W-:Y:S02]  /*5260*/  MOV R20, R46 ;  /* 0x0000002e00147202 */ /* 0x000fe40000000f00 */
[----:B------:R-:W-:-:S13]  /*5270*/  ISETP.GT.AND P0, PT, R22, R19, PT ;  /* 0x000000131600720c */ /* 0x000fda0003f04270 */
[----:B------:R-:W-:Y:S05]  /*5280*/  WARPSYNC.COLLECTIVE R21, `(.L_x_165) ;  /* 0x0000000015087348 */ /* 0x000fea0003c00000 */
[----:B------:R0:W1:Y:S02]  /*5290*/  SHFL.DOWN P2, R22, R20, R16, R17 ;  /* 0x0800001014167389 */ /* 0x0000640000040011 */
[----:B01----:R-:W-:Y:S05]  /*52a0*/  ENDCOLLECTIVE ;  /* 0x000000000000791b */ /* 0x003fea0003800000 */
.L_x_165:
[----:B------:R-:W-:Y:S02]  /*52b0*/  HFMA2 R16, -RZ, RZ, 0, 4.76837158203125e-07 ;  /* 0x00000008ff107431 */ /* 0x000fe400000001ff */
[----:B------:R-:W-:Y:S01]  /*52c0*/  @!P0 FADD R46, R46, R22 ;  /* 0x000000162e2e8221 */ /* 0x000fe20000000000 */
[----:B------:R-:W-:Y:S02]  /*52d0*/  IADD3 R22, PT, PT, R38, 0x8, RZ ;  /* 0x0000000826167810 */ /* 0x000fe40007ffe0ff */
[----:B------:R-:W-:Y:S01]  /*52e0*/  ISETP.NE.AND P0, PT, R18, 0x65, PT ;  /* 0x000000651200780c */ /* 0x000fe20003f05270 */
[----:B------:R-:W-:Y:S01]  /*52f0*/  IMAD.MOV.U32 R20, RZ, RZ, R46 ;  /* 0x000000ffff147224 */ /* 0x000fe200078e002e */
[----:B------:R-:W-:Y:S01]  /*5300*/  ISETP.GT.AND P3, PT, R22, R19, PT ;  /* 0x000000131600720c */ /* 0x000fe20003f64270 */
[----:B------:R-:W-:-:S12]  /*5310*/  VIADD R18, R38, 0x10 ;  /* 0x0000001026127836 */ /* 0x000fd80000000000 */
[----:B------:R-:W-:Y:S05]  /*5320*/  WARPSYNC.COLLECTIVE R21, `(.L_x_166) ;  /* 0x0000000015087348 */ /* 0x000fea0003c00000 */
[----:B------:R0:W1:Y:S02]  /*5330*/  SHFL.DOWN P2, R22, R20, R16, R17 ;  /* 0x0800001014167389 */ /* 0x0000640000040011 */
[----:B01----:R-:W-:Y:S05]  /*5340*/  ENDCOLLECTIVE ;  /* 0x000000000000791b */ /* 0x003fea0003800000 */
.L_x_166:
[----:B------:R-:W-:Y:S02]  /*5350*/  IMAD.MOV.U32 R16, RZ, RZ, 0x10 ;  /* 0x00000010ff107424 */ /* 0x000fe400078e00ff */
[----:B------:R-:W-:Y:S01]  /*5360*/  @!P3 FADD R46, R46, R22 ;  /* 0x000000162e2eb221 */ /* 0x000fe20000000000 */
[----:B------:R-:W-:Y:S02]  /*5370*/  ISETP.GT.AND P3, PT, R18, R19, PT ;  /* 0x000000131200720c */ /* 0x000fe40003f64270 */
[----:B------:R-:W0:Y:S02]  /*5380*/  LDC.64 R18, c[0x0][0x390] ;  /* 0x0000e400ff127b82 */ /* 0x000e240000000a00 */
[----:B------:R-:W-:-:S09]  /*5390*/  MOV R20, R46 ;  /* 0x0000002e00147202 */ /* 0x000fd20000000f00 */
[----:B0-----:R-:W-:Y:S05]  /*53a0*/  WARPSYNC.COLLECTIVE R21, `(.L_x_167) ;  /* 0x0000000015087348 */ /* 0x001fea0003c00000 */
[----:B------:R1:W2:Y:S02]  /*53b0*/  SHFL.DOWN P2, R22, R20, R16, R17 ;  /* 0x0800001014167389 */ /* 0x0002a40000040011 */
[----:B012---:R-:W-:Y:S05]  /*53c0*/  ENDCOLLECTIVE ;  /* 0x000000000000791b */ /* 0x007fea0003800000 */
.L_x_167:
[----:B------:R-:W-:Y:S05]  /*53d0*/  WARPSYNC.COLLECTIVE R21, `(.L_x_168) ;  /* 0x0000000015087348 */ /* 0x000fea0003c00000 */
[----:B------:R-:W-:Y:S01]  /*53e0*/  VOTE.ALL P0, P0 ;  /* 0x0000000000ff7806 */ /* 0x000fe20000000000 */
[----:B------:R-:W-:-:S12]  /*53f0*/  ENDCOLLECTIVE ;  /* 0x000000000000791b */ /* 0x000fd80003800000 */
.L_x_168:
[----:B------:R-:W-:Y:S01]  /*5400*/  IADD3 R44, P2, PT, R18, 0x100, RZ ;  /* 0x00000100122c7810 */ /* 0x000fe20007f5e0ff */
[----:B------:R-:W-:-:S03]  /*5410*/  @!P3 FADD R46, R46, R22 ;  /* 0x000000162e2eb221 */ /* 0x000fc60000000000 */
[----:B------:R-:W-:Y:S01]  /*5420*/  IADD3.X R45, PT, PT, RZ, R19, RZ, P2, !PT ;  /* 0x00000013ff2d7210 */ /* 0x000fe200017fe4ff */
[----:B------:R-:W-:Y:S08]  /*5430*/  BRA `(.L_x_169) ;  /* 0xffffffe000c07947 */ /* 0x000ff0000383ffff */
.L_x_119:
[----:B------:R-:W-:Y:S01]  /*5440*/  BSSY B0, `(.L_x_170) ;  /* 0x0000006000007945 */ /* 0x000fe20003800000 */
[----:B------:R-:W-:Y:S01]  /*5450*/  PLOP3.LUT P0, PT, P0, PT, PT, 0x8, 0x80 ;  /* 0x000000000080781c */ /* 0x000fe2000070e170 */
[----:B------:R-:W-:-:S12]  /*5460*/  IMAD.MOV.U32 R21, RZ, RZ, -0x1 ;  /* 0xffffffffff157424 */ /* 0x000fd800078e00ff */
[----:B------:R-:W-:Y:S05]  /*5470*/  WARPSYNC.COLLECTIVE R21, `(.L_x_171) ;  /* 0x0000000015087348 */ /* 0x000fea0003c00000 */
[----:B------:R-:W-:Y:S01]  /*5480*/  VOTE.ANY P0, P0 ;  /* 0x0000000000ff7806 */ /* 0x000fe20000000100 */
[----:B------:R-:W-:-:S12]  /*5490*/  ENDCOLLECTIVE ;  /* 0x000000000000791b */ /* 0x000fd80003800000 */
.L_x_171:
[----:B------:R-:W-:Y:S05]  /*54a0*/  BSYNC B0 ;  /* 0x0000000000007941 */ /* 0x000fea0003800000 */
.L_x_170:
[----:B------:R-:W-:Y:S05]  /*54b0*/  BRA `(.L_x_172) ;  /* 0xffffffe000c87947 */ /* 0x000fea000383ffff */
.L_x_121:
[----:B------:R-:W-:Y:S01]  /*54c0*/  BSSY B0, `(.L_x_173) ;  /* 0x0000006000007945 */ /* 0x000fe20003800000 */
[----:B------:R-:W-:Y:S02]  /*54d0*/  PLOP3.LUT P0, PT, P0, PT, PT, 0x8, 0x80 ;  /* 0x000000000080781c */ /* 0x000fe4000070e170 */
[----:B------:R-:W-:-:S11]  /*54e0*/  MOV R21, 0xffffffff ;  /* 0xffffffff00157802 */ /* 0x000fd60000000f00 */
[----:B------:R-:W-:Y:S05]  /*54f0*/  WARPSYNC.COLLECTIVE R21, `(.L_x_174) ;  /* 0x0000000015087348 */ /* 0x000fea0003c00000 */
[----:B------:R-:W-:Y:S01]  /*5500*/  VOTE.ANY P0, P0 ;  /* 0x0000000000ff7806 */ /* 0x000fe20000000100 */
[----:B------:R-:W-:-:S12]  /*5510*/  ENDCOLLECTIVE ;  /* 0x000000000000791b */ /* 0x000fd80003800000 */
.L_x_174:
[----:B------:R-:W-:Y:S05]  /*5520*/  BSYNC B0 ;  /* 0x0000000000007941 */ /* 0x000fea0003800000 */
.L_x_173:
[----:B------:R-:W-:Y:S05]  /*5530*/  BRA `(.L_x_175) ;  /* 0xffffffe4001c7947 */ /* 0x000fea000383ffff */
.L_x_123:
[----:B------:R-:W-:Y:S01]  /*5540*/  BSSY B0, `(.L_x_176) ;  /* 0x0000006000007945 */ /* 0x000fe20003800000 */
[----:B------:R-:W-:Y:S01]  /*5550*/  PLOP3.LUT P0, PT, P0, PT, PT, 0x8, 0x80 ;  /* 0x000000000080781c */ /* 0x000fe2000070e170 */
[----:B------:R-:W-:-:S12]  /*5560*/  IMAD.MOV.U32 R21, RZ, RZ, -0x1 ;  /* 0xffffffffff157424 */ /* 0x000fd800078e00ff */
[----:B------:R-:W-:Y:S05]  /*5570*/  WARPSYNC.COLLECTIVE R21, `(.L_x_177) ;  /* 0x0000000015087348 */ /* 0x000fea0003c00000 */
[----:B------:R-:W-:Y:S01]  /*5580*/  VOTE.ANY R21, PT, P0 ;  /* 0x0000000000157806 */ /* 0x000fe200000e0100 */
[----:B------:R-:W-:Y:S06]  /*5590*/  ENDCOLLECTIVE ;  /* 0x000000000000791b */ /* 0x000fec0003800000 */
.L_x_177:
[----:B------:R-:W-:Y:S05]  /*55a0*/  BSYNC B0 ;  /* 0x0000000000007941 */ /* 0x000fea0003800000 */
.L_x_176:
[----:B------:R-:W-:Y:S01]  /*55b0*/  LOP3.LUT R21, R21, 0x80000000, R26, 0xec, !PT ;  /* 0x8000000015157812 */ /* 0x000fe200078eec1a */
[----:B------:R-:W-:Y:S01]  /*55c0*/  IMAD.MOV.U32 R20, RZ, RZ, R19 ;  /* 0x000000ffff147224 */ /* 0x000fe200078e0013 */
[----:B------:R-:W-:Y:S02]  /*55d0*/  IADD3 R43, PT, PT, R43, -0x20, RZ ;  /* 0xffffffe02b2b7810 */ /* 0x000fe40007ffe0ff */
[----:B------:R-:W-:-:S04]  /*55e0*/  IADD3 R16, PT, PT, R21, -0x1, RZ ;  /* 0xffffffff15107810 */ /* 0x000fc80007ffe0ff */
[----:B------:R-:W-:Y:S01]  /*55f0*/  LOP3.LUT R48, R21, R16, RZ, 0xc, !PT ;  /* 0x0000001015307212 */ /* 0x000fe200078e0cff */
[----:B------:R-:W-:Y:S02]  /*5600*/  HFMA2 R16, -RZ, RZ, 0, 5.9604644775390625e-08 ;  /* 0x00000001ff107431 */ /* 0x000fe400000001ff */
[----:B------:R-:W-:Y:S01]  /*5610*/  IMAD.MOV.U32 R21, RZ, RZ, -0x1 ;  /* 0xffffffffff157424 */ /* 0x000fe200078e00ff */
[----:B------:R0:W1:Y:S02]  /*5620*/  POPC R17, R48 ;  /* 0x0000003000117309 */ /* 0x0000640000000000 */
[----:B0-----:R-:W-:-:S07]  /*5630*/  VIADD R48, R38, 0x10 ;  /* 0x0000001026307836 */ /* 0x001fce0000000000 */
[----:B-1----:R-:W-:Y:S05]  /*5640*/  WARPSYNC.COLLECTIVE R21, `(.L_x_178) ;  /* 0x0000000015087348 */ /* 0x002fea0003c00000 */
[----:B-1----:R0:W1:Y:S02]  /*5650*/  SHFL.DOWN P2, R22, R20, R16, R17 ;  /* 0x0800001014167389 */ /* 0x0020640000040011 */
[----:B01----:R-:W-:Y:S05]  /*5660*/  ENDCOLLECTIVE ;  /* 0x000000000000791b */ /* 0x003fea0003800000 */
.L_x_178:
[----:B------:R-:W-:Y:S02]  /*5670*/  ISETP.GE.AND P0, PT, R38, R17, PT ;  /* 0x000000112600720c */ /* 0x000fe40003f06270 */
[----:B------:R-:W-:-:S11]  /*5680*/  MOV R16, 0x2 ;  /* 0x0000000200107802 */ /* 0x000fd60000000f00 */
[----:B------:R-:W-:Y:S01]  /*5690*/  @!P0 FADD R19, R22, R19 ;  /* 0x0000001316138221 */ /* 0x000fe20000000000 */
[----:B------:R-:W-:-:S03]  /*56a0*/  IADD3 R22, PT, PT, R38, 0x2, RZ ;  /* 0x0000000226167810 */ /* 0x000fc60007ffe0ff */
[----:B------:R-:W-:Y:S01]  /*56b0*/  IMAD.MOV.U32 R20, RZ, RZ, R19 ;  /* 0x000000ffff147224 */ /* 0x000fe200078e0013 */
[----:B------:R-:W-:-:S13]  /*56c0*/  ISETP.GT.AND P0, PT, R22, R17, PT ;  /* 0x000000111600720c */ /* 0x000fda0003f04270 */
[----:B------:R-:W-:Y:S05]  /*56d0*/  WARPSYNC.COLLECTIVE R21, `(.L_x_179) ;  /* 0x0000000015087348 */ /* 0x000fea0003c00000 */
[----:B------:R0:W1:Y:S02]  /*56e0*/  SHFL.DOWN P2, R22, R20, R16, R17 ;  /* 0x0800001014167389 */ /* 0x0000640000040011 */
[----:B01----:R-:W-:Y:S05]  /*56f0*/  ENDCOLLECTIVE ;  /* 0x000000000000791b */ /* 0x003fea0003800000 */
.L_x_179:
        /* <DEDUP_REMOVED lines=8> */
.L_x_180:
[----:B------:R-:W-:Y:S02]  /*5780*/  HFMA2 R16, -RZ, RZ, 0, 4.76837158203125e-07 ;  /* 0x00000008ff107431 */ /* 0x000fe400000001ff */
[----:B------:R-:W-:Y:S01]  /*5790*/  @!P0 FADD R19, R19, R22 ;  /* 0x0000001613138221 */ /* 0x000fe20000000000 */
[----:B------:R-:W-:-:S03]  /*57a0*/  IADD3 R22, PT, PT, R38, 0x8, RZ ;  /* 0x0000000826167810 */ /* 0x000fc60007ffe0ff */
[----:B------:R-:W-:Y:S01]  /*57b0*/  IMAD.MOV.U32 R20, RZ, RZ, R19 ;  /* 0x000000ffff147224 */ /* 0x000fe200078e0013 */
[----:B------:R-:W-:-:S13]  /*57c0*/  ISETP.GT.AND P0, PT, R22, R17, PT ;  /* 0x000000111600720c */ /* 0x000fda0003f04270 */
[----:B------:R-:W-:Y:S05]  /*57d0*/  WARPSYNC.COLLECTIVE R21, `(.L_x_181) ;  /* 0x0000000015087348 */ /* 0x000fea0003c00000 */
[----:B------:R0:W1:Y:S02]  /*57e0*/  SHFL.DOWN P2, R22, R20, R16, R17 ;  /* 0x0800001014167389 */ /* 0x0000640000040011 */
[----:B01----:R-:W-:Y:S05]  /*57f0*/  ENDCOLLECTIVE ;  /* 0x000000000000791b */ /* 0x003fea0003800000 */
.L_x_181:
[----:B------:R-:W-:Y:S01]  /*5800*/  MOV R16, 0x10 ;  /* 0x0000001000107802 */ /* 0x000fe20000000f00 */
[----:B------:R-:W-:Y:S01]  /*5810*/  @!P0 FADD R19, R19, R22 ;  /* 0x0000001613138221 */ /* 0x000fe20000000000 */
[----:B------:R-:W-:-:S03]  /*5820*/  ISETP.GT.AND P0, PT, R48, R17, PT ;  /* 0x000000113000720c */ /* 0x000fc60003f04270 */
[----:B------:R-:W-:-:S10]  /*5830*/  IMAD.MOV.U32 R20, RZ, RZ, R19 ;  /* 0x000000ffff147224 */ /* 0x000fd400078e0013 */
[----:B------:R-:W-:Y:S05]  /*5840*/  WARPSYNC.COLLECTIVE R21, `(.L_x_182) ;  /* 0x0000000015087348 */ /* 0x000fea0003c00000 */
[----:B------:R0:W1:Y:S02]  /*5850*/  SHFL.DOWN P2, R22, R20, R16, R17 ;  /* 0x0800001014167389 */ /* 0x0000640000040011 */
[----:B01----:R-:W-:Y:S05]  /*5860*/  ENDCOLLECTIVE ;  /* 0x000000000000791b */ /* 0x003fea0003800000 */
.L_x_182:
[----:B------:R-:W-:Y:S01]  /*5870*/  @!P0 FADD R19, R19, R22 ;  /* 0x0000001613138221 */ /* 0x000fe20000000000 */
[----:B------:R-:W-:-:S03]  /*5880*/  ISETP.NE.AND P0, PT, R18, 0x65, PT ;  /* 0x000000651200780c */ /* 0x000fc60003f05270 */
[----:B------:R-:W-:-:S10]  /*5890*/  FADD R46, R19, R46 ;  /* 0x0000002e132e7221 */ /* 0x000fd40000000000 */
[----:B------:R-:W-:Y:S05]  /*58a0*/  WARPSYNC.COLLECTIVE R21, `(.L_x_183) ;  /* 0x0000000015087348 */ /* 0x000fea0003c00000 */
[----:B------:R-:W-:Y:S01]  /*58b0*/  VOTE.ALL P0, P0 ;  /* 0x0000000000ff7806 */ /* 0x000fe20000000000 */
[----:B------:R-:W-:-:S12]  /*58c0*/  ENDCOLLECTIVE ;  /* 0x000000000000791b */ /* 0x000fd80003800000 */
.L_x_183:
[----:B------:R-:W-:Y:S05]  /*58d0*/  BRA `(.L_x_184) ;  /* 0xffffffe000b47947 */ /* 0x000fea000383ffff */
.L_x_185:
        /* <DEDUP_REMOVED lines=10> */
.L_x_210:


//--------------------- .text._ZN3cub18CUB_300001_SM_10006detail4scan20DeviceScanInitKernelINS0_13ScanTileStateIfLb1EEEEEvT_i --------------------------
	.section	.text._ZN3cub18CUB_300001_SM_10006detail4scan20DeviceScanInitKernelINS0_13ScanTileStateIfLb1EEEEEvT_i,"ax",@progbits
	.align	128
        .global         _ZN3cub18CUB_300001_SM_10006detail4scan20DeviceScanInitKernelINS0_13ScanTileStateIfLb1EEEEEvT_i
        .type           _ZN3cub18CUB_300001_SM_10006detail4scan20DeviceScanInitKernelINS0_13ScanTileStateIfLb1EEEEEvT_i,@function
        .size           _ZN3cub18CUB_300001_SM_10006detail4scan20DeviceScanInitKernelINS0_13ScanTileStateIfLb1EEEEEvT_i,(.L_x_211 - _ZN3cub18CUB_300001_SM_10006detail4scan20DeviceScanInitKernelINS0_13ScanTileStateIfLb1EEEEEvT_i)
        .other          _ZN3cub18CUB_300001_SM_10006detail4scan20DeviceScanInitKernelINS0_13ScanTileStateIfLb1EEEEEvT_i,@"STO_CUDA_ENTRY STV_DEFAULT"
_ZN3cub18CUB_300001_SM_10006detail4scan20DeviceScanInitKernelINS0_13ScanTileStateIfLb1EEEEEvT_i:
.text._ZN3cub18CUB_300001_SM_10006detail4scan20DeviceScanInitKernelINS0_13ScanTileStateIfLb1EEEEEvT_i:
[----:B------:R-:W-:Y:S01]  /*0000*/  LDC R1, c[0x0][0x37c] ;  /* 0x0000df00ff017b82 */ /* 0x000fe20000000800 */
[----:B------:R-:W0:Y:S07]  /*0010*/  S2R R0, SR_TID.X ;  /* 0x0000000000007919 */ /* 0x000e2e0000002100 */
[----:B------:R-:W1:Y:S01]  /*0020*/  S2UR UR6, SR_CTAID.X ;  /* 0x00000000000679c3 */ /* 0x000e620000002500 */
[----:B------:R-:W2:Y:S07]  /*0030*/  LDCU UR4, c[0x0][0x388] ;  /* 0x00007100ff0477ac */ /* 0x000eae0008000800 */
[----:B------:R-:W1:Y:S01]  /*0040*/  LDC R5, c[0x0][0x360] ;  /* 0x0000d800ff057b82 */ /* 0x000e620000000800 */
[----:B0-----:R-:W-:Y:S01]  /*0050*/  ISETP.GT.U32.AND P0, PT, R0, 0x1f, PT ;  /* 0x0000001f0000780c */ /* 0x001fe20003f04070 */
[----:B-1----:R-:W-:-:S03]  /*0060*/  IMAD R5, R5, UR6, R0 ;  /* 0x0000000605057c24 */ /* 0x002fc6000f8e0200 */
[----:B------:R-:W-:Y:S02]  /*0070*/  ISETP.NE.OR P0, PT, RZ, UR6, P0 ;  /* 0x00000006ff007c0c */ /* 0x000fe40008705670 */
[----:B--2---:R-:W-:Y:S01]  /*0080*/  ISETP.GE.AND P1, PT, R5, UR4, PT ;  /* 0x0000000405007c0c */ /* 0x004fe2000bf26270 */
[----:B------:R-:W0:-:S12]  /*0090*/  LDCU.64 UR4, c[0x0][0x358] ;  /* 0x00006b00ff0477ac */ /* 0x000e180008000a00 */
[----:B------:R-:W1:Y:S01]  /*00a0*/  @!P1 LDC.64 R2, c[0x0][0x380] ;  /* 0x0000e000ff029b82 */ /* 0x000e620000000a00 */
[----:B------:R-:W-:Y:S01]  /*00b0*/  @!P1 MOV R4, 0x63 ;  /* 0x0000006300049802 */ /* 0x000fe20000000f00 */
[----:B-1----:R-:W-:-:S04]  /*00c0*/  @!P1 IMAD.WIDE R2, R5, 0x8, R2 ;  /* 0x0000000805029825 */ /* 0x002fc800078e0202 */
[----:B------:R-:W-:-:S05]  /*00d0*/  HFMA2 R5, -RZ, RZ, 0, 0 ;  /* 0x00000000ff057431 */ /* 0x000fca00000001ff */
[----:B0-----:R0:W-:Y:S01]  /*00e0*/  @!P1 STG.E.64 desc[UR4][R2.64+0x100], R4 ;  /* 0x0001000402009986 */ /* 0x0011e2000c101b04 */
[----:B------:R-:W-:Y:S05]  /*00f0*/  @P0 EXIT ;  /* 0x000000000000094d */ /* 0x000fea0003800000 */
[----:B0-----:R-:W0:Y:S02]  /*0100*/  LDC.64 R2, c[0x0][0x380] ;  /* 0x0000e000ff027b82 */ /* 0x001e240000000a00 */
[----:B0-----:R-:W-:-:S05]  /*0110*/  IMAD.WIDE.U32 R2, R0, 0x8, R2 ;  /* 0x0000000800027825 */ /* 0x001fca00078e0002 */
[----:B------:R-:W-:Y:S01]  /*0120*/  STG.E.64 desc[UR4][R2.64], RZ ;  /* 0x000000ff02007986 */ /* 0x000fe2000c101b04 */
[----:B------:R-:W-:Y:S05]  /*0130*/  EXIT ;  /* 0x000000000000794d */ /* 0x000fea0003800000 */
.L_x_186:
        /* <DEDUP_REMOVED lines=12> */
.L_x_211:


//--------------------- .text._ZN3cub18CUB_300001_SM_10006detail11EmptyKernelIvEEvv --------------------------
	.section	.text._ZN3cub18CUB_300001_SM_10006detail11EmptyKernelIvEEvv,"ax",@progbits
	.align	128
        .global         _ZN3cub18CUB_300001_SM_10006detail11EmptyKernelIvEEvv
        .type           _ZN3cub18CUB_300001_SM_10006detail11EmptyKernelIvEEvv,@function
        .size           _ZN3cub18CUB_300001_SM_10006detail11EmptyKernelIvEEvv,(.L_x_212 - _ZN3cub18CUB_300001_SM_10006detail11EmptyKernelIvEEvv)
        .other          _ZN3cub18CUB_300001_SM_10006detail11EmptyKernelIvEEvv,@"STO_CUDA_ENTRY STV_DEFAULT"
_ZN3cub18CUB_300001_SM_10006detail11EmptyKernelIvEEvv:
.text._ZN3cub18CUB_300001_SM_10006detail11EmptyKernelIvEEvv:
[----:B------:R-:W-:Y:S01]  /*0000*/  LDC R1, c[0x0][0x37c] ;  /* 0x0000df00ff017b82 */ /* 0x000fe20000000800 */
[----:B------:R-:W-:Y:S05]  /*0010*/  EXIT ;  /* 0x000000000000794d */ /* 0x000fea0003800000 */
.L_x_187:
        /* <DEDUP_REMOVED lines=14> */
.L_x_212:


//--------------------- .text._Z17moving_avg_kernelPKfPfii --------------------------
	.section	.text._Z17moving_avg_kernelPKfPfii,"ax",@progbits
	.align	128
        .global         _Z17moving_avg_kernelPKfPfii
        .type           _Z17moving_avg_kernelPKfPfii,@function
        .size           _Z17moving_avg_kernelPKfPfii,(.L_x_208 - _Z17moving_avg_kernelPKfPfii)
        .other          _Z17moving_avg_kernelPKfPfii,@"STO_CUDA_ENTRY STV_DEFAULT"
_Z17moving_avg_kernelPKfPfii:
.text._Z17moving_avg_kernelPKfPfii:
[----:B------:R-:W-:Y:S01]  /*0000*/  LDC R1, c[0x0][0x37c] ;  /* 0x0000df00ff017b82 */ /* 0x000fe20000000800 */
[----:B------:R-:W0:Y:S07]  /*0010*/  S2R R3, SR_TID.X ;  /* 0x0000000000037919 */ /* 0x000e2e0000002100 */
[----:B------:R-:W0:Y:S01]  /*0020*/  S2UR UR4, SR_CTAID.X ;  /* 0x00000000000479c3 */ /* 0x000e220000002500 */
[----:B------:R-:W1:Y:S07]  /*0030*/  LDCU UR5, c[0x0][0x390] ;  /* 0x00007200ff0577ac */ /* 0x000e6e0008000800 */
[----:B------:R-:W0:Y:S02]  /*0040*/  LDC R2, c[0x0][0x360] ;  /* 0x0000d800ff027b82 */ /* 0x000e240000000800 */
[----:B0-----:R-:W-:-:S05]  /*0050*/  IMAD R2, R2, UR4, R3 ;  /* 0x0000000402027c24 */ /* 0x001fca000f8e0203 */
[----:B-1----:R-:W-:-:S13]  /*0060*/  ISETP.GE.AND P0, PT, R2, UR5, PT ;  /* 0x0000000502007c0c */ /* 0x002fda000bf06270 */
[----:B------:R-:W-:Y:S05]  /*0070*/  @P0 EXIT ;  /* 0x000000000000094d */ /* 0x000fea0003800000 */
[----:B------:R-:W0:Y:S01]  /*0080*/  LDCU UR6, c[0x0][0x394] ;  /* 0x00007280ff0677ac */ /* 0x000e220008000800 */
[----:B------:R-:W1:Y:S01]  /*0090*/  LDC.64 R6, c[0x0][0x380] ;  /* 0x0000e000ff067b82 */ /* 0x000e620000000a00 */
[----:B------:R-:W2:Y:S01]  /*00a0*/  LDCU.64 UR4, c[0x0][0x358] ;  /* 0x00006b00ff0477ac */ /* 0x000ea20008000a00 */
[C---:B0-----:R-:W-:Y:S01]  /*00b0*/  ISETP.GE.AND P0, PT, R2.reuse, UR6, PT ;  /* 0x0000000602007c0c */ /* 0x041fe2000bf06270 */
[----:B-1----:R-:W-:-:S05]  /*00c0*/  IMAD.WIDE R4, R2, 0x4, R6 ;  /* 0x0000000402047825 */ /* 0x002fca00078e0206 */
[----:B--2---:R-:W2:Y:S07]  /*00d0*/  LDG.E R0, desc[UR4][R4.64] ;  /* 0x0000000404007981 */ /* 0x004eae000c1e1900 */
[----:B------:R-:W-:-:S04]  /*00e0*/  @P0 VIADD R3, R2, -UR6 ;  /* 0x8000000602030c36 */ /* 0x000fc80008000000 */
[----:B------:R-:W-:-:S04]  /*00f0*/  @P0 IMAD.WIDE R6, R3, 0x4, R6 ;  /* 0x0000000403060825 */ /* 0x000fc800078e0206 */
[----:B------:R-:W-:-:S06]  /*0100*/  IMAD.MOV.U32 R3, RZ, RZ, RZ ;  /* 0x000000ffff037224 */ /* 0x000fcc00078e00ff */
[----:B------:R-:W2:Y:S01]  /*0110*/  @P0 LDG.E R3, desc[UR4][R6.64] ;  /* 0x0000000406030981 */ /* 0x000ea2000c1e1900 */
[----:B------:R-:W-:-:S04]  /*0120*/  I2FP.F32.S32 R9, UR6 ;  /* 0x0000000600097c45 */ /* 0x000fc80008201400 */
[----:B------:R-:W0:Y:S01]  /*0130*/  MUFU.RCP R8, R9 ;  /* 0x0000000900087308 */ /* 0x000e220000001000 */
[----:B------:R-:W-:Y:S01]  /*0140*/  BSSY.RECONVERGENT B0, `(.L_x_188) ;  /* 0x000000c000007945 */ /* 0x000fe20003800200 */
[----:B0-----:R-:W-:-:S04]  /*0150*/  FFMA R11, -R9, R8, 1 ;  /* 0x3f800000090b7423 */ /* 0x001fc80000000108 */
[----:B------:R-:W-:Y:S01]  /*0160*/  FFMA R11, R8, R11, R8 ;  /* 0x0000000b080b7223 */ /* 0x000fe20000000008 */
[----:B--2---:R-:W-:-:S04]  /*0170*/  FADD R0, R0, -R3 ;  /* 0x8000000300007221 */ /* 0x004fc80000000000 */
[----:B------:R-:W0:Y:S01]  /*0180*/  FCHK P0, R0, R9 ;  /* 0x0000000900007302 */ /* 0x000e220000000000 */
[----:B------:R-:W-:-:S04]  /*0190*/  FFMA R8, R0, R11, RZ ;  /* 0x0000000b00087223 */ /* 0x000fc800000000ff */
[----:B------:R-:W-:-:S04]  /*01a0*/  FFMA R3, -R9, R8, R0 ;  /* 0x0000000809037223 */ /* 0x000fc80000000100 */
[----:B------:R-:W-:Y:S01]  /*01b0*/  FFMA R11, R11, R3, R8 ;  /* 0x000000030b0b7223 */ /* 0x000fe20000000008 */
[----:B0-----:R-:W-:Y:S06]  /*01c0*/  @!P0 BRA `(.L_x_189) ;  /* 0x00000000000c8947 */ /* 0x001fec0003800000 */
[----:B------:R-:W-:-:S07]  /*01d0*/  MOV R4, 0x1f0 ;  /* 0x000001f000047802 */ /* 0x000fce0000000f00 */
[----:B------:R-:W-:Y:S05]  /*01e0*/  CALL.REL.NOINC `($__internal_0_$__cuda_sm3x_div_rn_noftz_f32_slowpath) ;  /* 0x0000000000187944 */ /* 0x000fea0003c00000 */
[----:B------:R-:W-:-:S07]  /*01f0*/  IMAD.MOV.U32 R11, RZ, RZ, R0 ;  /* 0x000000ffff0b7224 */ /* 0x000fce00078e0000 */
.L_x_189:
[----:B------:R-:W-:Y:S05]  /*0200*/  BSYNC.RECONVERGENT B0 ;  /* 0x0000000000007941 */ /* 0x000fea0003800200 */
.L_x_188:
[----:B------:R-:W0:Y:S02]  /*0210*/  LDC.64 R4, c[0x0][0x388] ;  /* 0x0000e200ff047b82 */ /* 0x000e240000000a00 */
[----:B0-----:R-:W-:-:S05]  /*0220*/  IMAD.WIDE R2, R2, 0x4, R4 ;  /* 0x0000000402027825 */ /* 0x001fca00078e0204 */
[----:B------:R-:W-:Y:S01]  /*0230*/  STG.E desc[UR4][R2.64], R11 ;  /* 0x0000000b02007986 */ /* 0x000fe2000c101904 */
[----:B------:R-:W-:Y:S05]  /*0240*/  EXIT ;  /* 0x000000000000794d */ /* 0x000fea0003800000 */
        .weak           $__internal_0_$__cuda_sm3x_div_rn_noftz_f32_slowpath
        .type           $__internal_0_$__cuda_sm3x_div_rn_noftz_f32_slowpath,@function
        .size           $__internal_0_$__cuda_sm3x_div_rn_noftz_f32_slowpath,(.L_x_208 - $__internal_0_$__cuda_sm3x_div_rn_noftz_f32_slowpath)
$__internal_0_$__cuda_sm3x_div_rn_noftz_f32_slowpath:
[----:B------:R-:W-:Y:S01]  /*0250*/  SHF.R.U32.HI R5, RZ, 0x17, R9 ;  /* 0x00000017ff057819 */ /* 0x000fe20000011609 */
[----:B------:R-:W-:Y:S01]  /*0260*/  BSSY.RECONVERGENT B1, `(.L_x_190) ;  /* 0x0000064000017945 */ /* 0x000fe20003800200 */
[--C-:B------:R-:W-:Y:S01]  /*0270*/  SHF.R.U32.HI R3, RZ, 0x17, R0.reuse ;  /* 0x00000017ff037819 */ /* 0x100fe20000011600 */
[----:B------:R-:W-:Y:S01]  /*0280*/  IMAD.MOV.U32 R6, RZ, RZ, R0 ;  /* 0x000000ffff067224 */ /* 0x000fe200078e0000 */
[----:B------:R-:W-:Y:S02]  /*0290*/  LOP3.LUT R5, R5, 0xff, RZ, 0xc0, !PT ;  /* 0x000000ff05057812 */ /* 0x000fe400078ec0ff */
[----:B------:R-:W-:-:S03]  /*02a0*/  LOP3.LUT R10, R3, 0xff, RZ, 0xc0, !PT ;  /* 0x000000ff030a7812 */ /* 0x000fc600078ec0ff */
[----:B------:R-:W-:Y:S02]  /*02b0*/  VIADD R8, R5, 0xffffffff ;  /* 0xffffffff05087836 */ /* 0x000fe40000000000 */
[----:B------:R-:W-:-:S03]  /*02c0*/  VIADD R11, R10, 0xffffffff ;  /* 0xffffffff0a0b7836 */ /* 0x000fc60000000000 */
[----:B------:R-:W-:-:S04]  /*02d0*/  ISETP.GT.U32.AND P0, PT, R8, 0xfd, PT ;  /* 0x000000fd0800780c */ /* 0x000fc80003f04070 */
[----:B------:R-:W-:-:S13]  /*02e0*/  ISETP.GT.U32.OR P0, PT, R11, 0xfd, P0 ;  /* 0x000000fd0b00780c */ /* 0x000fda0000704470 */
[----:B------:R-:W-:Y:S01]  /*02f0*/  @!P0 IMAD.MOV.U32 R7, RZ, RZ, RZ ;  /* 0x000000ffff078224 */ /* 0x000fe200078e00ff */
[----:B------:R-:W-:Y:S06]  /*0300*/  @!P0 BRA `(.L_x_191) ;  /* 0x0000000000608947 */ /* 0x000fec0003800000 */
[----:B------:R-:W-:Y:S01]  /*0310*/  FSETP.GTU.FTZ.AND P0, PT, |R0|, +INF , PT ;  /* 0x7f8000000000780b */ /* 0x000fe20003f1c200 */
[----:B------:R-:W-:Y:S01]  /*0320*/  IMAD.MOV.U32 R3, RZ, RZ, R9 ;  /* 0x000000ffff037224 */ /* 0x000fe200078e0009 */
[----:B------:R-:W-:-:S04]  /*0330*/  FSETP.GTU.FTZ.AND P1, PT, |R9|, +INF , PT ;  /* 0x7f8000000900780b */ /* 0x000fc80003f3c200 */
[----:B------:R-:W-:-:S13]  /*0340*/  PLOP3.LUT P0, PT, P0, P1, PT, 0xf8, 0x8f ;  /* 0x00000000008f781c */ /* 0x000fda0000703f70 */
[----:B------:R-:W-:Y:S05]  /*0350*/  @P0 BRA `(.L_x_192) ;  /* 0x00000004004c0947 */ /* 0x000fea0003800000 */
[----:B------:R-:W-:-:S13]  /*0360*/  LOP3.LUT P0, RZ, R9, 0x7fffffff, R6, 0xc8, !PT ;  /* 0x7fffffff09ff7812 */ /* 0x000fda000780c806 */
[----:B------:R-:W-:Y:S05]  /*0370*/  @!P0 BRA `(.L_x_193) ;  /* 0x00000004003c8947 */ /* 0x000fea0003800000 */
[C---:B------:R-:W-:Y:S02]  /*0380*/  FSETP.NEU.FTZ.AND P2, PT, |R0|.reuse, +INF , PT ;  /* 0x7f8000000000780b */ /* 0x040fe40003f5d200 */
[----:B------:R-:W-:Y:S02]  /*0390*/  FSETP.NEU.FTZ.AND P1, PT, |R3|, +INF , PT ;  /* 0x7f8000000300780b */ /* 0x000fe40003f3d200 */
[----:B------:R-:W-:-:S11]  /*03a0*/  FSETP.NEU.FTZ.AND P0, PT, |R0|, +INF , PT ;  /* 0x7f8000000000780b */ /* 0x000fd60003f1d200 */
[----:B------:R-:W-:Y:S05]  /*03b0*/  @!P1 BRA !P2, `(.L_x_193) ;  /* 0x00000004002c9947 */ /* 0x000fea0005000000 */
[----:B------:R-:W-:-:S04]  /*03c0*/  LOP3.LUT P2, RZ, R6, 0x7fffffff, RZ, 0xc0, !PT ;  /* 0x7fffffff06ff7812 */ /* 0x000fc8000784c0ff */
[----:B------:R-:W-:-:S13]  /*03d0*/  PLOP3.LUT P1, PT, P1, P2, PT, 0x2f, 0xf2 ;  /* 0x0000000000f2781c */ /* 0x000fda0000f24577 */
[----:B------:R-:W-:Y:S05]  /*03e0*/  @P1 BRA `(.L_x_194) ;  /* 0x0000000400181947 */ /* 0x000fea0003800000 */
[----:B------:R-:W-:-:S04]  /*03f0*/  LOP3.LUT P1, RZ, R9, 0x7fffffff, RZ, 0xc0, !PT ;  /* 0x7fffffff09ff7812 */ /* 0x000fc8000782c0ff */
[----:B------:R-:W-:-:S13]  /*0400*/  PLOP3.LUT P0, PT, P0, P1, PT, 0x2f, 0xf2 ;  /* 0x0000000000f2781c */ /* 0x000fda0000702577 */
[----:B------:R-:W-:Y:S05]  /*0410*/  @P0 BRA `(.L_x_195) ;  /* 0x0000000400000947 */ /* 0x000fea0003800000 */
[----:B------:R-:W-:Y:S02]  /*0420*/  ISETP.GE.AND P0, PT, R11, RZ, PT ;  /* 0x000000ff0b00720c */ /* 0x000fe40003f06270 */
[----:B------:R-:W-:-:S11]  /*0430*/  ISETP.GE.AND P1, PT, R8, RZ, PT ;  /* 0x000000ff0800720c */ /* 0x000fd60003f26270 */
[----:B------:R-:W-:Y:S02]  /*0440*/  @P0 IMAD.MOV.U32 R7, RZ, RZ, RZ ;  /* 0x000000ffff070224 */ /* 0x000fe400078e00ff */
[----:B------:R-:W-:Y:S01]  /*0450*/  @!P0 FFMA R6, R0, 1.84467440737095516160e+19, RZ ;  /* 0x5f80000000068823 */ /* 0x000fe200000000ff */
[----:B------:R-:W-:Y:S02]  /*0460*/  @!P0 IMAD.MOV.U32 R7, RZ, RZ, -0x40 ;  /* 0xffffffc0ff078424 */ /* 0x000fe400078e00ff */
[----:B------:R-:W-:Y:S02]  /*0470*/  @!P1 FFMA R9, R3, 1.84467440737095516160e+19, RZ ;  /* 0x5f80000003099823 */ /* 0x000fe400000000ff */
[----:B------:R-:W-:-:S07]  /*0480*/  @!P1 VIADD R7, R7, 0x40 ;  /* 0x0000004007079836 */ /* 0x000fce0000000000 */
.L_x_191:
[----:B------:R-:W-:Y:S01]  /*0490*/  LEA R0, R5, 0xc0800000, 0x17 ;  /* 0xc080000005007811 */ /* 0x000fe200078eb8ff */
[----:B------:R-:W-:Y:S01]  /*04a0*/  VIADD R3, R10, 0xffffff81 ;  /* 0xffffff810a037836 */ /* 0x000fe20000000000 */
[----:B------:R-:W-:Y:S03]  /*04b0*/  BSSY.RECONVERGENT B2, `(.L_x_196) ;  /* 0x0000035000027945 */ /* 0x000fe60003800200 */
[----:B------:R-:W-:Y:S02]  /*04c0*/  IMAD.IADD R9, R9, 0x1, -R0 ;  /* 0x0000000109097824 */ /* 0x000fe400078e0a00 */
[----:B------:R-:W-:Y:S02]  /*04d0*/  IMAD R0, R3, -0x800000, R6 ;  /* 0xff80000003007824 */ /* 0x000fe400078e0206 */
[----:B------:R-:W0:Y:S01]  /*04e0*/  MUFU.RCP R8, R9 ;  /* 0x0000000900087308 */ /* 0x000e220000001000 */
[----:B------:R-:W-:-:S04]  /*04f0*/  FADD.FTZ R11, -R9, -RZ ;  /* 0x800000ff090b7221 */ /* 0x000fc80000010100 */
[----:B0-----:R-:W-:-:S04]  /*0500*/  FFMA R13, R8, R11, 1 ;  /* 0x3f800000080d7423 */ /* 0x001fc8000000000b */
[----:B------:R-:W-:-:S04]  /*0510*/  FFMA R15, R8, R13, R8 ;  /* 0x0000000d080f7223 */ /* 0x000fc80000000008 */
[----:B------:R-:W-:-:S04]  /*0520*/  FFMA R6, R0, R15, RZ ;  /* 0x0000000f00067223 */ /* 0x000fc800000000ff */
[----:B------:R-:W-:-:S04]  /*0530*/  FFMA R13, R11, R6, R0 ;  /* 0x000000060b0d7223 */ /* 0x000fc80000000000 */
[----:B------:R-:W-:Y:S01]  /*0540*/  FFMA R8, R15, R13, R6 ;  /* 0x0000000d0f087223 */ /* 0x000fe20000000006 */
[----:B------:R-:W-:-:S03]  /*0550*/  IADD3 R6, PT, PT, R3, 0x7f, -R5 ;  /* 0x0000007f03067810 */ /* 0x000fc60007ffe805 */
[----:B------:R-:W-:Y:S02]  /*0560*/  FFMA R11, R11, R8, R0 ;  /* 0x000000080b0b7223 */ /* 0x000fe40000000000 */
[----:B------:R-:W-:Y:S02]  /*0570*/  IMAD.IADD R6, R6, 0x1, R7 ;  /* 0x0000000106067824 */ /* 0x000fe400078e0207 */
[----:B------:R-:W-:-:S05]  /*0580*/  FFMA R0, R15, R11, R8 ;  /* 0x0000000b0f007223 */ /* 0x000fca0000000008 */
[----:B------:R-:W-:-:S04]  /*0590*/  SHF.R.U32.HI R3, RZ, 0x17, R0 ;  /* 0x00000017ff037819 */ /* 0x000fc80000011600 */
[----:B------:R-:W-:-:S05]  /*05a0*/  LOP3.LUT R3, R3, 0xff, RZ, 0xc0, !PT ;  /* 0x000000ff03037812 */ /* 0x000fca00078ec0ff */
[----:B------:R-:W-:-:S04]  /*05b0*/  IMAD.IADD R7, R3, 0x1, R6 ;  /* 0x0000000103077824 */ /* 0x000fc800078e0206 */
[----:B------:R-:W-:-:S05]  /*05c0*/  VIADD R3, R7, 0xffffffff ;  /* 0xffffffff07037836 */ /* 0x000fca0000000000 */
[----:B------:R-:W-:-:S13]  /*05d0*/  ISETP.GE.U32.AND P0, PT, R3, 0xfe, PT ;  /* 0x000000fe0300780c */ /* 0x000fda0003f06070 */
[----:B------:R-:W-:Y:S05]  /*05e0*/  @!P0 BRA `(.L_x_197) ;  /* 0x0000000000808947 */ /* 0x000fea0003800000 */
[----:B------:R-:W-:-:S13]  /*05f0*/  ISETP.GT.AND P0, PT, R7, 0xfe, PT ;  /* 0x000000fe0700780c */ /* 0x000fda0003f04270 */
[----:B------:R-:W-:Y:S05]  /*0600*/  @P0 BRA `(.L_x_198) ;  /* 0x00000000006c0947 */ /* 0x000fea0003800000 */
[----:B------:R-:W-:-:S13]  /*0610*/  ISETP.GE.AND P0, PT, R7, 0x1, PT ;  /* 0x000000010700780c */ /* 0x000fda0003f06270 */
[----:B------:R-:W-:Y:S05]  /*0620*/  @P0 BRA `(.L_x_199) ;  /* 0x0000000000740947 */ /* 0x000fea0003800000 */
[----:B------:R-:W-:Y:S02]  /*0630*/  ISETP.GE.AND P0, PT, R7, -0x18, PT ;  /* 0xffffffe80700780c */ /* 0x000fe40003f06270 */
[----:B------:R-:W-:-:S11]  /*0640*/  LOP3.LUT R0, R0, 0x80000000, RZ, 0xc0, !PT ;  /* 0x8000000000007812 */ /* 0x000fd600078ec0ff */
[----:B------:R-:W-:Y:S05]  /*0650*/  @!P0 BRA `(.L_x_199) ;  /* 0x0000000000688947 */ /* 0x000fea0003800000 */
[CCC-:B------:R-:W-:Y:S01]  /*0660*/  FFMA.RZ R3, R15.reuse, R11.reuse, R8.reuse ;  /* 0x0000000b0f037223 */ /* 0x1c0fe2000000c008 */
[-CC-:B------:R-:W-:Y:S01]  /*0670*/  FFMA.RM R6, R15, R11.reuse, R8.reuse ;  /* 0x0000000b0f067223 */ /* 0x180fe20000004008 */
[C---:B------:R-:W-:Y:S02]  /*0680*/  ISETP.NE.AND P2, PT, R7.reuse, RZ, PT ;  /* 0x000000ff0700720c */ /* 0x040fe40003f45270 */
[----:B------:R-:W-:Y:S02]  /*0690*/  ISETP.NE.AND P1, PT, R7, RZ, PT ;  /* 0x000000ff0700720c */ /* 0x000fe40003f25270 */
[----:B------:R-:W-:Y:S01]  /*06a0*/  LOP3.LUT R5, R3, 0x7fffff, RZ, 0xc0, !PT ;  /* 0x007fffff03057812 */ /* 0x000fe200078ec0ff */
[----:B------:R-:W-:Y:S01]  /*06b0*/  FFMA.RP R3, R15, R11, R8 ;  /* 0x0000000b0f037223 */ /* 0x000fe20000008008 */
[----:B------:R-:W-:Y:S02]  /*06c0*/  VIADD R8, R7, 0x20 ;  /* 0x0000002007087836 */ /* 0x000fe40000000000 */
[----:B------:R-:W-:Y:S01]  /*06d0*/  LOP3.LUT R5, R5, 0x800000, RZ, 0xfc, !PT ;  /* 0x0080000005057812 */ /* 0x000fe200078efcff */
[----:B------:R-:W-:Y:S01]  /*06e0*/  IMAD.MOV R7, RZ, RZ, -R7 ;  /* 0x000000ffff077224 */ /* 0x000fe200078e0a07 */
[----:B------:R-:W-:-:S02]  /*06f0*/  FSETP.NEU.FTZ.AND P0, PT, R3, R6, PT ;  /* 0x000000060300720b */ /* 0x000fc40003f1d000 */
[----:B------:R-:W-:Y:S02]  /*0700*/  SHF.L.U32 R8, R5, R8, RZ ;  /* 0x0000000805087219 */ /* 0x000fe400000006ff */
[----:B------:R-:W-:Y:S02]  /*0710*/  SEL R6, R7, RZ, P2 ;  /* 0x000000ff07067207 */ /* 0x000fe40001000000 */
[----:B------:R-:W-:Y:S02]  /*0720*/  ISETP.NE.AND P1, PT, R8, RZ, P1 ;  /* 0x000000ff0800720c */ /* 0x000fe40000f25270 */
[----:B------:R-:W-:Y:S02]  /*0730*/  SHF.R.U32.HI R6, RZ, R6, R5 ;  /* 0x00000006ff067219 */ /* 0x000fe40000011605 */
[----:B------:R-:W-:Y:S02]  /*0740*/  PLOP3.LUT P0, PT, P0, P1, PT, 0xf8, 0x8f ;  /* 0x00000000008f781c */ /* 0x000fe40000703f70 */
[----:B------:R-:W-:-:S02]  /*0750*/  SHF.R.U32.HI R8, RZ, 0x1, R6 ;  /* 0x00000001ff087819 */ /* 0x000fc40000011606 */
[----:B------:R-:W-:-:S04]  /*0760*/  SEL R3, RZ, 0x1, !P0 ;  /* 0x00000001ff037807 */ /* 0x000fc80004000000 */
[----:B------:R-:W-:-:S04]  /*0770*/  LOP3.LUT R3, R3, 0x1, R8, 0xf8, !PT ;  /* 0x0000000103037812 */ /* 0x000fc800078ef808 */
[----:B------:R-:W-:-:S05]  /*0780*/  LOP3.LUT R3, R3, R6, RZ, 0xc0, !PT ;  /* 0x0000000603037212 */ /* 0x000fca00078ec0ff */
[----:B------:R-:W-:-:S05]  /*0790*/  IMAD.IADD R3, R8, 0x1, R3 ;  /* 0x0000000108037824 */ /* 0x000fca00078e0203 */
[----:B------:R-:W-:Y:S01]  /*07a0*/  LOP3.LUT R0, R3, R0, RZ, 0xfc, !PT ;  /* 0x0000000003007212 */ /* 0x000fe200078efcff */
[----:B------:R-:W-:Y:S06]  /*07b0*/  BRA `(.L_x_199) ;  /* 0x0000000000107947 */ /* 0x000fec0003800000 */
.L_x_198:
[----:B------:R-:W-:-:S04]  /*07c0*/  LOP3.LUT R0, R0, 0x80000000, RZ, 0xc0, !PT ;  /* 0x8000000000007812 */ /* 0x000fc800078ec0ff */
[----:B------:R-:W-:Y:S01]  /*07d0*/  LOP3.LUT R0, R0, 0x7f800000, RZ, 0xfc, !PT ;  /* 0x7f80000000007812 */ /* 0x000fe200078efcff */
[----:B------:R-:W-:Y:S06]  /*07e0*/  BRA `(.L_x_199) ;  /* 0x0000000000047947 */ /* 0x000fec0003800000 */
.L_x_197:
[----:B------:R-:W-:-:S07]  /*07f0*/  IMAD R0, R6, 0x800000, R0 ;  /* 0x0080000006007824 */ /* 0x000fce00078e0200 */
.L_x_199:
[----:B------:R-:W-:Y:S05]  /*0800*/  BSYNC.RECONVERGENT B2 ;  /* 0x0000000000027941 */ /* 0x000fea0003800200 */
.L_x_196:
[----:B------:R-:W-:Y:S05]  /*0810*/  BRA `(.L_x_200) ;  /* 0x0000000000207947 */ /* 0x000fea0003800000 */
.L_x_195:
[----:B------:R-:W-:-:S04]  /*0820*/  LOP3.LUT R0, R9, 0x80000000, R6, 0x48, !PT ;  /* 0x8000000009007812 */ /* 0x000fc800078e4806 */
[----:B------:R-:W-:Y:S01]  /*0830*/  LOP3.LUT R0, R0, 0x7f800000, RZ, 0xfc, !PT ;  /* 0x7f80000000007812 */ /* 0x000fe200078efcff */
[----:B------:R-:W-:Y:S06]  /*0840*/  BRA `(.L_x_200) ;  /* 0x0000000000147947 */ /* 0x000fec0003800000 */
.L_x_194:
[----:B------:R-:W-:Y:S01]  /*0850*/  LOP3.LUT R0, R9, 0x80000000, R6, 0x48, !PT ;  /* 0x8000000009007812 */ /* 0x000fe200078e4806 */
[----:B------:R-:W-:Y:S06]  /*0860*/  BRA `(.L_x_200) ;  /* 0x00000000000c7947 */ /* 0x000fec0003800000 */
.L_x_193:
[----:B------:R-:W0:Y:S01]  /*0870*/  MUFU.RSQ R0, -QNAN ;  /* 0xffc0000000007908 */ /* 0x000e220000001400 */
[----:B------:R-:W-:Y:S05]  /*0880*/  BRA `(.L_x_200) ;  /* 0x0000000000047947 */ /* 0x000fea0003800000 */
.L_x_192:
[----:B------:R-:W-:-:S07]  /*0890*/  FADD.FTZ R0, R0, R3 ;  /* 0x0000000300007221 */ /* 0x000fce0000010000 */
.L_x_200:
[----:B------:R-:W-:Y:S05]  /*08a0*/  BSYNC.RECONVERGENT B1 ;  /* 0x0000000000017941 */ /* 0x000fea0003800200 */
.L_x_190:
[----:B------:R-:W-:-:S04]  /*08b0*/  IMAD.MOV.U32 R5, RZ, RZ, 0x0 ;  /* 0x00000000ff057424 */ /* 0x000fc800078e00ff */
[----:B0-----:R-:W-:Y:S05]  /*08c0*/  RET.REL.NODEC R4 `(_Z17moving_avg_kernelPKfPfii) ;  /* 0xfffffff404cc7950 */ /* 0x001fea0003c3ffff */
.L_x_201:
        /* <DEDUP_REMOVED lines=11> */
.L_x_208:


//--------------------- .text._Z16prefix_sum_naivePKfPfi --------------------------
	.section	.text._Z16prefix_sum_naivePKfPfi,"ax",@progbits
	.align	128
        .global         _Z16prefix_sum_naivePKfPfi
        .type           _Z16prefix_sum_naivePKfPfi,@function
        .size           _Z16prefix_sum_naivePKfPfi,(.L_x_214 - _Z16prefix_sum_naivePKfPfi)
        .other          _Z16prefix_sum_naivePKfPfi,@"STO_CUDA_ENTRY STV_DEFAULT"
_Z16prefix_sum_naivePKfPfi:
.text._Z16prefix_sum_naivePKfPfi:
[----:B------:R-:W-:Y:S01]  /*0000*/  LDC R1, c[0x0][0x37c] ;  /* 0x0000df00ff017b82 */ /* 0x000fe20000000800 */
[----:B------:R-:W0:Y:S07]  /*0010*/  S2R R0, SR_TID.X ;  /* 0x0000000000007919 */ /* 0x000e2e0000002100 */
[----:B------:R-:W0:Y:S08]  /*0020*/  S2UR UR4, SR_CTAID.X ;  /* 0x00000000000479c3 */ /* 0x000e300000002500 */
[----:B------:R-:W1:Y:S01]  /*0030*/  LDC R3, c[0x0][0x390] ;  /* 0x0000e400ff037b82 */ /* 0x000e620000000800 */
[----:B0-----:R-:W-:-:S04]  /*0040*/  LOP3.LUT P0, RZ, R0, UR4, RZ, 0xfc, !PT ;  /* 0x0000000400ff7c12 */ /* 0x001fc8000f80fcff */
[----:B-1----:R-:W-:-:S13]  /*0050*/  ISETP.LT.OR P0, PT, R3, 0x1, P0 ;  /* 0x000000010300780c */ /* 0x002fda0000701670 */
[----:B------:R-:W-:Y:S05]  /*0060*/  @P0 EXIT ;  /* 0x000000000000094d */ /* 0x000fea0003800000 */
[C---:B------:R-:W-:Y:S01]  /*0070*/  ISETP.GE.U32.AND P1, PT, R3.reuse, 0x10, PT ;  /* 0x000000100300780c */ /* 0x040fe20003f26070 */
[----:B------:R-:W0:Y:S01]  /*0080*/  LDCU.64 UR12, c[0x0][0x358] ;  /* 0x00006b00ff0c77ac */ /* 0x000e220008000a00 */
[----:B------:R-:W-:Y:S01]  /*0090*/  LOP3.LUT R10, R3, 0xf, RZ, 0xc0, !PT ;  /* 0x0000000f030a7812 */ /* 0x000fe200078ec0ff */
[----:B------:R-:W-:Y:S01]  /*00a0*/  HFMA2 R0, -RZ, RZ, 0, 0 ;  /* 0x00000000ff007431 */ /* 0x000fe200000001ff */
[----:B------:R-:W-:Y:S02]  /*00b0*/  MOV R2, RZ ;  /* 0x000000ff00027202 */ /* 0x000fe40000000f00 */
[----:B------:R-:W-:-:S07]  /*00c0*/  ISETP.NE.AND P0, PT, R10, RZ, PT ;  /* 0x000000ff0a00720c */ /* 0x000fce0003f05270 */
[----:B------:R-:W-:Y:S06]  /*00d0*/  @!P1 BRA `(.L_x_202) ;  /* 0x00000004001c9947 */ /* 0x000fec0003800000 */
[----:B------:R-:W1:Y:S01]  /*00e0*/  LDCU.128 UR8, c[0x0][0x380] ;  /* 0x00007000ff0877ac */ /* 0x000e620008000c00 */
[----:B------:R-:W-:Y:S02]  /*00f0*/  LOP3.LUT R2, R3, 0x7ffffff0, RZ, 0xc0, !PT ;  /* 0x7ffffff003027812 */ /* 0x000fe400078ec0ff */
[----:B------:R-:W-:Y:S02]  /*0100*/  MOV R0, RZ ;  /* 0x000000ff00007202 */ /* 0x000fe40000000f00 */
[----:B------:R-:W-:Y:S01]  /*0110*/  IADD3 R8, PT, PT, -R2, RZ, RZ ;  /* 0x000000ff02087210 */ /* 0x000fe20007ffe1ff */
[----:B-1----:R-:W-:Y:S02]  /*0120*/  UIADD3 UR6, UP0, UPT, UR8, 0x20, URZ ;  /* 0x0000002008067890 */ /* 0x002fe4000ff1e0ff */
[----:B------:R-:W-:Y:S02]  /*0130*/  UIADD3 UR4, UP1, UPT, UR10, 0x20, URZ ;  /* 0x000000200a047890 */ /* 0x000fe4000ff3e0ff */
[----:B------:R-:W-:-:S02]  /*0140*/  UIADD3.X UR7, UPT, UPT, URZ, UR9, URZ, UP0, !UPT ;  /* 0x00000009ff077290 */ /* 0x000fc400087fe4ff */
[----:B------:R-:W-:Y:S01]  /*0150*/  UIADD3.X UR5, UPT, UPT, URZ, UR11, URZ, UP1, !UPT ;  /* 0x0000000bff057290 */ /* 0x000fe20008ffe4ff */
[----:B------:R-:W-:Y:S01]  /*0160*/  MOV R9, UR6 ;  /* 0x0000000600097c02 */ /* 0x000fe20008000f00 */
[----:B------:R-:W-:Y:S02]  /*0170*/  IMAD.U32 R12, RZ, RZ, UR4 ;  /* 0x00000004ff0c7e24 */ /* 0x000fe4000f8e00ff */
[----:B------:R-:W-:Y:S02]  /*0180*/  MOV R14, UR7 ;  /* 0x00000007000e7c02 */ /* 0x000fe40008000f00 */
[----:B------:R-:W-:-:S07]  /*0190*/  MOV R11, UR5 ;  /* 0x00000005000b7c02 */ /* 0x000fce0008000f00 */
.L_x_203:
[----:B------:R-:W-:Y:S02]  /*01a0*/  MOV R4, R9 ;  /* 0x0000000900047202 */ /* 0x000fe40000000f00 */
[----:B------:R-:W-:-:S05]  /*01b0*/  MOV R5, R14 ;  /* 0x0000000e00057202 */ /* 0x000fca0000000f00 */
[----:B0-2---:R-:W2:Y:S01]  /*01c0*/  LDG.E R7, desc[UR12][R4.64+-0x20] ;  /* 0xffffe00c04077981 */ /* 0x005ea2000c1e1900 */
[----:B------:R-:W-:Y:S02]  /*01d0*/  IMAD.MOV.U32 R6, RZ, RZ, R12 ;  /* 0x000000ffff067224 */ /* 0x000fe400078e000c */
[----:B--2---:R-:W-:Y:S01]  /*01e0*/  FADD R9, R7, R0 ;  /* 0x0000000007097221 */ /* 0x004fe20000000000 */
[----:B------:R-:W-:-:S05]  /*01f0*/  MOV R7, R11 ;  /* 0x0000000b00077202 */ /* 0x000fca0000000f00 */
[----:B------:R0:W-:Y:S04]  /*0200*/  STG.E desc[UR12][R6.64+-0x20], R9 ;  /* 0xffffe00906007986 */ /* 0x0001e8000c10190c */
[----:B------:R-:W2:Y:S02]  /*0210*/  LDG.E R0, desc[UR12][R4.64+-0x1c] ;  /* 0xffffe40c04007981 */ /* 0x000ea4000c1e1900 */
[----:B--2---:R-:W-:-:S05]  /*0220*/  FADD R11, R9, R0 ;  /* 0x00000000090b7221 */ /* 0x004fca0000000000 */
[----:B------:R1:W-:Y:S04]  /*0230*/  STG.E desc[UR12][R6.64+-0x1c], R11 ;  /* 0xffffe40b06007986 */ /* 0x0003e8000c10190c */
[----:B------:R-:W2:Y:S02]  /*0240*/  LDG.E R0, desc[UR12][R4.64+-0x18] ;  /* 0xffffe80c04007981 */ /* 0x000ea4000c1e1900 */
[----:B--2---:R-:W-:-:S05]  /*0250*/  FADD R13, R11, R0 ;  /* 0x000000000b0d7221 */ /* 0x004fca0000000000 */
[----:B------:R2:W-:Y:S04]  /*0260*/  STG.E desc[UR12][R6.64+-0x18], R13 ;  /* 0xffffe80d06007986 */ /* 0x0005e8000c10190c */
[----:B------:R-:W3:Y:S02]  /*0270*/  LDG.E R0, desc[UR12][R4.64+-0x14] ;  /* 0xffffec0c04007981 */ /* 0x000ee4000c1e1900 */
[----:B---3--:R-:W-:-:S05]  /*0280*/  FADD R15, R13, R0 ;  /* 0x000000000d0f7221 */ /* 0x008fca0000000000 */
[----:B------:R3:W-:Y:S04]  /*0290*/  STG.E desc[UR12][R6.64+-0x14], R15 ;  /* 0xffffec0f06007986 */ /* 0x0007e8000c10190c */
[----:B------:R-:W0:Y:S02]  /*02a0*/  LDG.E R0, desc[UR12][R4.64+-0x10] ;  /* 0xfffff00c04007981 */ /* 0x000e24000c1e1900 */
[----:B0-----:R-:W-:-:S05]  /*02b0*/  FADD R9, R15, R0 ;  /* 0x000000000f097221 */ /* 0x001fca0000000000 */
[----:B------:R0:W-:Y:S04]  /*02c0*/  STG.E desc[UR12][R6.64+-0x10], R9 ;  /* 0xfffff00906007986 */ /* 0x0001e8000c10190c */
[----:B------:R-:W1:Y:S02]  /*02d0*/  LDG.E R0, desc[UR12][R4.64+-0xc] ;  /* 0xfffff40c04007981 */ /* 0x000e64000c1e1900 */
[----:B-1----:R-:W-:-:S05]  /*02e0*/  FADD R11, R9, R0 ;  /* 0x00000000090b7221 */ /* 0x002fca0000000000 */
        /* <DEDUP_REMOVED lines=18> */
[----:B------:R-:W-:Y:S04]  /*0410*/  STG.E desc[UR12][R6.64+0xc], R15 ;  /* 0x00000c0f06007986 */ /* 0x000fe8000c10190c */
[----:B------:R-:W0:Y:S02]  /*0420*/  LDG.E R0, desc[UR12][R4.64+0x10] ;  /* 0x0000100c04007981 */ /* 0x000e24000c1e1900 */
[----:B0-----:R-:W-:-:S05]  /*0430*/  FADD R9, R15, R0 ;  /* 0x000000000f097221 */ /* 0x001fca0000000000 */
[----:B------:R0:W-:Y:S04]  /*0440*/  STG.E desc[UR12][R6.64+0x10], R9 ;  /* 0x0000100906007986 */ /* 0x0001e8000c10190c */
[----:B------:R-:W1:Y:S02]  /*0450*/  LDG.E R0, desc[UR12][R4.64+0x14] ;  /* 0x0000140c04007981 */ /* 0x000e64000c1e1900 */
[----:B-1----:R-:W-:-:S05]  /*0460*/  FADD R11, R9, R0 ;  /* 0x00000000090b7221 */ /* 0x002fca0000000000 */
[----:B------:R1:W-:Y:S04]  /*0470*/  STG.E desc[UR12][R6.64+0x14], R11 ;  /* 0x0000140b06007986 */ /* 0x0003e8000c10190c */
[----:B------:R-:W2:Y:S01]  /*0480*/  LDG.E R0, desc[UR12][R4.64+0x18] ;  /* 0x0000180c04007981 */ /* 0x000ea2000c1e1900 */
[----:B------:R-:W-:Y:S01]  /*0490*/  IADD3 R8, PT, PT, R8, 0x10, RZ ;  /* 0x0000001008087810 */ /* 0x000fe20007ffe0ff */
[----:B--2---:R-:W-:-:S05]  /*04a0*/  FADD R13, R11, R0 ;  /* 0x000000000b0d7221 */ /* 0x004fca0000000000 */
[----:B------:R2:W-:Y:S04]  /*04b0*/  STG.E desc[UR12][R6.64+0x18], R13 ;  /* 0x0000180d06007986 */ /* 0x0005e8000c10190c */
[----:B------:R-:W3:Y:S01]  /*04c0*/  LDG.E R0, desc[UR12][R4.64+0x1c] ;  /* 0x00001c0c04007981 */ /* 0x000ee2000c1e1900 */
[----:B------:R-:W-:Y:S02]  /*04d0*/  ISETP.NE.AND P1, PT, R8, RZ, PT ;  /* 0x000000ff0800720c */ /* 0x000fe40003f25270 */
[----:B0-----:R-:W-:Y:S02]  /*04e0*/  IADD3 R9, P2, PT, R4, 0x40, RZ ;  /* 0x0000004004097810 */ /* 0x001fe40007f5e0ff */
[----:B------:R-:W-:Y:S02]  /*04f0*/  IADD3 R12, P3, PT, R6, 0x40, RZ ;  /* 0x00000040060c7810 */ /* 0x000fe40007f7e0ff */
[----:B------:R-:W-:-:S02]  /*0500*/  IADD3.X R14, PT, PT, RZ, R5, RZ, P2, !PT ;  /* 0x00000005ff0e7210 */ /* 0x000fc400017fe4ff */
[----:B-1----:R-:W-:Y:S01]  /*0510*/  IADD3.X R11, PT, PT, RZ, R7, RZ, P3, !PT ;  /* 0x00000007ff0b7210 */ /* 0x002fe20001ffe4ff */
[----:B---3--:R-:W-:-:S05]  /*0520*/  FADD R0, R13, R0 ;  /* 0x000000000d007221 */ /* 0x008fca0000000000 */
[----:B------:R2:W-:Y:S01]  /*0530*/  STG.E desc[UR12][R6.64+0x1c], R0 ;  /* 0x00001c0006007986 */ /* 0x0005e2000c10190c */
[----:B------:R-:W-:Y:S05]  /*0540*/  @P1 BRA `(.L_x_203) ;  /* 0xfffffffc00141947 */ /* 0x000fea000383ffff */
.L_x_202:
[----:B0-----:R-:W-:Y:S05]  /*0550*/  @!P0 EXIT ;  /* 0x000000000000894d */ /* 0x001fea0003800000 */
[----:B------:R-:W-:Y:S02]  /*0560*/  ISETP.GE.U32.AND P0, PT, R10, 0x8, PT ;  /* 0x000000080a00780c */ /* 0x000fe40003f06070 */
[----:B------:R-:W-:-:S04]  /*0570*/  LOP3.LUT R8, R3, 0x7, RZ, 0xc0, !PT ;  /* 0x0000000703087812 */ /* 0x000fc800078ec0ff */
[----:B------:R-:W-:-:S07]  /*0580*/  ISETP.NE.AND P1, PT, R8, RZ, PT ;  /* 0x000000ff0800720c */ /* 0x000fce0003f25270 */
[----:B------:R-:W-:Y:S06]  /*0590*/  @!P0 BRA `(.L_x_204) ;  /* 0x0000000000748947 */ /* 0x000fec0003800000 */
[----:B------:R-:W0:Y:S08]  /*05a0*/  LDC.64 R4, c[0x0][0x380] ;  /* 0x0000e000ff047b82 */ /* 0x000e300000000a00 */
[----:B--2---:R-:W1:Y:S01]  /*05b0*/  LDC.64 R6, c[0x0][0x388] ;  /* 0x0000e200ff067b82 */ /* 0x004e620000000a00 */
[----:B0-----:R-:W-:-:S05]  /*05c0*/  IMAD.WIDE.U32 R4, R2, 0x4, R4 ;  /* 0x0000000402047825 */ /* 0x001fca00078e0004 */
[----:B------:R-:W2:Y:S01]  /*05d0*/  LDG.E R9, desc[UR12][R4.64] ;  /* 0x0000000c04097981 */ /* 0x000ea2000c1e1900 */
[----:B-1----:R-:W-:-:S04]  /*05e0*/  IMAD.WIDE.U32 R6, R2, 0x4, R6 ;  /* 0x0000000402067825 */ /* 0x002fc800078e0006 */
[----:B--2---:R-:W-:-:S05]  /*05f0*/  FADD R9, R0, R9 ;  /* 0x0000000900097221 */ /* 0x004fca0000000000 */
        /* <DEDUP_REMOVED lines=19> */
[----:B------:R-:W2:Y:S01]  /*0730*/  LDG.E R0, desc[UR12][R4.64+0x1c] ;  /* 0x00001c0c04007981 */ /* 0x000ea2000c1e1900 */
[----:B------:R-:W-:Y:S02]  /*0740*/  VIADD R2, R2, 0x8 ;  /* 0x0000000802027836 */ /* 0x000fe40000000000 */
[----:B--2---:R-:W-:-:S05]  /*0750*/  FADD R0, R13, R0 ;  /* 0x000000000d007221 */ /* 0x004fca0000000000 */
[----:B------:R3:W-:Y:S02]  /*0760*/  STG.E desc[UR12][R6.64+0x1c], R0 ;  /* 0x00001c0006007986 */ /* 0x0007e4000c10190c */
.L_x_204:
[----:B------:R-:W-:Y:S05]  /*0770*/  @!P1 EXIT ;  /* 0x000000000000994d */ /* 0x000fea0003800000 */
[----:B------:R-:W-:Y:S02]  /*0780*/  ISETP.GE.U32.AND P0, PT, R8, 0x4, PT ;  /* 0x000000040800780c */ /* 0x000fe40003f06070 */
[----:B------:R-:W-:-:S04]  /*0790*/  LOP3.LUT R3, R3, 0x3, RZ, 0xc0, !PT ;  /* 0x0000000303037812 */ /* 0x000fc800078ec0ff */
[----:B------:R-:W-:-:S07]  /*07a0*/  ISETP.NE.AND P1, PT, R3, RZ, PT ;  /* 0x000000ff0300720c */ /* 0x000fce0003f25270 */
[----:B------:R-:W-:Y:S06]  /*07b0*/  @!P0 BRA `(.L_x_205) ;  /* 0x0000000000448947 */ /* 0x000fec0003800000 */
[----:B------:R-:W0:Y:S08]  /*07c0*/  LDC.64 R4, c[0x0][0x380] ;  /* 0x0000e000ff047b82 */ /* 0x000e300000000a00 */
[----:B--23--:R-:W1:Y:S01]  /*07d0*/  LDC.64 R6, c[0x0][0x388] ;  /* 0x0000e200ff067b82 */ /* 0x00ce620000000a00 */
        /* <DEDUP_REMOVED lines=11> */
[----:B------:R-:W2:Y:S01]  /*0890*/  LDG.E R0, desc[UR12][R4.64+0xc] ;  /* 0x00000c0c04007981 */ /* 0x000ea2000c1e1900 */
[----:B------:R-:W-:Y:S01]  /*08a0*/  IADD3 R2, PT, PT, R2, 0x4, RZ ;  /* 0x0000000402027810 */ /* 0x000fe20007ffe0ff */
[----:B--2---:R-:W-:-:S05]  /*08b0*/  FADD R0, R13, R0 ;  /* 0x000000000d007221 */ /* 0x004fca0000000000 */
[----:B------:R0:W-:Y:S02]  /*08c0*/  STG.E desc[UR12][R6.64+0xc], R0 ;  /* 0x00000c0006007986 */ /* 0x0001e4000c10190c */
.L_x_205:
[----:B------:R-:W-:Y:S05]  /*08d0*/  @!P1 EXIT ;  /* 0x000000000000994d */ /* 0x000fea0003800000 */
[----:B------:R-:W1:Y:S08]  /*08e0*/  LDC.64 R4, c[0x0][0x388] ;  /* 0x0000e200ff047b82 */ /* 0x000e700000000a00 */
[----:B0-23--:R-:W0:Y:S01]  /*08f0*/  LDC.64 R6, c[0x0][0x380] ;  /* 0x0000e000ff067b82 */ /* 0x00de220000000a00 */
[----:B-1----:R-:W-:-:S03]  /*0900*/  IMAD.WIDE.U32 R4, R2, 0x4, R4 ;  /* 0x0000000402047825 */ /* 0x002fc600078e0004 */
[----:B------:R-:W-:Y:S02]  /*0910*/  MOV R8, R4 ;  /* 0x0000000400087202 */ /* 0x000fe40000000f00 */
[----:B------:R-:W-:Y:S01]  /*0920*/  IADD3 R4, PT, PT, -R3, RZ, RZ ;  /* 0x000000ff03047210 */ /* 0x000fe20007ffe1ff */
[----:B0-----:R-:W-:-:S07]  /*0930*/  IMAD.WIDE.U32 R6, R2, 0x4, R6 ;  /* 0x0000000402067825 */ /* 0x001fce00078e0006 */
.L_x_206:
[----:B0-----:R-:W-:Y:S01]  /*0940*/  IMAD.MOV.U32 R3, RZ, RZ, R7 ;  /* 0x000000ffff037224 */ /* 0x001fe200078e0007 */
[----:B------:R-:W-:-:S05]  /*0950*/  MOV R2, R6 ;  /* 0x0000000600027202 */ /* 0x000fca0000000f00 */
[----:B------:R0:W2:Y:S01]  /*0960*/  LDG.E R3, desc[UR12][R2.64] ;  /* 0x0000000c02037981 */ /* 0x0000a2000c1e1900 */
[----:B------:R-:W-:Y:S02]  /*0970*/  IADD3 R4, PT, PT, R4, 0x1, RZ ;  /* 0x0000000104047810 */ /* 0x000fe40007ffe0ff */
[----:B------:R-:W-:Y:S02]  /*0980*/  IADD3 R6, P2, PT, R6, 0x4, RZ ;  /* 0x0000000406067810 */ /* 0x000fe40007f5e0ff */
[----:B------:R-:W-:Y:S02]  /*0990*/  ISETP.NE.AND P0, PT, R4, RZ, PT ;  /* 0x000000ff0400720c */ /* 0x000fe40003f05270 */
[----:B------:R-:W-:Y:S02]  /*09a0*/  IADD3.X R7, PT, PT, RZ, R7, RZ, P2, !PT ;  /* 0x00000007ff077210 */ /* 0x000fe400017fe4ff */
[----:B0-----:R-:W-:Y:S02]  /*09b0*/  MOV R2, R8 ;  /* 0x0000000800027202 */ /* 0x001fe40000000f00 */
[----:B------:R-:W-:Y:S01]  /*09c0*/  IADD3 R8, P1, PT, R8, 0x4, RZ ;  /* 0x0000000408087810 */ /* 0x000fe20007f3e0ff */
[----:B--2---:R-:W-:Y:S01]  /*09d0*/  FADD R0, R3, R0 ;  /* 0x0000000003007221 */ /* 0x004fe20000000000 */
[----:B------:R-:W-:-:S02]  /*09e0*/  MOV R3, R5 ;  /* 0x0000000500037202 */ /* 0x000fc40000000f00 */
[----:B------:R-:W-:-:S03]  /*09f0*/  IADD3.X R5, PT, PT, RZ, R5, RZ, P1, !PT ;  /* 0x00000005ff057210 */ /* 0x000fc60000ffe4ff */
[----:B------:R0:W-:Y:S01]  /*0a00*/  STG.E desc[UR12][R2.64], R0 ;  /* 0x0000000002007986 */ /* 0x0001e2000c10190c */
[----:B------:R-:W-:Y:S05]  /*0a10*/  @P0 BRA `(.L_x_206) ;  /* 0xfffffffc00c80947 */ /* 0x000fea000383ffff */
[----:B------:R-:W-:Y:S05]  /*0a20*/  EXIT ;  /* 0x000000000000794d */ /* 0x000fea0003800000 */
.L_x_207:
        /* <DEDUP_REMOVED lines=13> */
.L_x_214:


//--------------------- .nv.shared._ZN3cub18CUB_300001_SM_10006detail4scan16DeviceScanKernelINS2_10policy_hubIfffmN4cuda3std3__44plusIvEEE10Policy1000EN6thrust24THRUST_300001_SM_1000_NS10device_ptrIfEESF_NS0_13ScanTileStateIfLb1EEES9_NS0_8NullTypeEmfLb0ESI_EEvT0_T1_T2_iT3_T4_T5_ --------------------------
	.section	.nv.shared._ZN3cub18CUB_300001_SM_10006detail4scan16DeviceScanKernelINS2_10policy_hubIfffmN4cuda3std3__44plusIvEEE10Policy1000EN6thrust24THRUST_300001_SM_1000_NS10device_ptrIfEESF_NS0_13ScanTileStateIfLb1EEES9_NS0_8NullTypeEmfLb0ESI_EEvT0_T1_T2_iT3_T4_T5_,"aw",@nobits
	.sectionflags	@""
	.align	16
.nv.shared._ZN3cub18CUB_300001_SM_10006detail4scan16DeviceScanKernelINS2_10policy_hubIfffmN4cuda3std3__44plusIvEEE10Policy1000EN6thrust24THRUST_300001_SM_1000_NS10device_ptrIfEESF_NS0_13ScanTileStateIfLb1EEES9_NS0_8NullTypeEmfLb0ESI_EEvT0_T1_T2_iT3_T4_T5_:
	.zero		32656


//--------------------- .nv.shared.reserved.0     --------------------------
	.section	.nv.shared.reserved.0,"aw",@nobits
	.weak		__nv_reservedSMEM_offset_0_alias
	.size		__nv_reservedSMEM_offset_0_alias, 0, 64
	.other		__nv_reservedSMEM_offset_0_alias,@"STO_CUDA_RESERVED_SHARED STV_DEFAULT"
__nv_reservedSMEM_offset_0_alias:
	.zero		0
	.zero		64


//--------------------- .nv.global                --------------------------
	.section	.nv.global,"aw",@nobits
.nv.global:
	.type		_ZN34_INTERNAL_f9c47f23_4_k_cu_aa88832f6thrust24THRUST_300001_SM_1000_NS3seqE,@object
	.size		_ZN34_INTERNAL_f9c47f23_4_k_cu_aa88832f6thrust24THRUST_300001_SM_1000_NS3seqE,(_ZN34_INTERNAL_f9c47f23_4_k_cu_aa88832f4cuda3std3__48in_placeE - _ZN34_INTERNAL_f9c47f23_4_k_cu_aa88832f6thrust24THRUST_300001_SM_1000_NS3seqE)
_ZN34_INTERNAL_f9c47f23_4_k_cu_aa88832f6thrust24THRUST_300001_SM_1000_NS3seqE:
	.zero		1
	.type		_ZN34_INTERNAL_f9c47f23_4_k_cu_aa88832f4cuda3std3__48in_placeE,@object
	.size		_ZN34_INTERNAL_f9c47f23_4_k_cu_aa88832f4cuda3std3__48in_placeE,(_ZN34_INTERNAL_f9c47f23_4_k_cu_aa88832f4cuda3std6ranges3__45__cpo4sizeE - _ZN34_INTERNAL_f9c47f23_4_k_cu_aa88832f4cuda3std3__48in_placeE)
_ZN34_INTERNAL_f9c47f23_4_k_cu_aa88832f4cuda3std3__48in_placeE:
	.zero		1
	.type		_ZN34_INTERNAL_f9c47f23_4_k_cu_aa88832f4cuda3std6ranges3__45__cpo4sizeE,@object
	.size		_ZN34_INTERNAL_f9c47f23_4_k_cu_aa88832f4cuda3std6ranges3__45__cpo4sizeE,(_ZN34_INTERNAL_f9c47f23_4_k_cu_aa88832f6thrust24THRUST_300001_SM_1000_NS12placeholders2_3E - _ZN34_INTERNAL_f9c47f23_4_k_cu_aa88832f4cuda3std6ranges3__45__cpo4sizeE)
_ZN34_INTERNAL_f9c47f23_4_k_cu_aa88832f4cuda3std6ranges3__45__cpo4sizeE:
	.zero		1
	.type		_ZN34_INTERNAL_f9c47f23_4_k_cu_aa88832f6thrust24THRUST_300001_SM_1000_NS12placeholders2_3E,@object
	.size		_ZN34_INTERNAL_f9c47f23_4_k_cu_aa88832f6thrust24THRUST_300001_SM_1000_NS12placeholders2_3E,(_ZN34_INTERNAL_f9c47f23_4_k_cu_aa88832f4cuda3std3__45__cpo6cbeginE - _ZN34_INTERNAL_f9c47f23_4_k_cu_aa88832f6thrust24THRUST_300001_SM_1000_NS12placeholders2_3E)
_ZN34_INTERNAL_f9c47f23_4_k_cu_aa88832f6thrust24THRUST_300001_SM_1000_NS12placeholders2_3E:
	.zero		1
	.type		_ZN34_INTERNAL_f9c47f23_4_k_cu_aa88832f4cuda3std3__45__cpo6cbeginE,@object
	.size		_ZN34_INTERNAL_f9c47f23_4_k_cu_aa88832f4cuda3std3__45__cpo6cbeginE,(_ZN34_INTERNAL_f9c47f23_4_k_cu_aa88832f4cuda3std6ranges3__45__cpo6cbeginE - _ZN34_INTERNAL_f9c47f23_4_k_cu_aa88832f4cuda3std3__45__cpo6cbeginE)
_ZN34_INTERNAL_f9c47f23_4_k_cu_aa88832f4cuda3std3__45__cpo6cbeginE:
	.zero		1
	.type		_ZN34_INTERNAL_f9c47f23_4_k_cu_aa88832f4cuda3std6ranges3__45__cpo6cbeginE,@object
	.size		_ZN34_INTERNAL_f9c47f23_4_k_cu_aa88832f4cuda3std6ranges3__45__cpo6cbeginE,(_ZN34_INTERNAL_f9c47f23_4_k_cu_aa88832f6thrust24THRUST_300001_SM_1000_NS12placeholders2_7E - _ZN34_INTERNAL_f9c47f23_4_k_cu_aa88832f4cuda3std6ranges3__45__cpo6cbeginE)
_ZN34_INTERNAL_f9c47f23_4_k_cu_aa88832f4cuda3std6ranges3__45__cpo6cbeginE:
	.zero		1
	.type		_ZN34_INTERNAL_f9c47f23_4_k_cu_aa88832f6thrust24THRUST_300001_SM_1000_NS12placeholders2_7E,@object
	.size		_ZN34_INTERNAL_f9c47f23_4_k_cu_aa88832f6thrust24THRUST_300001_SM_1000_NS12placeholders2_7E,(_ZN34_INTERNAL_f9c47f23_4_k_cu_aa88832f4cuda3std3__45__cpo7crbeginE - _ZN34_INTERNAL_f9c47f23_4_k_cu_aa88832f6thrust24THRUST_300001_SM_1000_NS12placeholders2_7E)
_ZN34_INTERNAL_f9c47f23_4_k_cu_aa88832f6thrust24THRUST_300001_SM_1000_NS12placeholders2_7E:
	.zero		1
	.type		_ZN34_INTERNAL_f9c47f23_4_k_cu_aa88832f4cuda3std3__45__cpo7crbeginE,@object
	.size		_ZN34_INTERNAL_f9c47f23_4_k_cu_aa88832f4cuda3std3__45__cpo7crbeginE,(_ZN34_INTERNAL_f9c47f23_4_k_cu_aa88832f4cuda3std6ranges3__45__cpo4nextE - _ZN34_INTERNAL_f9c47f23_4_k_cu_aa88832f4cuda3std3__45__cpo7crbeginE)
_ZN34_INTERNAL_f9c47f23_4_k_cu_aa88832f4cuda3std3__45__cpo7crbeginE:
	.zero		1
	.type		_ZN34_INTERNAL_f9c47f23_4_k_cu_aa88832f4cuda3std6ranges3__45__cpo4nextE,@object
	.size		_ZN34_INTERNAL_f9c47f23_4_k_cu_aa88832f4cuda3std6ranges3__45__cpo4nextE,(_ZN34_INTERNAL_f9c47f23_4_k_cu_aa88832f4cuda3std6ranges3__45__cpo4swapE - _ZN34_INTERNAL_f9c47f23_4_k_cu_aa88832f4cuda3std6ranges3__45__cpo4nextE)
_ZN34_INTERNAL_f9c47f23_4_k_cu_aa88832f4cuda3std6ranges3__45__cpo4nextE:
	.zero		1
	.type		_ZN34_INTERNAL_f9c47f23_4_k_cu_aa88832f4cuda3std6ranges3__45__cpo4swapE,@object
	.size		_ZN34_INTERNAL_f9c47f23_4_k_cu_aa88832f4cuda3std6ranges3__45__cpo4swapE,(_ZN34_INTERNAL_f9c47f23_4_k_cu_aa88832f6thrust24THRUST_300001_SM_1000_NS8cuda_cub10par_nosyncE - _ZN34_INTERNAL_f9c47f23_4_k_cu_aa88832f4cuda3std6ranges3__45__cpo4swapE)
_ZN34_INTERNAL_f9c47f23_4_k_cu_aa88832f4cuda3std6ranges3__45__cpo4swapE:
	.zero		1
	.type		_ZN34_INTERNAL_f9c47f23_4_k_cu_aa88832f6thrust24THRUST_300001_SM_1000_NS8cuda_cub10par_nosyncE,@object
	.size		_ZN34_INTERNAL_f9c47f23_4_k_cu_aa88832f6thrust24THRUST_300001_SM_1000_NS8cuda_cub10par_nosyncE,(_ZN34_INTERNAL_f9c47f23_4_k_cu_aa88832f6thrust24THRUST_300001_SM_1000_NS12placeholders2_9E - _ZN34_INTERNAL_f9c47f23_4_k_cu_aa88832f6thrust24THRUST_300001_SM_1000_NS8cuda_cub10par_nosyncE)
_ZN34_INTERNAL_f9c47f23_4_k_cu_aa88832f6thrust24THRUST_300001_SM_1000_NS8cuda_cub10par_nosyncE:
	.zero		1
	.type		_ZN34_INTERNAL_f9c47f23_4_k_cu_aa88832f6thrust24THRUST_300001_SM_1000_NS12placeholders2_9E,@object
	.size		_ZN34_INTERNAL_f9c47f23_4_k_cu_aa88832f6thrust24THRUST_300001_SM_1000_NS12placeholders2_9E,(_ZN34_INTERNAL_f9c47f23_4_k_cu_aa88832f4cuda3std3__436_GLOBAL__N__f9c47f23_4_k_cu_aa88832f6ignoreE - _ZN34_INTERNAL_f9c47f23_4_k_cu_aa88832f6thrust24THRUST_300001_SM_1000_NS12placeholders2_9E)
_ZN34_INTERNAL_f9c47f23_4_k_cu_aa88832f6thrust24THRUST_300001_SM_1000_NS12placeholders2_9E:
	.zero		1
	.type		_ZN34_INTERNAL_f9c47f23_4_k_cu_aa88832f4cuda3std3__436_GLOBAL__N__f9c47f23_4_k_cu_aa88832f6ignoreE,@object
	.size		_ZN34_INTERNAL_f9c47f23_4_k_cu_aa88832f4cuda3std3__436_GLOBAL__N__f9c47f23_4_k_cu_aa88832f6ignoreE,(_ZN34_INTERNAL_f9c47f23_4_k_cu_aa88832f4cuda3std6ranges3__45__cpo4dataE - _ZN34_INTERNAL_f9c47f23_4_k_cu_aa88832f4cuda3std3__436_GLOBAL__N__f9c47f23_4_k_cu_aa88832f6ignoreE)
_ZN34_INTERNAL_f9c47f23_4_k_cu_aa88832f4cuda3std3__436_GLOBAL__N__f9c47f23_4_k_cu_aa88832f6ignoreE:
	.zero		1
	.type		_ZN34_INTERNAL_f9c47f23_4_k_cu_aa88832f4cuda3std6ranges3__45__cpo4dataE,@object
	.size		_ZN34_INTERNAL_f9c47f23_4_k_cu_aa88832f4cuda3std6ranges3__45__cpo4dataE,(_ZN34_INTERNAL_f9c47f23_4_k_cu_aa88832f6thrust24THRUST_300001_SM_1000_NS12placeholders2_1E - _ZN34_INTERNAL_f9c47f23_4_k_cu_aa88832f4cuda3std6ranges3__45__cpo4dataE)
_ZN34_INTERNAL_f9c47f23_4_k_cu_aa88832f4cuda3std6ranges3__45__cpo4dataE:
	.zero		1
	.type		_ZN34_INTERNAL_f9c47f23_4_k_cu_aa88832f6thrust24THRUST_300001_SM_1000_NS12placeholders2_1E,@object
	.size		_ZN34_INTERNAL_f9c47f23_4_k_cu_aa88832f6thrust24THRUST_300001_SM_1000_NS12placeholders2_1E,(_ZN34_INTERNAL_f9c47f23_4_k_cu_aa88832f4cuda3std3__45__cpo5beginE - _ZN34_INTERNAL_f9c47f23_4_k_cu_aa88832f6thrust24THRUST_300001_SM_1000_NS12placeholders2_1E)
_ZN34_INTERNAL_f9c47f23_4_k_cu_aa88832f6thrust24THRUST_300001_SM_1000_NS12placeholders2_1E:
	.zero		1
	.type		_ZN34_INTERNAL_f9c47f23_4_k_cu_aa88832f4cuda3std3__45__cpo5beginE,@object
	.size		_ZN34_INTERNAL_f9c47f23_4_k_cu_aa88832f4cuda3std3__45__cpo5beginE,(_ZN34_INTERNAL_f9c47f23_4_k_cu_aa88832f4cuda3std6ranges3__45__cpo5beginE - _ZN34_INTERNAL_f9c47f23_4_k_cu_aa88832f4cuda3std3__45__cpo5beginE)
_ZN34_INTERNAL_f9c47f23_4_k_cu_aa88832f4cuda3std3__45__cpo5beginE:
	.zero		1
	.type		_ZN34_INTERNAL_f9c47f23_4_k_cu_aa88832f4cuda3std6ranges3__45__cpo5beginE,@object
	.size		_ZN34_INTERNAL_f9c47f23_4_k_cu_aa88832f4cuda3std6ranges3__45__cpo5beginE,(_ZN34_INTERNAL_f9c47f23_4_k_cu_aa88832f6thrust24THRUST_300001_SM_1000_NS12placeholders2_5E - _ZN34_INTERNAL_f9c47f23_4_k_cu_aa88832f4cuda3std6ranges3__45__cpo5beginE)
_ZN34_INTERNAL_f9c47f23_4_k_cu_aa88832f4cuda3std6ranges3__45__cpo5beginE:
	.zero		1
	.type		_ZN34_INTERNAL_f9c47f23_4_k_cu_aa88832f6thrust24THRUST_300001_SM_1000_NS12placeholders2_5E,@object
	.size		_ZN34_INTERNAL_f9c47f23_4_k_cu_aa88832f6thrust24THRUST_300001_SM_1000_NS12placeholders2_5E,(_ZN34_INTERNAL_f9c47f23_4_k_cu_aa88832f4cuda3std3__45__cpo6rbeginE - _ZN34_INTERNAL_f9c47f23_4_k_cu_aa88832f6thrust24THRUST_300001_SM_1000_NS12placeholders2_5E)
_ZN34_INTERNAL_f9c47f23_4_k_cu_aa88832f6thrust24THRUST_300001_SM_1000_NS12placeholders2_5E:
	.zero		1
	.type		_ZN34_INTERNAL_f9c47f23_4_k_cu_aa88832f4cuda3std3__45__cpo6rbeginE,@object
	.size		_ZN34_INTERNAL_f9c47f23_4_k_cu_aa88832f4cuda3std3__45__cpo6rbeginE,(_ZN34_INTERNAL_f9c47f23_4_k_cu_aa88832f4cuda3std6ranges3__45__cpo7advanceE - _ZN34_INTERNAL_f9c47f23_4_k_cu_aa88832f4cuda3std3__45__cpo6rbeginE)
_ZN34_INTERNAL_f9c47f23_4_k_cu_aa88832f4cuda3std3__45__cpo6rbeginE:
	.zero		1
	.type		_ZN34_INTERNAL_f9c47f23_4_k_cu_aa88832f4cuda3std6ranges3__45__cpo7advanceE,@object
	.size		_ZN34_INTERNAL_f9c47f23_4_k_cu_aa88832f4cuda3std6ranges3__45__cpo7advanceE,(_ZN34_INTERNAL_f9c47f23_4_k_cu_aa88832f4cuda3std3__47nulloptE - _ZN34_INTERNAL_f9c47f23_4_k_cu_aa88832f4cuda3std6ranges3__45__cpo7advanceE)
_ZN34_INTERNAL_f9c47f23_4_k_cu_aa88832f4cuda3std6ranges3__45__cpo7advanceE:
	.zero		1
	.type		_ZN34_INTERNAL_f9c47f23_4_k_cu_aa88832f4cuda3std3__47nulloptE,@object
	.size		_ZN34_INTERNAL_f9c47f23_4_k_cu_aa88832f4cuda3std3__47nulloptE,(_ZN34_INTERNAL_f9c47f23_4_k_cu_aa88832f4cuda3std6ranges3__45__cpo8distanceE - _ZN34_INTERNAL_f9c47f23_4_k_cu_aa88832f4cuda3std3__47nulloptE)
_ZN34_INTERNAL_f9c47f23_4_k_cu_aa88832f4cuda3std3__47nulloptE:
	.zero		1
	.type		_ZN34_INTERNAL_f9c47f23_4_k_cu_aa88832f4cuda3std6ranges3__45__cpo8distanceE,@object
	.size		_ZN34_INTERNAL_f9c47f23_4_k_cu_aa88832f4cuda3std6ranges3__45__cpo8distanceE,(_ZN34_INTERNAL_f9c47f23_4_k_cu_aa88832f6thrust24THRUST_300001_SM_1000_NS12placeholders3_10E - _ZN34_INTERNAL_f9c47f23_4_k_cu_aa88832f4cuda3std6ranges3__45__cpo8distanceE)
_ZN34_INTERNAL_f9c47f23_4_k_cu_aa88832f4cuda3std6ranges3__45__cpo8distanceE:
	.zero		1
	.type		_ZN34_INTERNAL_f9c47f23_4_k_cu_aa88832f6thrust24THRUST_300001_SM_1000_NS12placeholders3_10E,@object
	.size		_ZN34_INTERNAL_f9c47f23_4_k_cu_aa88832f6thrust24THRUST_300001_SM_1000_NS12placeholders3_10E,(_ZN34_INTERNAL_f9c47f23_4_k_cu_aa88832f4cuda3std3__419piecewise_constructE - _ZN34_INTERNAL_f9c47f23_4_k_cu_aa88832f6thrust24THRUST_300001_SM_1000_NS12placeholders3_10E)
_ZN34_INTERNAL_f9c47f23_4_k_cu_aa88832f6thrust24THRUST_300001_SM_1000_NS12placeholders3_10E:
	.zero		1
	.type		_ZN34_INTERNAL_f9c47f23_4_k_cu_aa88832f4cuda3std3__419piecewise_constructE,@object
	.size		_ZN34_INTERNAL_f9c47f23_4_k_cu_aa88832f4cuda3std3__419piecewise_constructE,(_ZN34_INTERNAL_f9c47f23_4_k_cu_aa88832f4cuda3std6ranges3__45__cpo5cdataE - _ZN34_INTERNAL_f9c47f23_4_k_cu_aa88832f4cuda3std3__419piecewise_constructE)
_ZN34_INTERNAL_f9c47f23_4_k_cu_aa88832f4cuda3std3__419piecewise_constructE:
	.zero		1
	.type		_ZN34_INTERNAL_f9c47f23_4_k_cu_aa88832f4cuda3std6ranges3__45__cpo5cdataE,@object
	.size		_ZN34_INTERNAL_f9c47f23_4_k_cu_aa88832f4cuda3std6ranges3__45__cpo5cdataE,(_ZN34_INTERNAL_f9c47f23_4_k_cu_aa88832f6thrust24THRUST_300001_SM_1000_NS12placeholders2_2E - _ZN34_INTERNAL_f9c47f23_4_k_cu_aa88832f4cuda3std6ranges3__45__cpo5cdataE)
_ZN34_INTERNAL_f9c47f23_4_k_cu_aa88832f4cuda3std6ranges3__45__cpo5cdataE:
	.zero		1
	.type		_ZN34_INTERNAL_f9c47f23_4_k_cu_aa88832f6thrust24THRUST_300001_SM_1000_NS12placeholders2_2E,@object
	.size		_ZN34_INTERNAL_f9c47f23_4_k_cu_aa88832f6thrust24THRUST_300001_SM_1000_NS12placeholders2_2E,(_ZN34_INTERNAL_f9c47f23_4_k_cu_aa88832f4cuda3std3__45__cpo3endE - _ZN34_INTERNAL_f9c47f23_4_k_cu_aa88832f6thrust24THRUST_300001_SM_1000_NS12placeholders2_2E)
_ZN34_INTERNAL_f9c47f23_4_k_cu_aa88832f6thrust24THRUST_300001_SM_1000_NS12placeholders2_2E:
	.zero		1
	.type		_ZN34_INTERNAL_f9c47f23_4_k_cu_aa88832f4cuda3std3__45__cpo3endE,@object
	.size		_ZN34_INTERNAL_f9c47f23_4_k_cu_aa88832f4cuda3std3__45__cpo3endE,(_ZN34_INTERNAL_f9c47f23_4_k_cu_aa88832f4cuda3std6ranges3__45__cpo3endE - _ZN34_INTERNAL_f9c47f23_4_k_cu_aa88832f4cuda3std3__45__cpo3endE)
_ZN34_INTERNAL_f9c47f23_4_k_cu_aa88832f4cuda3std3__45__cpo3endE:
	.zero		1
	.type		_ZN34_INTERNAL_f9c47f23_4_k_cu_aa88832f4cuda3std6ranges3__45__cpo3endE,@object
	.size		_ZN34_INTERNAL_f9c47f23_4_k_cu_aa88832f4cuda3std6ranges3__45__cpo3endE,(_ZN34_INTERNAL_f9c47f23_4_k_cu_aa88832f6thrust24THRUST_300001_SM_1000_NS12placeholders2_6E - _ZN34_INTERNAL_f9c47f23_4_k_cu_aa88832f4cuda3std6ranges3__45__cpo3endE)
_ZN34_INTERNAL_f9c47f23_4_k_cu_aa88832f4cuda3std6ranges3__45__cpo3endE:
	.zero		1
	.type		_ZN34_INTERNAL_f9c47f23_4_k_cu_aa88832f6thrust24THRUST_300001_SM_1000_NS12placeholders2_6E,@object
	.size		_ZN34_INTERNAL_f9c47f23_4_k_cu_aa88832f6thrust24THRUST_300001_SM_1000_NS12placeholders2_6E,(_ZN34_INTERNAL_f9c47f23_4_k_cu_aa88832f4cuda3std3__45__cpo4rendE - _ZN34_INTERNAL_f9c47f23_4_k_cu_aa88832f6thrust24THRUST_300001_SM_1000_NS12placeholders2_6E)
_ZN34_INTERNAL_f9c47f23_4_k_cu_aa88832f6thrust24THRUST_300001_SM_1000_NS12placeholders2_6E:
	.zero		1
	.type		_ZN34_INTERNAL_f9c47f23_4_k_cu_aa88832f4cuda3std3__45__cpo4rendE,@object
	.size		_ZN34_INTERNAL_f9c47f23_4_k_cu_aa88832f4cuda3std3__45__cpo4rendE,(_ZN34_INTERNAL_f9c47f23_4_k_cu_aa88832f4cuda3std6ranges3__45__cpo9iter_swapE - _ZN34_INTERNAL_f9c47f23_4_k_cu_aa88832f4cuda3std3__45__cpo4rendE)
_ZN34_INTERNAL_f9c47f23_4_k_cu_aa88832f4cuda3std3__45__cpo4rendE:
	.zero		1
	.type		_ZN34_INTERNAL_f9c47f23_4_k_cu_aa88832f4cuda3std6ranges3__45__cpo9iter_swapE,@object
	.size		_ZN34_INTERNAL_f9c47f23_4_k_cu_aa88832f4cuda3std6ranges3__45__cpo9iter_swapE,(_ZN34_INTERNAL_f9c47f23_4_k_cu_aa88832f4cuda3std3__48unexpectE - _ZN34_INTERNAL_f9c47f23_4_k_cu_aa88832f4cuda3std6ranges3__45__cpo9iter_swapE)
_ZN34_INTERNAL_f9c47f23_4_k_cu_aa88832f4cuda3std6ranges3__45__cpo9iter_swapE:
	.zero		1
	.type		_ZN34_INTERNAL_f9c47f23_4_k_cu_aa88832f4cuda3std3__48unexpectE,@object
	.size		_ZN34_INTERNAL_f9c47f23_4_k_cu_aa88832f4cuda3std3__48unexpectE,(_ZN34_INTERNAL_f9c47f23_4_k_cu_aa88832f6thrust24THRUST_300001_SM_1000_NS8cuda_cub3parE - _ZN34_INTERNAL_f9c47f23_4_k_cu_aa88832f4cuda3std3__48unexpectE)
_ZN34_INTERNAL_f9c47f23_4_k_cu_aa88832f4cuda3std3__48unexpectE:
	.zero		1
	.type		_ZN34_INTERNAL_f9c47f23_4_k_cu_aa88832f6thrust24THRUST_300001_SM_1000_NS8cuda_cub3parE,@object
	.size		_ZN34_INTERNAL_f9c47f23_4_k_cu_aa88832f6thrust24THRUST_300001_SM_1000_NS8cuda_cub3parE,(_ZN34_INTERNAL_f9c47f23_4_k_cu_aa88832f6thrust24THRUST_300001_SM_1000_NS12placeholders2_4E - _ZN34_INTERNAL_f9c47f23_4_k_cu_aa88832f6thrust24THRUST_300001_SM_1000_NS8cuda_cub3parE)
_ZN34_INTERNAL_f9c47f23_4_k_cu_aa88832f6thrust24THRUST_300001_SM_1000_NS8cuda_cub3parE:
	.zero		1
	.type		_ZN34_INTERNAL_f9c47f23_4_k_cu_aa88832f6thrust24THRUST_300001_SM_1000_NS12placeholders2_4E,@object
	.size		_ZN34_INTERNAL_f9c47f23_4_k_cu_aa88832f6thrust24THRUST_300001_SM_1000_NS12placeholders2_4E,(_ZN34_INTERNAL_f9c47f23_4_k_cu_aa88832f4cuda3std3__45__cpo4cendE - _ZN34_INTERNAL_f9c47f23_4_k_cu_aa88832f6thrust24THRUST_300001_SM_1000_NS12placeholders2_4E)
_ZN34_INTERNAL_f9c47f23_4_k_cu_aa88832f6thrust24THRUST_300001_SM_1000_NS12placeholders2_4E:
	.zero		1
	.type		_ZN34_INTERNAL_f9c47f23_4_k_cu_aa88832f4cuda3std3__45__cpo4cendE,@object
	.size		_ZN34_INTERNAL_f9c47f23_4_k_cu_aa88832f4cuda3std3__45__cpo4cendE,(_ZN34_INTERNAL_f9c47f23_4_k_cu_aa88832f4cuda3std6ranges3__45__cpo4cendE - _ZN34_INTERNAL_f9c47f23_4_k_cu_aa88832f4cuda3std3__45__cpo4cendE)
_ZN34_INTERNAL_f9c47f23_4_k_cu_aa88832f4cuda3std3__45__cpo4cendE:
	.zero		1
	.type		_ZN34_INTERNAL_f9c47f23_4_k_cu_aa88832f4cuda3std6ranges3__45__cpo4cendE,@object
	.size		_ZN34_INTERNAL_f9c47f23_4_k_cu_aa88832f4cuda3std6ranges3__45__cpo4cendE,(_ZN34_INTERNAL_f9c47f23_4_k_cu_aa88832f4cuda3std3__420unreachable_sentinelE - _ZN34_INTERNAL_f9c47f23_4_k_cu_aa88832f4cuda3std6ranges3__45__cpo4cendE)
_ZN34_INTERNAL_f9c47f23_4_k_cu_aa88832f4cuda3std6ranges3__45__cpo4cendE:
	.zero		1
	.type		_ZN34_INTERNAL_f9c47f23_4_k_cu_aa88832f4cuda3std3__420unreachable_sentinelE,@object
	.size		_ZN34_INTERNAL_f9c47f23_4_k_cu_aa88832f4cuda3std3__420unreachable_sentinelE,(_ZN34_INTERNAL_f9c47f23_4_k_cu_aa88832f4cuda3std6ranges3__45__cpo5ssizeE - _ZN34_INTERNAL_f9c47f23_4_k_cu_aa88832f4cuda3std3__420unreachable_sentinelE)
_ZN34_INTERNAL_f9c47f23_4_k_cu_aa88832f4cuda3std3__420unreachable_sentinelE:
	.zero		1
	.type		_ZN34_INTERNAL_f9c47f23_4_k_cu_aa88832f4cuda3std6ranges3__45__cpo5ssizeE,@object
	.size		_ZN34_INTERNAL_f9c47f23_4_k_cu_aa88832f4cuda3std6ranges3__45__cpo5ssizeE,(_ZN34_INTERNAL_f9c47f23_4_k_cu_aa88832f6thrust24THRUST_300001_SM_1000_NS12placeholders2_8E - _ZN34_INTERNAL_f9c47f23_4_k_cu_aa88832f4cuda3std6ranges3__45__cpo5ssizeE)
_ZN34_INTERNAL_f9c47f23_4_k_cu_aa88832f4cuda3std6ranges3__45__cpo5ssizeE:
	.zero		1
	.type		_ZN34_INTERNAL_f9c47f23_4_k_cu_aa88832f6thrust24THRUST_300001_SM_1000_NS12placeholders2_8E,@object
	.size		_ZN34_INTERNAL_f9c47f23_4_k_cu_aa88832f6thrust24THRUST_300001_SM_1000_NS12placeholders2_8E,(_ZN34_INTERNAL_f9c47f23_4_k_cu_aa88832f4cuda3std3__45__cpo5crendE - _ZN34_INTERNAL_f9c47f23_4_k_cu_aa88832f6thrust24THRUST_300001_SM_1000_NS12placeholders2_8E)
_ZN34_INTERNAL_f9c47f23_4_k_cu_aa88832f6thrust24THRUST_300001_SM_1000_NS12placeholders2_8E:
	.zero		1
	.type		_ZN34_INTERNAL_f9c47f23_4_k_cu_aa88832f4cuda3std3__45__cpo5crendE,@object
	.size		_ZN34_INTERNAL_f9c47f23_4_k_cu_aa88832f4cuda3std3__45__cpo5crendE,(_ZN34_INTERNAL_f9c47f23_4_k_cu_aa88832f4cuda3std6ranges3__45__cpo4prevE - _ZN34_INTERNAL_f9c47f23_4_k_cu_aa88832f4cuda3std3__45__cpo5crendE)
_ZN34_INTERNAL_f9c47f23_4_k_cu_aa88832f4cuda3std3__45__cpo5crendE:
	.zero		1
	.type		_ZN34_INTERNAL_f9c47f23_4_k_cu_aa88832f4cuda3std6ranges3__45__cpo4prevE,@object
	.size		_ZN34_INTERNAL_f9c47f23_4_k_cu_aa88832f4cuda3std6ranges3__45__cpo4prevE,(_ZN34_INTERNAL_f9c47f23_4_k_cu_aa88832f4cuda3std6ranges3__45__cpo9iter_moveE - _ZN34_INTERNAL_f9c47f23_4_k_cu_aa88832f4cuda3std6ranges3__45__cpo4prevE)
_ZN34_INTERNAL_f9c47f23_4_k_cu_aa88832f4cuda3std6ranges3__45__cpo4prevE:
	.zero		1
	.type		_ZN34_INTERNAL_f9c47f23_4_k_cu_aa88832f4cuda3std6ranges3__45__cpo9iter_moveE,@object
	.size		_ZN34_INTERNAL_f9c47f23_4_k_cu_aa88832f4cuda3std6ranges3__45__cpo9iter_moveE,(_ZN34_INTERNAL_f9c47f23_4_k_cu_aa88832f6thrust24THRUST_300001_SM_1000_NS6system6detail10sequential3seqE - _ZN34_INTERNAL_f9c47f23_4_k_cu_aa88832f4cuda3std6ranges3__45__cpo9iter_moveE)
_ZN34_INTERNAL_f9c47f23_4_k_cu_aa88832f4cuda3std6ranges3__45__cpo9iter_moveE:
	.zero		1
	.type		_ZN34_INTERNAL_f9c47f23_4_k_cu_aa88832f6thrust24THRUST_300001_SM_1000_NS6system6detail10sequential3seqE,@object
	.size		_ZN34_INTERNAL_f9c47f23_4_k_cu_aa88832f6thrust24THRUST_300001_SM_1000_NS6system6detail10sequential3seqE,(.L_31 - _ZN34_INTERNAL_f9c47f23_4_k_cu_aa88832f6thrust24THRUST_300001_SM_1000_NS6system6detail10sequential3seqE)
_ZN34_INTERNAL_f9c47f23_4_k_cu_aa88832f6thrust24THRUST_300001_SM_1000_NS6system6detail10sequential3seqE:
	.zero		1
.L_31:


//--------------------- .nv.shared._ZN3cub18CUB_300001_SM_10006detail4scan16DeviceScanKernelINS2_10policy_hubIfffjN4cuda3std3__44plusIvEEE10Policy1000EN6thrust24THRUST_300001_SM_1000_NS10device_ptrIfEESF_NS0_13ScanTileStateIfLb1EEES9_NS0_8NullTypeEjfLb0ESI_EEvT0_T1_T2_iT3_T4_T5_ --------------------------
	.section	.nv.shared._ZN3cub18CUB_300001_SM_10006detail4scan16DeviceScanKernelINS2_10policy_hubIfffjN4cuda3std3__44plusIvEEE10Policy1000EN6thrust24THRUST_300001_SM_1000_NS10device_ptrIfEESF_NS0_13ScanTileStateIfLb1EEES9_NS0_8NullTypeEjfLb0ESI_EEvT0_T1_T2_iT3_T4_T5_,"aw",@nobits
	.sectionflags	@""
	.align	16
.nv.shared._ZN3cub18CUB_300001_SM_10006detail4scan16DeviceScanKernelINS2_10policy_hubIfffjN4cuda3std3__44plusIvEEE10Policy1000EN6thrust24THRUST_300001_SM_1000_NS10device_ptrIfEESF_NS0_13ScanTileStateIfLb1EEES9_NS0_8NullTypeEjfLb0ESI_EEvT0_T1_T2_iT3_T4_T5_:
	.zero		34832


//--------------------- .nv.constant0._ZN3cub18CUB_300001_SM_10006detail4scan16DeviceScanKernelINS2_10policy_hubIfffmN4cuda3std3__44plusIvEEE10Policy1000EN6thrust24THRUST_300001_SM_1000_NS10device_ptrIfEESF_NS0_13ScanTileStateIfLb1EEES9_NS0_8NullTypeEmfLb0ESI_EEvT0_T1_T2_iT3_T4_T5_ --------------------------
	.section	.nv.constant0._ZN3cub18CUB_300001_SM_10006detail4scan16DeviceScanKernelINS2_10policy_hubIfffmN4cuda3std3__44plusIvEEE10Policy1000EN6thrust24THRUST_300001_SM_1000_NS10device_ptrIfEESF_NS0_13ScanTileStateIfLb1EEES9_NS0_8NullTypeEmfLb0ESI_EEvT0_T1_T2_iT3_T4_T5_,"a",@progbits
	.sectionflags	@""
	.align	4
.nv.constant0._ZN3cub18CUB_300001_SM_10006detail4scan16DeviceScanKernelINS2_10policy_hubIfffmN4cuda3std3__44plusIvEEE10Policy1000EN6thrust24THRUST_300001_SM_1000_NS10device_ptrIfEESF_NS0_13ScanTileStateIfLb1EEES9_NS0_8NullTypeEmfLb0ESI_EEvT0_T1_T2_iT3_T4_T5_:
	.zero		936


//--------------------- .nv.constant0._ZN3cub18CUB_300001_SM_10006detail4scan16DeviceScanKernelINS2_10policy_hubIfffjN4cuda3std3__44plusIvEEE10Policy1000EN6thrust24THRUST_300001_SM_1000_NS10device_ptrIfEESF_NS0_13ScanTileStateIfLb1EEES9_NS0_8NullTypeEjfLb0ESI_EEvT0_T1_T2_iT3_T4_T5_ --------------------------
	.section	.nv.constant0._ZN3cub18CUB_300001_SM_10006detail4scan16DeviceScanKernelINS2_10policy_hubIfffjN4cuda3std3__44plusIvEEE10Policy1000EN6thrust24THRUST_300001_SM_1000_NS10device_ptrIfEESF_NS0_13ScanTileStateIfLb1EEES9_NS0_8NullTypeEjfLb0ESI_EEvT0_T1_T2_iT3_T4_T5_,"a",@progbits
	.sectionflags	@""
	.align	4
.nv.constant0._ZN3cub18CUB_300001_SM_10006detail4scan16DeviceScanKernelINS2_10policy_hubIfffjN4cuda3std3__44plusIvEEE10Policy1000EN6thrust24THRUST_300001_SM_1000_NS10device_ptrIfEESF_NS0_13ScanTileStateIfLb1EEES9_NS0_8NullTypeEjfLb0ESI_EEvT0_T1_T2_iT3_T4_T5_:
	.zero		932


//--------------------- .nv.constant0._ZN3cub18CUB_300001_SM_10006detail4scan20DeviceScanInitKernelINS0_13ScanTileStateIfLb1EEEEEvT_i --------------------------
	.section	.nv.constant0._ZN3cub18CUB_300001_SM_10006detail4scan20DeviceScanInitKernelINS0_13ScanTileStateIfLb1EEEEEvT_i,"a",@progbits
	.sectionflags	@""
	.align	4
.nv.constant0._ZN3cub18CUB_300001_SM_10006detail4scan20DeviceScanInitKernelINS0_13ScanTileStateIfLb1EEEEEvT_i:
	.zero		908


//--------------------- .nv.constant0._ZN3cub18CUB_300001_SM_10006detail11EmptyKernelIvEEvv --------------------------
	.section	.nv.constant0._ZN3cub18CUB_300001_SM_10006detail11EmptyKernelIvEEvv,"a",@progbits
	.sectionflags	@""
	.align	4
.nv.constant0._ZN3cub18CUB_300001_SM_10006detail11EmptyKernelIvEEvv:
	.zero		896


//--------------------- .nv.constant0._Z17moving_avg_kernelPKfPfii --------------------------
	.section	.nv.constant0._Z17moving_avg_kernelPKfPfii,"a",@progbits
	.sectionflags	@""
	.align	4
.nv.constant0._Z17moving_avg_kernelPKfPfii:
	.zero		920


//--------------------- .nv.constant0._Z16prefix_sum_naivePKfPfi --------------------------
	.section	.nv.constant0._Z16prefix_sum_naivePKfPfi,"a",@progbits
	.sectionflags	@""
	.align	4
.nv.constant0._Z16prefix_sum_naivePKfPfi:
	.zero		916


//--------------------- SYMBOLS --------------------------

	.type		.nv.reservedSmem.offset0,@object
	.size		.nv.reservedSmem.offset0,0x4
	.type		.nv.reservedSmem.cap,@object
	.size		.nv.reservedSmem.cap,0x4
